	.target	sm_80

	.elftype	@"ET_EXEC"


//--------------------- .note.nv.tkinfo           --------------------------
	.section	.note.nv.tkinfo,"",@"SHT_NOTE"
	.sectionflags	@"SHF_NOTE_NV_TKINFO"
	.tkinfo
        /*0018*/ 	.word	0x00000002
        /*0030*/ 	.string	""
        /*0030*/ 	.string	"ptxas"
        /*0030*/ 	.string	"Cuda compilation tools, release 13.0, V13.0.88"
        /*0030*/ 	.string	"Build cuda_13.0.r13.0/compiler.36424714_0"
        /*0030*/ 	.string	"-v  -suppress-debug-info  -lineinfo  -arch sm_80 "



//--------------------- .note.nv.cuinfo           --------------------------
	.section	.note.nv.cuinfo,"",@"SHT_NOTE"
	.sectionflags	@"SHF_NOTE_NV_CUINFO"
        /*0018*/ 	.short	0x0002
        /*001a*/ 	.short	0x0050
        /*001c*/ 	.short	0x0082
	.zero		2


//--------------------- .nv.info                  --------------------------
	.section	.nv.info,"",@"SHT_CUDA_INFO"
	.align	4


	//----- nvinfo : EIATTR_REGCOUNT
	.align		4
        /*0000*/ 	.byte	0x04, 0x2f
        /*0002*/ 	.short	(.L_1 - .L_0)
	.align		4
.L_0:
        /*0004*/ 	.word	index@(matmul_kernel)
        /*0008*/ 	.word	0x000000ff


	//----- nvinfo : EIATTR_FRAME_SIZE
	.align		4
.L_1:
        /*000c*/ 	.byte	0x04, 0x11
        /*000e*/ 	.short	(.L_3 - .L_2)
	.align		4
.L_2:
        /*0010*/ 	.word	index@(matmul_kernel)
        /*0014*/ 	.word	0x000006b0


	//----- nvinfo : EIATTR_MIN_STACK_SIZE
	.align		4
.L_3:
        /*0018*/ 	.byte	0x04, 0x12
        /*001a*/ 	.short	(.L_5 - .L_4)
	.align		4
.L_4:
        /*001c*/ 	.word	index@(matmul_kernel)
        /*0020*/ 	.word	0x000006b0
.L_5:


//--------------------- .nv.info.matmul_kernel    --------------------------
	.section	.nv.info.matmul_kernel,"",@"SHT_CUDA_INFO"
	.sectionflags	@""
	.align	4


	//----- nvinfo : EIATTR_CUDA_API_VERSION
	.align		4
        /*0000*/ 	.byte	0x04, 0x37
        /*0002*/ 	.short	(.L_7 - .L_6)
.L_6:
        /*0004*/ 	.word	0x00000082


	//----- nvinfo : EIATTR_SW2861232_WAR
	.align		4
.L_7:
        /*0008*/ 	.byte	0x01, 0x35
	.zero		2


	//----- nvinfo : EIATTR_PARAM_CBANK
	.align		4
        /*000c*/ 	.byte	0x04, 0x0a
        /*000e*/ 	.short	(.L_9 - .L_8)
	.align		4
.L_8:
        /*0010*/ 	.word	index@(.nv.constant0.matmul_kernel)
        /*0014*/ 	.short	0x0160
        /*0016*/ 	.short	0x0050


	//----- nvinfo : EIATTR_CBANK_PARAM_SIZE
	.align		4
.L_9:
        /*0018*/ 	.byte	0x03, 0x19
        /*001a*/ 	.short	0x0050


	//----- nvinfo : EIATTR_KPARAM_INFO
	.align		4
        /*001c*/ 	.byte	0x04, 0x17
        /*001e*/ 	.short	(.L_11 - .L_10)
.L_10:
        /*0020*/ 	.word	0x00000000
        /*0024*/ 	.short	0x000d
        /*0026*/ 	.short	0x0048
        /*0028*/ 	.byte	0x00, 0xf4, 0x21, 0x00


	//----- nvinfo : EIATTR_KPARAM_INFO
	.align		4
.L_11:
        /*002c*/ 	.byte	0x04, 0x17
        /*002e*/ 	.short	(.L_13 - .L_12)
.L_12:
        /*0030*/ 	.word	0x00000000
        /*0034*/ 	.short	0x000c
        /*0036*/ 	.short	0x0040
        /*0038*/ 	.byte	0x00, 0xf4, 0x21, 0x00


	//----- nvinfo : EIATTR_KPARAM_INFO
	.align		4
.L_13:
        /*003c*/ 	.byte	0x04, 0x17
        /*003e*/ 	.short	(.L_15 - .L_14)
.L_14:
        /*0040*/ 	.word	0x00000000
        /*0044*/ 	.short	0x000b
        /*0046*/ 	.short	0x0038
        /*0048*/ 	.byte	0x00, 0xf0, 0x11, 0x00


	//----- nvinfo : EIATTR_KPARAM_INFO
	.align		4
.L_15:
        /*004c*/ 	.byte	0x04, 0x17
        /*004e*/ 	.short	(.L_17 - .L_16)
.L_16:
        /*0050*/ 	.word	0x00000000
        /*0054*/ 	.short	0x000a
        /*0056*/ 	.short	0x0034
        /*0058*/ 	.byte	0x00, 0xf0, 0x11, 0x00


	//----- nvinfo : EIATTR_KPARAM_INFO
	.align		4
.L_17:
        /*005c*/ 	.byte	0x04, 0x17
        /*005e*/ 	.short	(.L_19 - .L_18)
.L_18:
        /*0060*/ 	.word	0x00000000
        /*0064*/ 	.short	0x0009
        /*0066*/ 	.short	0x0030
        /*0068*/ 	.byte	0x00, 0xf0, 0x11, 0x00


	//----- nvinfo : EIATTR_KPARAM_INFO
	.align		4
.L_19:
        /*006c*/ 	.byte	0x04, 0x17
        /*006e*/ 	.short	(.L_21 - .L_20)
.L_20:
        /*0070*/ 	.word	0x00000000
        /*0074*/ 	.short	0x0008
        /*0076*/ 	.short	0x002c
        /*0078*/ 	.byte	0x00, 0xf0, 0x11, 0x00


	//----- nvinfo : EIATTR_KPARAM_INFO
	.align		4
.L_21:
        /*007c*/ 	.byte	0x04, 0x17
        /*007e*/ 	.short	(.L_23 - .L_22)
.L_22:
        /*0080*/ 	.word	0x00000000
        /*0084*/ 	.short	0x0007
        /*0086*/ 	.short	0x0028
        /*0088*/ 	.byte	0x00, 0xf0, 0x11, 0x00


	//----- nvinfo : EIATTR_KPARAM_INFO
	.align		4
.L_23:
        /*008c*/ 	.byte	0x04, 0x17
        /*008e*/ 	.short	(.L_25 - .L_24)
.L_24:
        /*0090*/ 	.word	0x00000000
        /*0094*/ 	.short	0x0006
        /*0096*/ 	.short	0x0024
        /*0098*/ 	.byte	0x00, 0xf0, 0x11, 0x00


	//----- nvinfo : EIATTR_KPARAM_INFO
	.align		4
.L_25:
        /*009c*/ 	.byte	0x04, 0x17
        /*009e*/ 	.short	(.L_27 - .L_26)
.L_26:
        /*00a0*/ 	.word	0x00000000
        /*00a4*/ 	.short	0x0005
        /*00a6*/ 	.short	0x0020
        /*00a8*/ 	.byte	0x00, 0xf0, 0x11, 0x00


	//----- nvinfo : EIATTR_KPARAM_INFO
	.align		4
.L_27:
        /*00ac*/ 	.byte	0x04, 0x17
        /*00ae*/ 	.short	(.L_29 - .L_28)
.L_28:
        /*00b0*/ 	.word	0x00000000
        /*00b4*/ 	.short	0x0004
        /*00b6*/ 	.short	0x001c
        /*00b8*/ 	.byte	0x00, 0xf0, 0x11, 0x00


	//----- nvinfo : EIATTR_KPARAM_INFO
	.align		4
.L_29:
        /*00bc*/ 	.byte	0x04, 0x17
        /*00be*/ 	.short	(.L_31 - .L_30)
.L_30:
        /*00c0*/ 	.word	0x00000000
        /*00c4*/ 	.short	0x0003
        /*00c6*/ 	.short	0x0018
        /*00c8*/ 	.byte	0x00, 0xf0, 0x11, 0x00


	//----- nvinfo : EIATTR_KPARAM_INFO
	.align		4
.L_31:
        /*00cc*/ 	.byte	0x04, 0x17
        /*00ce*/ 	.short	(.L_33 - .L_32)
.L_32:
        /*00d0*/ 	.word	0x00000000
        /*00d4*/ 	.short	0x0002
        /*00d6*/ 	.short	0x0010
        /*00d8*/ 	.byte	0x00, 0xf4, 0x21, 0x00


	//----- nvinfo : EIATTR_KPARAM_INFO
	.align		4
.L_33:
        /*00dc*/ 	.byte	0x04, 0x17
        /*00de*/ 	.short	(.L_35 - .L_34)
.L_34:
        /*00e0*/ 	.word	0x00000000
        /*00e4*/ 	.short	0x0001
        /*00e6*/ 	.short	0x0008
        /*00e8*/ 	.byte	0x00, 0xf4, 0x21, 0x00


	//----- nvinfo : EIATTR_KPARAM_INFO
	.align		4
.L_35:
        /*00ec*/ 	.byte	0x04, 0x17
        /*00ee*/ 	.short	(.L_37 - .L_36)
.L_36:
        /*00f0*/ 	.word	0x00000000
        /*00f4*/ 	.short	0x0000
        /*00f6*/ 	.short	0x0000
        /*00f8*/ 	.byte	0x00, 0xf4, 0x21, 0x00


	//----- nvinfo : EIATTR_MAXREG_COUNT
	.align		4
.L_37:
        /*00fc*/ 	.byte	0x03, 0x1b
        /*00fe*/ 	.short	0x00ff


	//----- nvinfo : EIATTR_NUM_BARRIERS
	.align		4
        /*0100*/ 	.byte	0x02, 0x4c
        /*0102*/ 	.byte	0x01
	.zero		1


	//----- nvinfo : EIATTR_ANNOTATIONS
	.align		4
        /*0104*/ 	.byte	0x04, 0x55
        /*0106*/ 	.short	(.L_39 - .L_38)


	//   ....[0]....
.L_38:
        /*0108*/ 	.word	0x00000001
        /*010c*/ 	.byte	0x30, 0x07, 0x00, 0x00, 0x01, 0x00, 0x00, 0x00, 0x50, 0x21, 0x00, 0x00, 0x01, 0x00, 0x00, 0x00
        /* <DEDUP_REMOVED lines=746> */
        /*2fbc*/ 	.byte	0x80, 0x81, 0x01, 0x00, 0x01, 0x00, 0x00, 0x00, 0xb0, 0x81, 0x01, 0x00


	//----- nvinfo : EIATTR_MERCURY_ISA_VERSION
	.align		4
.L_39:
        /*2fc8*/ 	.byte	0x03, 0x5f
        /*2fca*/ 	.short	0x0000


	//----- nvinfo : EIATTR_EXIT_INSTR_OFFSETS
	.align		4
        /*2fcc*/ 	.byte	0x04, 0x1c
        /*2fce*/ 	.short	(.L_41 - .L_40)


	//   ....[0]....
.L_40:
        /*2fd0*/ 	.word	0x0001b3a0


	//   ....[1]....
        /*2fd4*/ 	.word	0x0001b3c0


	//----- nvinfo : EIATTR_REQNTID
	.align		4
.L_41:
        /*2fd8*/ 	.byte	0x04, 0x10
        /*2fda*/ 	.short	(.L_43 - .L_42)
.L_42:
        /*2fdc*/ 	.word	0x00000080
        /*2fe0*/ 	.word	0x00000001
        /*2fe4*/ 	.word	0x00000001
.L_43:


//--------------------- .nv.callgraph             --------------------------
	.section	.nv.callgraph,"",@"SHT_CUDA_CALLGRAPH"
	.align	4
	.sectionentsize	8
	.align		4
        /*0000*/ 	.word	0x00000000
	.align		4
        /*0004*/ 	.word	0xffffffff
	.align		4
        /*0008*/ 	.word	0x00000000
	.align		4
        /*000c*/ 	.word	0xfffffffe
	.align		4
        /*0010*/ 	.word	0x00000000
	.align		4
        /*0014*/ 	.word	0xfffffffd
	.align		4
        /*0018*/ 	.word	0x00000000
	.align		4
        /*001c*/ 	.word	0xfffffffc


//--------------------- .nv.rel.action            --------------------------
	.section	.nv.rel.action,"",@"SHT_CUDA_RELOCINFO"
	.align	8
	.sectionentsize	8
        /*0000*/ 	.byte	0x73, 0x00, 0x00, 0x00, 0x00, 0x00, 0x00, 0x00, 0x00, 0x00, 0x00, 0x11, 0x25, 0x00, 0x05, 0x36


//--------------------- .nv.constant0.matmul_kernel --------------------------
	.section	.nv.constant0.matmul_kernel,"a",@progbits
	.sectionflags	@""
	.align	4
.nv.constant0.matmul_kernel:
	.zero		432


//--------------------- .text.matmul_kernel       --------------------------
	.section	.text.matmul_kernel,"ax",@progbits
	.sectioninfo	@"SHI_REGISTERS=255"
	.align	128
        .global         matmul_kernel
        .type           matmul_kernel,@function
        .size           matmul_kernel,(.L_x_3 - matmul_kernel)
        .other          matmul_kernel,@"STO_CUDA_ENTRY STV_DEFAULT"
matmul_kernel:
.text.matmul_kernel:
[----:B------:R-:W-:Y:S02]  /*0000*/  IMAD.MOV.U32 R1, RZ, RZ, c[0x0][0x28] ;  /* 0x00000a00ff017624 */ /* 0x000fe400078e00ff */
[----:B------:R-:W-:Y:S01]  /*0010*/  IMAD.MOV.U32 R0, RZ, RZ, c[0x0][0x17c] ;  /* 0x00005f00ff007624 */ /* 0x000fe200078e00ff */
[----:B------:R-:W1:Y:S01]  /*0020*/  S2R R5, SR_CTAID.X ;  /* 0x0000000000057919 */ /* 0x000e620000002500 */
[----:B------:R-:W-:Y:S01]  /*0030*/  IABS R21, c[0x0][0x178] ;  /* 0x00005e0000157a13 */ /* 0x000fe20000000000 */
[----:B------:R-:W-:Y:S01]  /*0040*/  IMAD.MOV.U32 R252, RZ, RZ, c[0x0][0x180] ;  /* 0x00006000fffc7624 */ /* 0x000fe200078e00ff */
[----:B------:R-:W-:Y:S01]  /*0050*/  ULDC.64 UR4, c[0x0][0x118] ;  /* 0x0000460000047ab9 */ /* 0x000fe20000000a00 */
[----:B------:R-:W-:Y:S01]  /*0060*/  IADD3 R0, R0, 0x3f, RZ ;  /* 0x0000003f00007810 */ /* 0x000fe20007ffe0ff */
[----:B------:R-:W2:Y:S01]  /*0070*/  S2R R247, SR_TID.X ;  /* 0x0000000000f77919 */ /* 0x000ea20000002100 */
[----:B------:R-:W-:Y:S01]  /*0080*/  IADD3 R1, R1, -0x6b0, RZ ;  /* 0xfffff95001017810 */ /* 0x000fe20007ffe0ff */
[----:B------:R-:W-:Y:S01]  /*0090*/  IMAD.MOV.U32 R156, RZ, RZ, 0x3f ;  /* 0x0000003fff9c7424 */ /* 0x000fe200078e00ff */
[----:B------:R-:W-:Y:S02]  /*00a0*/  SHF.R.S32.HI R3, RZ, 0x1f, R0 ;  /* 0x0000001fff037819 */ /* 0x000fe40000011400 */
[----:B------:R-:W-:-:S02]  /*00b0*/  IADD3 R11, R252, -0x1, RZ ;  /* 0xfffffffffc0b7810 */ /* 0x000fc40007ffe0ff */
[----:B------:R-:W-:Y:S02]  /*00c0*/  LEA.HI R3, R3, R0, RZ, 0x6 ;  /* 0x0000000003037211 */ /* 0x000fe400078f30ff */
[----:B------:R-:W-:Y:S02]  /*00d0*/  ISETP.GE.U32.AND P3, PT, R11, 0x7fffffc0, PT ;  /* 0x7fffffc00b00780c */ /* 0x000fe40003f66070 */
[----:B------:R-:W-:Y:S02]  /*00e0*/  SHF.R.S32.HI R3, RZ, 0x6, R3 ;  /* 0x00000006ff037819 */ /* 0x000fe40000011403 */
[C---:B------:R-:W-:Y:S02]  /*00f0*/  IADD3 R46, R252.reuse, -0x16, RZ ;  /* 0xffffffeafc2e7810 */ /* 0x040fe40007ffe0ff */
[C---:B------:R-:W-:Y:S01]  /*0100*/  IADD3 R132, R252.reuse, -0x2c, RZ ;  /* 0xffffffd4fc847810 */ /* 0x040fe20007ffe0ff */
[----:B------:R-:W-:Y:S01]  /*0110*/  IMAD.SHL.U32 R4, R3, 0x8, RZ ;  /* 0x0000000803047824 */ /* 0x000fe200078e00ff */
[----:B------:R-:W-:-:S02]  /*0120*/  IADD3 R144, R252, -0x38, RZ ;  /* 0xffffffc8fc907810 */ /* 0x000fc40007ffe0ff */
[----:B-1----:R-:W-:Y:S02]  /*0130*/  IABS R8, R5 ;  /* 0x0000000500087213 */ /* 0x002fe40000000000 */
[-C--:B------:R-:W-:Y:S02]  /*0140*/  IABS R7, R4.reuse ;  /* 0x0000000400077213 */ /* 0x080fe40000000000 */
[----:B------:R-:W-:Y:S02]  /*0150*/  IABS R10, R4 ;  /* 0x00000004000a7213 */ /* 0x000fe40000000000 */
[----:B------:R-:W1:Y:S01]  /*0160*/  I2F.RP R0, R7 ;  /* 0x0000000700007306 */ /* 0x000e620000209400 */
[----:B--2---:R-:W-:Y:S02]  /*0170*/  LOP3.LUT R26, R247, 0x7f, RZ, 0xc0, !PT ;  /* 0x0000007ff71a7812 */ /* 0x004fe400078ec0ff */
[C---:B------:R-:W-:Y:S02]  /*0180*/  IADD3 R202, R252.reuse, -0x45, RZ ;  /* 0xffffffbbfcca7810 */ /* 0x040fe40007ffe0ff */
[----:B------:R-:W-:Y:S01]  /*0190*/  IADD3 R201, R252, -0x49, RZ ;  /* 0xffffffb7fcc97810 */ /* 0x000fe20007ffe0ff */
[----:B------:R-:W-:Y:S01]  /*01a0*/  IMAD.SHL.U32 R199, R26, 0x4, RZ ;  /* 0x000000041ac77824 */ /* 0x000fe200078e00ff */
[----:B------:R-:W-:-:S02]  /*01b0*/  IADD3 R246, R252, -0x4d, RZ ;  /* 0xffffffb3fcf67810 */ /* 0x000fc40007ffe0ff */
[----:B------:R-:W-:Y:S02]  /*01c0*/  IADD3 R245, R252, -0x51, RZ ;  /* 0xffffffaffcf57810 */ /* 0x000fe40007ffe0ff */
[----:B------:R-:W-:Y:S01]  /*01d0*/  LOP3.LUT R88, R199, 0x20, RZ, 0x3c, !PT ;  /* 0x00000020c7587812 */ /* 0x000fe200078e3cff */
[----:B-1----:R-:W1:Y:S02]  /*01e0*/  MUFU.RCP R0, R0 ;  /* 0x0000000000007308 */ /* 0x002e640000001000 */
[----:B-1----:R-:W-:Y:S01]  /*01f0*/  IADD3 R2, R0, 0xffffffe, RZ ;  /* 0x0ffffffe00027810 */ /* 0x002fe20007ffe0ff */
[----:B------:R-:W-:-:S05]  /*0200*/  IMAD.MOV R0, RZ, RZ, -R10 ;  /* 0x000000ffff007224 */ /* 0x000fca00078e0a0a */
[----:B------:R1:W2:Y:S02]  /*0210*/  F2I.FTZ.U32.TRUNC.NTZ R3, R2 ;  /* 0x0000000200037305 */ /* 0x0002a4000021f000 */
[----:B-1----:R-:W-:Y:S01]  /*0220*/  MOV R2, RZ ;  /* 0x000000ff00027202 */ /* 0x002fe20000000f00 */
[----:B--2---:R-:W-:-:S04]  /*0230*/  IMAD.MOV R6, RZ, RZ, -R3 ;  /* 0x000000ffff067224 */ /* 0x004fc800078e0a03 */
[----:B------:R-:W-:Y:S02]  /*0240*/  IMAD R9, R6, R7, RZ ;  /* 0x0000000706097224 */ /* 0x000fe400078e02ff */
[----:B------:R-:W-:Y:S02]  /*0250*/  IMAD.MOV.U32 R6, RZ, RZ, R8 ;  /* 0x000000ffff067224 */ /* 0x000fe400078e0008 */
[----:B------:R-:W-:-:S06]  /*0260*/  IMAD.HI.U32 R3, R3, R9, R2 ;  /* 0x0000000903037227 */ /* 0x000fcc00078e0002 */
[----:B------:R-:W-:-:S04]  /*0270*/  IMAD.HI.U32 R3, R3, R6, RZ ;  /* 0x0000000603037227 */ /* 0x000fc800078e00ff */
[----:B------:R-:W-:-:S05]  /*0280*/  IMAD R0, R3, R0, R6 ;  /* 0x0000000003007224 */ /* 0x000fca00078e0206 */
[----:B------:R-:W-:-:S13]  /*0290*/  ISETP.GT.U32.AND P1, PT, R7, R0, PT ;  /* 0x000000000700720c */ /* 0x000fda0003f24070 */
[----:B------:R-:W-:Y:S01]  /*02a0*/  @!P1 IMAD.IADD R0, R0, 0x1, -R7 ;  /* 0x0000000100009824 */ /* 0x000fe200078e0a07 */
[----:B------:R-:W-:Y:S02]  /*02b0*/  @!P1 IADD3 R3, R3, 0x1, RZ ;  /* 0x0000000103039810 */ /* 0x000fe40007ffe0ff */
[----:B------:R-:W-:Y:S02]  /*02c0*/  ISETP.NE.AND P1, PT, R4, RZ, PT ;  /* 0x000000ff0400720c */ /* 0x000fe40003f25270 */
[----:B------:R-:W-:Y:S02]  /*02d0*/  ISETP.GE.U32.AND P0, PT, R0, R7, PT ;  /* 0x000000070000720c */ /* 0x000fe40003f06070 */
[----:B------:R-:W-:-:S04]  /*02e0*/  LOP3.LUT R0, R5, R4, RZ, 0x3c, !PT ;  /* 0x0000000405007212 */ /* 0x000fc800078e3cff */
[----:B------:R-:W-:Y:S01]  /*02f0*/  ISETP.GE.AND P2, PT, R0, RZ, PT ;  /* 0x000000ff0000720c */ /* 0x000fe20003f46270 */
[----:B------:R-:W-:-:S05]  /*0300*/  IMAD.MOV.U32 R0, RZ, RZ, c[0x0][0x178] ;  /* 0x00005e00ff007624 */ /* 0x000fca00078e00ff */
[----:B------:R-:W-:Y:S02]  /*0310*/  IADD3 R0, R0, 0xff, RZ ;  /* 0x000000ff00007810 */ /* 0x000fe40007ffe0ff */
[----:B------:R-:W-:-:S05]  /*0320*/  @P0 IADD3 R3, R3, 0x1, RZ ;  /* 0x0000000103030810 */ /* 0x000fca0007ffe0ff */
[----:B------:R-:W-:Y:S01]  /*0330*/  IMAD.MOV.U32 R2, RZ, RZ, R3 ;  /* 0x000000ffff027224 */ /* 0x000fe200078e0003 */
[----:B------:R-:W-:-:S03]  /*0340*/  SHF.R.S32.HI R3, RZ, 0x1f, R0 ;  /* 0x0000001fff037819 */ /* 0x000fc60000011400 */
[----:B------:R-:W-:Y:S01]  /*0350*/  @!P2 IMAD.MOV R2, RZ, RZ, -R2 ;  /* 0x000000ffff02a224 */ /* 0x000fe200078e0a02 */
[----:B------:R-:W-:Y:S02]  /*0360*/  @!P1 LOP3.LUT R2, RZ, R4, RZ, 0x33, !PT ;  /* 0x00000004ff029212 */ /* 0x000fe400078e33ff */
[----:B------:R-:W-:Y:S02]  /*0370*/  LEA.HI R3, R3, R0, RZ, 0x8 ;  /* 0x0000000003037211 */ /* 0x000fe400078f40ff */
[----:B------:R-:W-:Y:S01]  /*0380*/  SHF.L.U32 R197, R2, 0x3, RZ ;  /* 0x0000000302c57819 */ /* 0x000fe200000006ff */
[----:B------:R-:W-:-:S03]  /*0390*/  IMAD.MOV R2, RZ, RZ, -R2 ;  /* 0x000000ffff027224 */ /* 0x000fc600078e0a02 */
[----:B------:R-:W-:Y:S01]  /*03a0*/  LEA.HI.SX32 R3, R3, -R197, 0x18 ;  /* 0x800000c503037211 */ /* 0x000fe200078fc2ff */
[----:B------:R-:W-:Y:S02]  /*03b0*/  IMAD R8, R4, R2, R5 ;  /* 0x0000000204087224 */ /* 0x000fe400078e0205 */
[----:B------:R-:W-:Y:S01]  /*03c0*/  IMAD.MOV.U32 R2, RZ, RZ, RZ ;  /* 0x000000ffff027224 */ /* 0x000fe200078e00ff */
[----:B------:R-:W-:Y:S02]  /*03d0*/  IMNMX R9, R3, 0x8, PT ;  /* 0x0000000803097817 */ /* 0x000fe40003800200 */
[----:B------:R-:W-:Y:S02]  /*03e0*/  IABS R4, R8 ;  /* 0x0000000800047213 */ /* 0x000fe40000000000 */
[----:B------:R-:W-:-:S04]  /*03f0*/  IABS R6, R9 ;  /* 0x0000000900067213 */ /* 0x000fc80000000000 */
[----:B------:R-:W1:Y:S08]  /*0400*/  I2F.RP R0, R6 ;  /* 0x0000000600007306 */ /* 0x000e700000209400 */
[----:B-1----:R-:W1:Y:S02]  /*0410*/  MUFU.RCP R0, R0 ;  /* 0x0000000000007308 */ /* 0x002e640000001000 */
[----:B-1----:R-:W-:-:S02]  /*0420*/  IADD3 R3, R0, 0xffffffe, RZ ;  /* 0x0ffffffe00037810 */ /* 0x002fc40007ffe0ff */
[----:B------:R-:W-:-:S04]  /*0430*/  IABS R0, c[0x0][0x17c] ;  /* 0x00005f0000007a13 */ /* 0x000fc80000000000 */
[----:B------:R-:W1:Y:S02]  /*0440*/  F2I.FTZ.U32.TRUNC.NTZ R3, R3 ;  /* 0x0000000300037305 */ /* 0x000e64000021f000 */
[----:B-1----:R-:W-:-:S04]  /*0450*/  IMAD.MOV R7, RZ, RZ, -R3 ;  /* 0x000000ffff077224 */ /* 0x002fc800078e0a03 */
[----:B------:R-:W-:Y:S01]  /*0460*/  IMAD R5, R7, R6, RZ ;  /* 0x0000000607057224 */ /* 0x000fe200078e02ff */
[----:B------:R-:W-:-:S03]  /*0470*/  IABS R7, R9 ;  /* 0x0000000900077213 */ /* 0x000fc60000000000 */
[----:B------:R-:W-:-:S04]  /*0480*/  IMAD.HI.U32 R2, R3, R5, R2 ;  /* 0x0000000503027227 */ /* 0x000fc800078e0002 */
[----:B------:R-:W-:Y:S02]  /*0490*/  IMAD.MOV.U32 R3, RZ, RZ, R4 ;  /* 0x000000ffff037224 */ /* 0x000fe400078e0004 */
[----:B------:R-:W-:Y:S01]  /*04a0*/  IMAD.MOV R5, RZ, RZ, -R7 ;  /* 0x000000ffff057224 */ /* 0x000fe200078e0a07 */
[----:B------:R-:W1:Y:S01]  /*04b0*/  I2F.RP R4, R21 ;  /* 0x0000001500047306 */ /* 0x000e620000209400 */
[----:B------:R-:W-:-:S04]  /*04c0*/  IMAD.HI.U32 R2, R2, R3, RZ ;  /* 0x0000000302027227 */ /* 0x000fc800078e00ff */
[----:B------:R-:W-:-:S03]  /*04d0*/  IMAD R3, R2, R5, R3 ;  /* 0x0000000502037224 */ /* 0x000fc600078e0203 */
[----:B------:R-:W2:Y:S02]  /*04e0*/  I2F.RP R5, R0 ;  /* 0x0000000000057306 */ /* 0x000ea40000209400 */
[----:B------:R-:W-:-:S06]  /*04f0*/  ISETP.GT.U32.AND P1, PT, R6, R3, PT ;  /* 0x000000030600720c */ /* 0x000fcc0003f24070 */
[----:B-1----:R-:W1:Y:S07]  /*0500*/  MUFU.RCP R4, R4 ;  /* 0x0000000400047308 */ /* 0x002e6e0000001000 */
[-C--:B------:R-:W-:Y:S01]  /*0510*/  @!P1 IADD3 R3, R3, -R6.reuse, RZ ;  /* 0x8000000603039210 */ /* 0x080fe20007ffe0ff */
[----:B--2---:R-:W2:Y:S01]  /*0520*/  MUFU.RCP R5, R5 ;  /* 0x0000000500057308 */ /* 0x004ea20000001000 */
[----:B------:R-:W-:Y:S02]  /*0530*/  @!P1 IADD3 R2, R2, 0x1, RZ ;  /* 0x0000000102029810 */ /* 0x000fe40007ffe0ff */
[----:B------:R-:W-:-:S02]  /*0540*/  ISETP.GE.U32.AND P0, PT, R3, R6, PT ;  /* 0x000000060300720c */ /* 0x000fc40003f06070 */
[----:B------:R-:W-:Y:S02]  /*0550*/  LOP3.LUT R3, R8, R9, RZ, 0x3c, !PT ;  /* 0x0000000908037212 */ /* 0x000fe400078e3cff */
[----:B------:R-:W-:Y:S02]  /*0560*/  ISETP.NE.AND P1, PT, R9, RZ, PT ;  /* 0x000000ff0900720c */ /* 0x000fe40003f25270 */
[----:B-1----:R-:W-:Y:S02]  /*0570*/  IADD3 R6, R4, 0xffffffe, RZ ;  /* 0x0ffffffe04067810 */ /* 0x002fe40007ffe0ff */
[----:B------:R-:W-:Y:S02]  /*0580*/  ISETP.GE.AND P2, PT, R3, RZ, PT ;  /* 0x000000ff0300720c */ /* 0x000fe40003f46270 */
[----:B------:R1:W3:Y:S03]  /*0590*/  F2I.FTZ.U32.TRUNC.NTZ R3, R6 ;  /* 0x0000000600037305 */ /* 0x0002e6000021f000 */
[----:B------:R-:W-:-:S02]  /*05a0*/  @P0 IADD3 R2, R2, 0x1, RZ ;  /* 0x0000000102020810 */ /* 0x000fc40007ffe0ff */
[----:B--2---:R-:W-:-:S03]  /*05b0*/  IADD3 R7, R5, 0xffffffe, RZ ;  /* 0x0ffffffe05077810 */ /* 0x004fc60007ffe0ff */
[----:B------:R-:W-:Y:S01]  /*05c0*/  IMAD.MOV.U32 R196, RZ, RZ, R2 ;  /* 0x000000ffffc47224 */ /* 0x000fe200078e0002 */
[----:B------:R-:W2:Y:S01]  /*05d0*/  F2I.FTZ.U32.TRUNC.NTZ R5, R7 ;  /* 0x0000000700057305 */ /* 0x000ea2000021f000 */
[----:B-1----:R-:W-:Y:S02]  /*05e0*/  SHF.R.U32.HI R6, RZ, 0x6, R247 ;  /* 0x00000006ff067819 */ /* 0x002fe400000116f7 */
[----:B------:R-:W-:Y:S01]  /*05f0*/  @!P2 IMAD.MOV R196, RZ, RZ, -R196 ;  /* 0x000000ffffc4a224 */ /* 0x000fe200078e0ac4 */
[----:B------:R-:W-:Y:S01]  /*0600*/  @!P1 LOP3.LUT R196, RZ, R9, RZ, 0x33, !PT ;  /* 0x00000009ffc49212 */ /* 0x000fe200078e33ff */
[----:B---3--:R-:W-:-:S04]  /*0610*/  IMAD.MOV R2, RZ, RZ, -R3 ;  /* 0x000000ffff027224 */ /* 0x008fc800078e0a03 */
[----:B------:R-:W-:Y:S02]  /*0620*/  IMAD.MOV R4, RZ, RZ, -R196 ;  /* 0x000000ffff047224 */ /* 0x000fe400078e0ac4 */
[----:B------:R-:W-:Y:S02]  /*0630*/  IMAD.SHL.U32 R196, R196, 0x40, RZ ;  /* 0x00000040c4c47824 */ /* 0x000fe400078e00ff */
[----:B------:R-:W-:Y:S02]  /*0640*/  IMAD R4, R9, R4, R8 ;  /* 0x0000000409047224 */ /* 0x000fe400078e0208 */
[----:B------:R-:W-:Y:S01]  /*0650*/  IMAD R9, R2, R21, RZ ;  /* 0x0000001502097224 */ /* 0x000fe200078e02ff */
[----:B------:R-:W-:Y:S01]  /*0660*/  MOV R2, RZ ;  /* 0x000000ff00027202 */ /* 0x000fe20000000f00 */
[----:B--2---:R-:W-:Y:S02]  /*0670*/  IMAD.MOV R7, RZ, RZ, -R5 ;  /* 0x000000ffff077224 */ /* 0x004fe400078e0a05 */
[----:B------:R-:W-:-:S02]  /*0680*/  IMAD.IADD R197, R197, 0x1, R4 ;  /* 0x00000001c5c57824 */ /* 0x000fc400078e0204 */
[----:B------:R-:W-:Y:S01]  /*0690*/  IMAD.HI.U32 R2, R3, R9, R2 ;  /* 0x0000000903027227 */ /* 0x000fe200078e0002 */
[----:B------:R-:W-:-:S03]  /*06a0*/  SGXT.U32 R3, R6, 0x1 ;  /* 0x000000010603781a */ /* 0x000fc60000000000 */
[----:B------:R-:W-:Y:S01]  /*06b0*/  IMAD R7, R7, R0, RZ ;  /* 0x0000000007077224 */ /* 0x000fe200078e02ff */
[----:B------:R-:W-:Y:S01]  /*06c0*/  LOP3.LUT R6, R196, R3, RZ, 0xfc, !PT ;  /* 0x00000003c4067212 */ /* 0x000fe200078efcff */
[----:B------:R-:W-:Y:S02]  /*06d0*/  IMAD.MOV.U32 R4, RZ, RZ, RZ ;  /* 0x000000ffff047224 */ /* 0x000fe400078e00ff */
[----:B------:R-:W-:Y:S01]  /*06e0*/  IMAD R197, R197, 0x100, R26 ;  /* 0x00000100c5c57824 */ /* 0x000fe200078e021a */
[----:B------:R-:W-:Y:S01]  /*06f0*/  IABS R9, R6 ;  /* 0x0000000600097213 */ /* 0x000fe20000000000 */
[----:B------:R-:W-:Y:S01]  /*0700*/  IMAD.HI.U32 R5, R5, R7, R4 ;  /* 0x0000000705057227 */ /* 0x000fe200078e0004 */
[----:B------:R-:W-:Y:S02]  /*0710*/  LOP3.LUT R18, R6, 0x2, RZ, 0xfc, !PT ;  /* 0x0000000206127812 */ /* 0x000fe400078efcff */
[----:B------:R-:W-:Y:S01]  /*0720*/  IADD3 R198, R197, 0x80, RZ ;  /* 0x00000080c5c67810 */ /* 0x000fe20007ffe0ff */
[----:B------:R1:W-:Y:S01]  /*0730*/  STL.64 [R1+0x548], R196 ;  /* 0x000548c401007387 */ /* 0x0003e20000100a00 */
[----:B------:R-:W-:Y:S01]  /*0740*/  IABS R12, R18 ;  /* 0x00000012000c7213 */ /* 0x000fe20000000000 */
[----:B------:R-:W-:Y:S01]  /*0750*/  IMAD.HI.U32 R4, R5, R9, RZ ;  /* 0x0000000905047227 */ /* 0x000fe200078e00ff */
[----:B------:R-:W-:-:S02]  /*0760*/  IABS R8, R197 ;  /* 0x000000c500087213 */ /* 0x000fc40000000000 */
[----:B------:R-:W-:Y:S01]  /*0770*/  IABS R10, R198 ;  /* 0x000000c6000a7213 */ /* 0x000fe20000000000 */
[----:B------:R-:W-:Y:S01]  /*0780*/  IMAD.HI.U32 R7, R5, R12, RZ ;  /* 0x0000000c05077227 */ /* 0x000fe200078e00ff */
[----:B------:R-:W-:Y:S02]  /*0790*/  IADD3 R11, -R4, RZ, RZ ;  /* 0x000000ff040b7210 */ /* 0x000fe40007ffe1ff */
[----:B------:R-:W-:Y:S01]  /*07a0*/  LOP3.LUT R20, R6, 0x4, RZ, 0xfc, !PT ;  /* 0x0000000406147812 */ /* 0x000fe200078efcff */
[----:B------:R-:W-:Y:S01]  /*07b0*/  IMAD.HI.U32 R3, R2, R8, RZ ;  /* 0x0000000802037227 */ /* 0x000fe200078e00ff */
[C---:B------:R-:W-:Y:S02]  /*07c0*/  LOP3.LUT R22, R6.reuse, 0x6, RZ, 0xfc, !PT ;  /* 0x0000000606167812 */ /* 0x040fe400078efcff */
[----:B------:R-:W-:Y:S01]  /*07d0*/  LOP3.LUT R24, R6, 0xa, RZ, 0xfc, !PT ;  /* 0x0000000a06187812 */ /* 0x000fe200078efcff */
[----:B------:R-:W-:Y:S01]  /*07e0*/  IMAD.HI.U32 R2, R2, R10, RZ ;  /* 0x0000000a02027227 */ /* 0x000fe200078e00ff */
[----:B------:R-:W-:-:S02]  /*07f0*/  LOP3.LUT R23, R6, 0x8, RZ, 0xfc, !PT ;  /* 0x0000000806177812 */ /* 0x000fc400078efcff */
[----:B------:R-:W-:Y:S01]  /*0800*/  IABS R17, R24 ;  /* 0x0000001800117213 */ /* 0x000fe20000000000 */
[----:B------:R-:W-:Y:S01]  /*0810*/  IMAD.MOV R13, RZ, RZ, -R7 ;  /* 0x000000ffff0d7224 */ /* 0x000fe200078e0a07 */
[----:B------:R-:W-:Y:S01]  /*0820*/  IABS R15, R23 ;  /* 0x00000017000f7213 */ /* 0x000fe20000000000 */
[----:B------:R-:W-:Y:S01]  /*0830*/  IMAD.MOV R3, RZ, RZ, -R3 ;  /* 0x000000ffff037224 */ /* 0x000fe200078e0a03 */
[----:B------:R-:W-:Y:S01]  /*0840*/  LOP3.LUT R25, R6, 0xc, RZ, 0xfc, !PT ;  /* 0x0000000c06197812 */ /* 0x000fe200078efcff */
[C---:B------:R-:W-:Y:S01]  /*0850*/  IMAD R7, R0.reuse, R11, R9 ;  /* 0x0000000b00077224 */ /* 0x040fe200078e0209 */
[----:B------:R-:W-:Y:S01]  /*0860*/  IABS R11, R20 ;  /* 0x00000014000b7213 */ /* 0x000fe20000000000 */
[----:B------:R-:W-:Y:S01]  /*0870*/  IMAD.MOV R4, RZ, RZ, -R2 ;  /* 0x000000ffff047224 */ /* 0x000fe200078e0a02 */
[----:B------:R-:W-:Y:S01]  /*0880*/  IABS R19, R25 ;  /* 0x0000001900137213 */ /* 0x000fe20000000000 */
[----:B------:R-:W-:Y:S01]  /*0890*/  IMAD R2, R21, R3, R8 ;  /* 0x0000000315027224 */ /* 0x000fe200078e0208 */
[----:B------:R-:W-:Y:S01]  /*08a0*/  ISETP.GT.U32.AND P5, PT, R0, R7, PT ;  /* 0x000000070000720c */ /* 0x000fe20003fa4070 */
[----:B------:R-:W-:-:S03]  /*08b0*/  IMAD.HI.U32 R3, R5, R11, RZ ;  /* 0x0000000b05037227 */ /* 0x000fc600078e00ff */
[C---:B------:R-:W-:Y:S01]  /*08c0*/  ISETP.GT.U32.AND P0, PT, R21.reuse, R2, PT ;  /* 0x000000021500720c */ /* 0x040fe20003f04070 */
[C---:B------:R-:W-:Y:S01]  /*08d0*/  IMAD R9, R0.reuse, R13, R12 ;  /* 0x0000000d00097224 */ /* 0x040fe200078e020c */
[----:B------:R-:W-:Y:S01]  /*08e0*/  IABS R13, R22 ;  /* 0x00000016000d7213 */ /* 0x000fe20000000000 */
[----:B------:R-:W-:Y:S02]  /*08f0*/  IMAD.MOV R3, RZ, RZ, -R3 ;  /* 0x000000ffff037224 */ /* 0x000fe400078e0a03 */
[----:B------:R-:W-:Y:S01]  /*0900*/  IMAD R4, R21, R4, R10 ;  /* 0x0000000415047224 */ /* 0x000fe200078e020a */
[C---:B------:R-:W-:Y:S01]  /*0910*/  ISETP.GT.U32.AND P4, PT, R0.reuse, R9, PT ;  /* 0x000000090000720c */ /* 0x040fe20003f84070 */
[----:B------:R-:W-:Y:S02]  /*0920*/  IMAD R11, R0, R3, R11 ;  /* 0x00000003000b7224 */ /* 0x000fe400078e020b */
[----:B------:R-:W-:Y:S01]  /*0930*/  IMAD.HI.U32 R3, R5, R13, RZ ;  /* 0x0000000d05037227 */ /* 0x000fe200078e00ff */
[----:B------:R-:W-:-:S02]  /*0940*/  ISETP.GT.U32.AND P1, PT, R21, R4, PT ;  /* 0x000000041500720c */ /* 0x000fc40003f24070 */
[----:B------:R-:W-:Y:S01]  /*0950*/  ISETP.GT.U32.AND P2, PT, R0, R11, PT ;  /* 0x0000000b0000720c */ /* 0x000fe20003f44070 */
[----:B------:R-:W-:Y:S02]  /*0960*/  IMAD.MOV R3, RZ, RZ, -R3 ;  /* 0x000000ffff037224 */ /* 0x000fe400078e0a03 */
[----:B------:R-:W-:Y:S02]  /*0970*/  @!P0 IMAD.IADD R2, R2, 0x1, -R21 ;  /* 0x0000000102028824 */ /* 0x000fe400078e0a15 */
[C---:B------:R-:W-:Y:S01]  /*0980*/  IMAD R13, R0.reuse, R3, R13 ;  /* 0x00000003000d7224 */ /* 0x040fe200078e020d */
[----:B------:R-:W-:Y:S01]  /*0990*/  LOP3.LUT R3, RZ, c[0x0][0x178], RZ, 0x33, !PT ;  /* 0x00005e00ff037a12 */ /* 0x000fe200078e33ff */
[----:B------:R-:W-:Y:S01]  /*09a0*/  @!P5 IMAD.IADD R7, R7, 0x1, -R0 ;  /* 0x000000010707d824 */ /* 0x000fe200078e0a00 */
[----:B------:R-:W-:Y:S01]  /*09b0*/  ISETP.GT.U32.AND P0, PT, R21, R2, PT ;  /* 0x000000021500720c */ /* 0x000fe20003f04070 */
[----:B------:R-:W-:Y:S01]  /*09c0*/  IMAD.HI.U32 R10, R5, R17, RZ ;  /* 0x00000011050a7227 */ /* 0x000fe200078e00ff */
[----:B------:R-:W-:-:S02]  /*09d0*/  ISETP.GT.U32.AND P5, PT, R0, R13, PT ;  /* 0x0000000d0000720c */ /* 0x000fc40003fa4070 */
[----:B------:R-:W-:Y:S01]  /*09e0*/  @!P1 IADD3 R4, R4, -R21, RZ ;  /* 0x8000001504049210 */ /* 0x000fe20007ffe0ff */
[----:B------:R-:W-:Y:S01]  /*09f0*/  @!P4 IMAD.IADD R9, R9, 0x1, -R0 ;  /* 0x000000010909c824 */ /* 0x000fe200078e0a00 */
[----:B------:R-:W-:Y:S01]  /*0a00*/  ISETP.GE.AND P4, PT, R198, RZ, PT ;  /* 0x000000ffc600720c */ /* 0x000fe20003f86270 */
[----:B------:R-:W-:Y:S01]  /*0a10*/  IMAD.HI.U32 R8, R5, R15, RZ ;  /* 0x0000000f05087227 */ /* 0x000fe200078e00ff */
[----:B------:R-:W-:Y:S02]  /*0a20*/  ISETP.GT.U32.AND P1, PT, R21, R4, PT ;  /* 0x000000041500720c */ /* 0x000fe40003f24070 */
[----:B------:R-:W-:Y:S01]  /*0a30*/  ISETP.GT.U32.AND P6, PT, R0, R7, PT ;  /* 0x000000070000720c */ /* 0x000fe20003fc4070 */
[----:B------:R-:W-:Y:S02]  /*0a40*/  IMAD.MOV R10, RZ, RZ, -R10 ;  /* 0x000000ffff0a7224 */ /* 0x000fe400078e0a0a */
[----:B------:R-:W-:Y:S01]  /*0a50*/  @!P0 IADD3 R2, R2, -R21, RZ ;  /* 0x8000001502028210 */ /* 0x000fe20007ffe0ff */
[----:B------:R-:W-:Y:S01]  /*0a60*/  IMAD.MOV R8, RZ, RZ, -R8 ;  /* 0x000000ffff087224 */ /* 0x000fe200078e0a08 */
[----:B------:R-:W-:Y:S01]  /*0a70*/  ISETP.GE.AND P0, PT, R197, RZ, PT ;  /* 0x000000ffc500720c */ /* 0x000fe20003f06270 */
[--C-:B------:R-:W-:Y:S01]  /*0a80*/  @!P5 IMAD.IADD R13, R13, 0x1, -R0.reuse ;  /* 0x000000010d0dd824 */ /* 0x100fe200078e0a00 */
[----:B-1----:R-:W-:Y:S01]  /*0a90*/  LOP3.LUT R197, R199, 0x60, RZ, 0x3c, !PT ;  /* 0x00000060c7c57812 */ /* 0x002fe200078e3cff */
[----:B------:R-:W-:Y:S01]  /*0aa0*/  IMAD R17, R0, R10, R17 ;  /* 0x0000000a00117224 */ /* 0x000fe200078e0211 */
[----:B------:R-:W-:Y:S01]  /*0ab0*/  LOP3.LUT R10, R6, 0xe, RZ, 0xfc, !PT ;  /* 0x0000000e060a7812 */ /* 0x000fe200078efcff */
[C---:B------:R-:W-:Y:S01]  /*0ac0*/  IMAD R15, R0.reuse, R8, R15 ;  /* 0x00000008000f7224 */ /* 0x040fe200078e020f */
[----:B------:R-:W-:Y:S01]  /*0ad0*/  ISETP.GT.U32.AND P5, PT, R0, R13, PT ;  /* 0x0000000d0000720c */ /* 0x000fe20003fa4070 */
[----:B------:R-:W-:Y:S01]  /*0ae0*/  @!P1 IMAD.IADD R4, R4, 0x1, -R21 ;  /* 0x0000000104049824 */ /* 0x000fe200078e0a15 */
[----:B------:R-:W-:Y:S01]  /*0af0*/  ISETP.NE.AND P1, PT, RZ, c[0x0][0x178], PT ;  /* 0x00005e00ff007a0c */ /* 0x000fe20003f25270 */
[----:B------:R-:W-:Y:S01]  /*0b00*/  @!P2 IMAD.IADD R11, R11, 0x1, -R0 ;  /* 0x000000010b0ba824 */ /* 0x000fe200078e0a00 */
[----:B------:R-:W-:Y:S01]  /*0b10*/  IABS R8, R10 ;  /* 0x0000000a00087213 */ /* 0x000fe20000000000 */
[----:B------:R-:W-:Y:S01]  /*0b20*/  @!P4 IMAD.MOV R4, RZ, RZ, -R4 ;  /* 0x000000ffff04c224 */ /* 0x000fe200078e0a04 */
[----:B------:R-:W-:Y:S01]  /*0b30*/  ISETP.GE.AND P2, PT, R6, RZ, PT ;  /* 0x000000ff0600720c */ /* 0x000fe20003f46270 */
[----:B------:R-:W-:Y:S01]  /*0b40*/  @!P6 IMAD.IADD R7, R7, 0x1, -R0 ;  /* 0x000000010707e824 */ /* 0x000fe200078e0a00 */
[----:B------:R-:W-:Y:S01]  /*0b50*/  @!P0 IADD3 R2, -R2, RZ, RZ ;  /* 0x000000ff02028210 */ /* 0x000fe20007ffe1ff */
[----:B------:R-:W-:Y:S01]  /*0b60*/  IMAD.HI.U32 R12, R5, R19, RZ ;  /* 0x00000013050c7227 */ /* 0x000fe200078e00ff */
[----:B------:R-:W-:-:S02]  /*0b70*/  ISETP.GT.U32.AND P0, PT, R0, R11, PT ;  /* 0x0000000b0000720c */ /* 0x000fc40003f04070 */
[----:B------:R-:W-:Y:S01]  /*0b80*/  SEL R14, R3, R2, !P1 ;  /* 0x00000002030e7207 */ /* 0x000fe20004800000 */
[----:B------:R-:W-:Y:S01]  /*0b90*/  IMAD.HI.U32 R2, R5, R8, RZ ;  /* 0x0000000805027227 */ /* 0x000fe200078e00ff */
[----:B------:R-:W-:Y:S02]  /*0ba0*/  ISETP.GT.U32.AND P6, PT, R0, R9, PT ;  /* 0x000000090000720c */ /* 0x000fe40003fc4070 */
[----:B------:R-:W-:Y:S01]  /*0bb0*/  SEL R16, R3, R4, !P1 ;  /* 0x0000000403107207 */ /* 0x000fe20004800000 */
[----:B------:R-:W-:Y:S01]  /*0bc0*/  @!P5 IMAD.IADD R13, R13, 0x1, -R0 ;  /* 0x000000010d0dd824 */ /* 0x000fe200078e0a00 */
[----:B------:R-:W-:Y:S01]  /*0bd0*/  ISETP.GE.AND P5, PT, R22, RZ, PT ;  /* 0x000000ff1600720c */ /* 0x000fe20003fa6270 */
[----:B------:R-:W-:Y:S01]  /*0be0*/  IMAD.MOV R12, RZ, RZ, -R12 ;  /* 0x000000ffff0c7224 */ /* 0x000fe200078e0a0c */
[----:B------:R-:W-:Y:S01]  /*0bf0*/  IADD3 R3, -R2, RZ, RZ ;  /* 0x000000ff02037210 */ /* 0x000fe20007ffe1ff */
[----:B------:R-:W-:Y:S01]  /*0c00*/  @!P2 IMAD.MOV R7, RZ, RZ, -R7 ;  /* 0x000000ffff07a224 */ /* 0x000fe200078e0a07 */
[C---:B------:R-:W-:Y:S01]  /*0c10*/  ISETP.GT.U32.AND P4, PT, R0.reuse, R15, PT ;  /* 0x0000000f0000720c */ /* 0x040fe20003f84070 */
[C---:B------:R-:W-:Y:S01]  /*0c20*/  IMAD R19, R0.reuse, R12, R19 ;  /* 0x0000000c00137224 */ /* 0x040fe200078e0213 */
[C---:B------:R-:W-:Y:S01]  /*0c30*/  ISETP.GT.U32.AND P1, PT, R0.reuse, R17, PT ;  /* 0x000000110000720c */ /* 0x040fe20003f24070 */
[----:B------:R-:W-:Y:S01]  /*0c40*/  IMAD R3, R0, R3, R8 ;  /* 0x0000000300037224 */ /* 0x000fe200078e0208 */
[----:B------:R-:W-:Y:S01]  /*0c50*/  ISETP.GE.AND P2, PT, R18, RZ, PT ;  /* 0x000000ff1200720c */ /* 0x000fe20003f46270 */
[--C-:B------:R-:W-:Y:S01]  /*0c60*/  @!P0 IMAD.IADD R11, R11, 0x1, -R0.reuse ;  /* 0x000000010b0b8824 */ /* 0x100fe200078e0a00 */
[----:B------:R-:W-:Y:S01]  /*0c70*/  ISETP.GE.AND P0, PT, R20, RZ, PT ;  /* 0x000000ff1400720c */ /* 0x000fe20003f06270 */
[----:B------:R-:W-:Y:S01]  /*0c80*/  @!P6 IMAD.IADD R9, R9, 0x1, -R0 ;  /* 0x000000010909e824 */ /* 0x000fe200078e0a00 */
[----:B------:R-:W-:-:S02]  /*0c90*/  ISETP.GT.U32.AND P6, PT, R0, R19, PT ;  /* 0x000000130000720c */ /* 0x000fc40003fc4070 */
[----:B------:R-:W-:Y:S02]  /*0ca0*/  @!P5 IADD3 R13, -R13, RZ, RZ ;  /* 0x000000ff0d0dd210 */ /* 0x000fe40007ffe1ff */
[----:B------:R-:W-:Y:S01]  /*0cb0*/  ISETP.GT.U32.AND P5, PT, R0, R3, PT ;  /* 0x000000030000720c */ /* 0x000fe20003fa4070 */
[--C-:B------:R-:W-:Y:S01]  /*0cc0*/  @!P4 IMAD.IADD R15, R15, 0x1, -R0.reuse ;  /* 0x000000010f0fc824 */ /* 0x100fe200078e0a00 */
[----:B------:R-:W-:Y:S01]  /*0cd0*/  LOP3.LUT R8, R6, 0x10, RZ, 0xfc, !PT ;  /* 0x0000001006087812 */ /* 0x000fe200078efcff */
[--C-:B------:R-:W-:Y:S01]  /*0ce0*/  @!P1 IMAD.IADD R17, R17, 0x1, -R0.reuse ;  /* 0x0000000111119824 */ /* 0x100fe200078e0a00 */
[----:B------:R-:W-:Y:S01]  /*0cf0*/  ISETP.GE.AND P1, PT, R24, RZ, PT ;  /* 0x000000ff1800720c */ /* 0x000fe20003f26270 */
[----:B------:R-:W-:Y:S01]  /*0d00*/  @!P2 IMAD.MOV R9, RZ, RZ, -R9 ;  /* 0x000000ffff09a224 */ /* 0x000fe200078e0a09 */
[C---:B------:R-:W-:Y:S01]  /*0d10*/  ISETP.GT.U32.AND P2, PT, R0.reuse, R15, PT ;  /* 0x0000000f0000720c */ /* 0x040fe20003f44070 */
[----:B------:R-:W-:Y:S01]  /*0d20*/  @!P0 IMAD.MOV R11, RZ, RZ, -R11 ;  /* 0x000000ffff0b8224 */ /* 0x000fe200078e0a0b */
[----:B------:R-:W-:Y:S01]  /*0d30*/  ISETP.GT.U32.AND P0, PT, R0, R17, PT ;  /* 0x000000110000720c */ /* 0x000fe20003f04070 */
[----:B------:R-:W-:Y:S01]  /*0d40*/  @!P6 IMAD.IADD R19, R19, 0x1, -R0 ;  /* 0x000000011313e824 */ /* 0x000fe200078e0a00 */
[----:B------:R-:W-:-:S02]  /*0d50*/  IABS R21, R8 ;  /* 0x0000000800157213 */ /* 0x000fc40000000000 */
[----:B------:R-:W-:Y:S01]  /*0d60*/  LOP3.LUT R12, R6, 0x12, RZ, 0xfc, !PT ;  /* 0x00000012060c7812 */ /* 0x000fe200078efcff */
[----:B------:R-:W-:Y:S01]  /*0d70*/  @!P5 IMAD.IADD R3, R3, 0x1, -R0 ;  /* 0x000000010303d824 */ /* 0x000fe200078e0a00 */
[----:B------:R-:W-:Y:S01]  /*0d80*/  ISETP.GE.AND P4, PT, R23, RZ, PT ;  /* 0x000000ff1700720c */ /* 0x000fe20003f86270 */
[----:B------:R-:W-:Y:S01]  /*0d90*/  IMAD.HI.U32 R2, R5, R21, RZ ;  /* 0x0000001505027227 */ /* 0x000fe200078e00ff */
[C---:B------:R-:W-:Y:S02]  /*0da0*/  ISETP.GT.U32.AND P6, PT, R0.reuse, R19, PT ;  /* 0x000000130000720c */ /* 0x040fe40003fc4070 */
[----:B------:R-:W-:Y:S01]  /*0db0*/  ISETP.GT.U32.AND P5, PT, R0, R3, PT ;  /* 0x000000030000720c */ /* 0x000fe20003fa4070 */
[----:B------:R-:W-:Y:S01]  /*0dc0*/  IMAD.MOV R2, RZ, RZ, -R2 ;  /* 0x000000ffff027224 */ /* 0x000fe200078e0a02 */
[----:B------:R-:W-:Y:S01]  /*0dd0*/  IABS R23, R12 ;  /* 0x0000000c00177213 */ /* 0x000fe20000000000 */
[--C-:B------:R-:W-:Y:S01]  /*0de0*/  @!P2 IMAD.IADD R15, R15, 0x1, -R0.reuse ;  /* 0x000000010f0fa824 */ /* 0x100fe200078e0a00 */
[----:B------:R-:W-:Y:S01]  /*0df0*/  ISETP.GE.AND P2, PT, R25, RZ, PT ;  /* 0x000000ff1900720c */ /* 0x000fe20003f46270 */
[----:B------:R-:W-:Y:S01]  /*0e00*/  @!P0 IMAD.IADD R17, R17, 0x1, -R0 ;  /* 0x0000000111118824 */ /* 0x000fe200078e0a00 */
[----:B------:R-:W-:Y:S01]  /*0e10*/  ISETP.GE.AND P0, PT, R10, RZ, PT ;  /* 0x000000ff0a00720c */ /* 0x000fe20003f06270 */
[----:B------:R-:W-:Y:S01]  /*0e20*/  IMAD.HI.U32 R4, R5, R23, RZ ;  /* 0x0000001705047227 */ /* 0x000fe200078e00ff */
[----:B------:R-:W-:-:S02]  /*0e30*/  LOP3.LUT R10, R6, 0x18, RZ, 0xfc, !PT ;  /* 0x00000018060a7812 */ /* 0x000fc400078efcff */
[----:B------:R-:W-:Y:S01]  /*0e40*/  LOP3.LUT R18, R6, 0x1c, RZ, 0xfc, !PT ;  /* 0x0000001c06127812 */ /* 0x000fe200078efcff */
[----:B------:R-:W-:Y:S01]  /*0e50*/  IMAD R21, R0, R2, R21 ;  /* 0x0000000200157224 */ /* 0x000fe200078e0215 */
[----:B------:R-:W-:Y:S01]  /*0e60*/  IADD3 R4, -R4, RZ, RZ ;  /* 0x000000ff04047210 */ /* 0x000fe20007ffe1ff */
[----:B------:R-:W-:Y:S01]  /*0e70*/  @!P1 IMAD.MOV R17, RZ, RZ, -R17 ;  /* 0x000000ffff119224 */ /* 0x000fe200078e0a11 */
[----:B------:R-:W-:Y:S01]  /*0e80*/  LOP3.LUT R2, R6, 0x14, RZ, 0xfc, !PT ;  /* 0x0000001406027812 */ /* 0x000fe200078efcff */
[--C-:B------:R-:W-:Y:S01]  /*0e90*/  @!P5 IMAD.IADD R3, R3, 0x1, -R0.reuse ;  /* 0x000000010303d824 */ /* 0x100fe200078e0a00 */
[----:B------:R-:W-:Y:S01]  /*0ea0*/  ISETP.GT.U32.AND P1, PT, R0, R21, PT ;  /* 0x000000150000720c */ /* 0x000fe20003f24070 */
[----:B------:R-:W-:Y:S01]  /*0eb0*/  @!P6 IMAD.IADD R19, R19, 0x1, -R0 ;  /* 0x000000011313e824 */ /* 0x000fe200078e0a00 */
[----:B------:R-:W-:Y:S01]  /*0ec0*/  ISETP.GE.AND P6, PT, R8, RZ, PT ;  /* 0x000000ff0800720c */ /* 0x000fe20003fc6270 */
[----:B------:R-:W-:Y:S01]  /*0ed0*/  IMAD R23, R0, R4, R23 ;  /* 0x0000000400177224 */ /* 0x000fe200078e0217 */
[----:B------:R-:W-:Y:S01]  /*0ee0*/  LOP3.LUT R4, R6, 0x16, RZ, 0xfc, !PT ;  /* 0x0000001606047812 */ /* 0x000fe200078efcff */
[----:B------:R-:W-:Y:S01]  /*0ef0*/  IMAD.MOV.U32 R187, RZ, RZ, R3 ;  /* 0x000000ffffbb7224 */ /* 0x000fe200078e0003 */
[----:B------:R-:W-:Y:S01]  /*0f00*/  IABS R29, R10 ;  /* 0x0000000a001d7213 */ /* 0x000fe20000000000 */
[----:B------:R-:W-:Y:S01]  /*0f10*/  @!P2 IMAD.MOV R19, RZ, RZ, -R19 ;  /* 0x000000ffff13a224 */ /* 0x000fe200078e0a13 */
[----:B------:R-:W-:Y:S01]  /*0f20*/  ISETP.GE.AND P2, PT, R2, RZ, PT ;  /* 0x000000ff0200720c */ /* 0x000fe20003f46270 */
[----:B------:R-:W-:Y:S01]  /*0f30*/  @!P0 IMAD.MOV R187, RZ, RZ, -R187 ;  /* 0x000000ffffbb8224 */ /* 0x000fe200078e0abb */
[----:B------:R-:W-:Y:S01]  /*0f40*/  IABS R2, R2 ;  /* 0x0000000200027213 */ /* 0x000fe20000000000 */
[----:B------:R-:W-:Y:S01]  /*0f50*/  @!P4 IMAD.MOV R15, RZ, RZ, -R15 ;  /* 0x000000ffff0fc224 */ /* 0x000fe200078e0a0f */
[----:B------:R-:W-:-:S02]  /*0f60*/  ISETP.GT.U32.AND P0, PT, R0, R23, PT ;  /* 0x000000170000720c */ /* 0x000fc40003f04070 */
[----:B------:R-:W-:Y:S02]  /*0f70*/  ISETP.GE.AND P5, PT, R4, RZ, PT ;  /* 0x000000ff0400720c */ /* 0x000fe40003fa6270 */
[----:B------:R-:W-:Y:S01]  /*0f80*/  IABS R27, R4 ;  /* 0x00000004001b7213 */ /* 0x000fe20000000000 */
[----:B------:R-:W-:Y:S01]  /*0f90*/  IMAD.MOV.U32 R4, RZ, RZ, R2 ;  /* 0x000000ffff047224 */ /* 0x000fe200078e0002 */
[----:B------:R-:W-:Y:S02]  /*0fa0*/  @!P1 IADD3 R21, R21, -R0, RZ ;  /* 0x8000000015159210 */ /* 0x000fe40007ffe0ff */
[----:B------:R-:W-:Y:S01]  /*0fb0*/  ISETP.GE.AND P4, PT, R12, RZ, PT ;  /* 0x000000ff0c00720c */ /* 0x000fe20003f86270 */
[C---:B------:R-:W-:Y:S01]  /*0fc0*/  IMAD.HI.U32 R2, R5.reuse, R4, RZ ;  /* 0x0000000405027227 */ /* 0x040fe200078e00ff */
[----:B------:R-:W-:Y:S02]  /*0fd0*/  ISETP.GT.U32.AND P1, PT, R0, R21, PT ;  /* 0x000000150000720c */ /* 0x000fe40003f24070 */
[----:B------:R-:W-:Y:S01]  /*0fe0*/  LOP3.LUT R12, R6, 0x1a, RZ, 0xfc, !PT ;  /* 0x0000001a060c7812 */ /* 0x000fe200078efcff */
[----:B------:R-:W-:Y:S01]  /*0ff0*/  IMAD.HI.U32 R3, R5, R27, RZ ;  /* 0x0000001b05037227 */ /* 0x000fe200078e00ff */
[----:B------:R-:W-:-:S02]  /*1000*/  IABS R33, R18 ;  /* 0x0000001200217213 */ /* 0x000fc40000000000 */
[----:B------:R-:W-:Y:S01]  /*1010*/  IABS R31, R12 ;  /* 0x0000000c001f7213 */ /* 0x000fe20000000000 */
[----:B------:R-:W-:Y:S01]  /*1020*/  IMAD.MOV R25, RZ, RZ, -R2 ;  /* 0x000000ffff197224 */ /* 0x000fe200078e0a02 */
[C---:B------:R-:W-:Y:S01]  /*1030*/  LOP3.LUT R20, R6.reuse, 0x20, RZ, 0xfc, !PT ;  /* 0x0000002006147812 */ /* 0x040fe200078efcff */
[----:B------:R-:W-:Y:S01]  /*1040*/  @!P0 IMAD.IADD R23, R23, 0x1, -R0 ;  /* 0x0000000117178824 */ /* 0x000fe200078e0a00 */
[----:B------:R-:W-:Y:S01]  /*1050*/  LOP3.LUT R22, R6, 0x24, RZ, 0xfc, !PT ;  /* 0x0000002406167812 */ /* 0x000fe200078efcff */
[----:B------:R-:W-:Y:S01]  /*1060*/  IMAD.MOV R8, RZ, RZ, -R3 ;  /* 0x000000ffff087224 */ /* 0x000fe200078e0a03 */
[----:B------:R-:W-:Y:S01]  /*1070*/  IABS R37, R20 ;  /* 0x0000001400257213 */ /* 0x000fe20000000000 */
[C---:B------:R-:W-:Y:S01]  /*1080*/  IMAD R3, R0.reuse, R25, R4 ;  /* 0x0000001900037224 */ /* 0x040fe200078e0204 */
[----:B------:R-:W-:Y:S01]  /*1090*/  ISETP.GT.U32.AND P0, PT, R0, R23, PT ;  /* 0x000000170000720c */ /* 0x000fe20003f04070 */
[----:B------:R-:W-:Y:S01]  /*10a0*/  IMAD.HI.U32 R2, R5, R29, RZ ;  /* 0x0000001d05027227 */ /* 0x000fe200078e00ff */
[----:B------:R-:W-:-:S02]  /*10b0*/  @!P1 IADD3 R21, R21, -R0, RZ ;  /* 0x8000000015159210 */ /* 0x000fc40007ffe0ff */
[C---:B------:R-:W-:Y:S01]  /*10c0*/  ISETP.GT.U32.AND P1, PT, R0.reuse, R3, PT ;  /* 0x000000030000720c */ /* 0x040fe20003f24070 */
[----:B------:R-:W-:Y:S01]  /*10d0*/  IMAD R27, R0, R8, R27 ;  /* 0x00000008001b7224 */ /* 0x000fe200078e021b */
[----:B------:R-:W-:Y:S01]  /*10e0*/  @!P6 IADD3 R21, -R21, RZ, RZ ;  /* 0x000000ff1515e210 */ /* 0x000fe20007ffe1ff */
[----:B------:R-:W-:Y:S01]  /*10f0*/  IMAD.MOV R2, RZ, RZ, -R2 ;  /* 0x000000ffff027224 */ /* 0x000fe200078e0a02 */
[C---:B------:R-:W-:Y:S01]  /*1100*/  LOP3.LUT R8, R6.reuse, 0x1e, RZ, 0xfc, !PT ;  /* 0x0000001e06087812 */ /* 0x040fe200078efcff */
[----:B------:R-:W-:Y:S01]  /*1110*/  IMAD.HI.U32 R4, R5, R33, RZ ;  /* 0x0000002105047227 */ /* 0x000fe200078e00ff */
[----:B------:R-:W-:Y:S02]  /*1120*/  LOP3.LUT R24, R6, 0x26, RZ, 0xfc, !PT ;  /* 0x0000002606187812 */ /* 0x000fe400078efcff */
[----:B------:R-:W-:Y:S01]  /*1130*/  IABS R35, R8 ;  /* 0x0000000800237213 */ /* 0x000fe20000000000 */
[C---:B------:R-:W-:Y:S01]  /*1140*/  IMAD R29, R0.reuse, R2, R29 ;  /* 0x00000002001d7224 */ /* 0x040fe200078e021d */
[----:B------:R-:W-:Y:S01]  /*1150*/  IABS R39, R22 ;  /* 0x0000001600277213 */ /* 0x000fe20000000000 */
[--C-:B------:R-:W-:Y:S01]  /*1160*/  @!P0 IMAD.IADD R23, R23, 0x1, -R0.reuse ;  /* 0x0000000117178824 */ /* 0x100fe200078e0a00 */
[C---:B------:R-:W-:Y:S01]  /*1170*/  ISETP.GT.U32.AND P0, PT, R0.reuse, R27, PT ;  /* 0x0000001b0000720c */ /* 0x040fe20003f04070 */
[----:B------:R-:W-:Y:S01]  /*1180*/  @!P1 IMAD.IADD R3, R3, 0x1, -R0 ;  /* 0x0000000103039824 */ /* 0x000fe200078e0a00 */
[----:B------:R-:W-:Y:S01]  /*1190*/  ISETP.GT.U32.AND P6, PT, R0, R29, PT ;  /* 0x0000001d0000720c */ /* 0x000fe20003fc4070 */
[----:B------:R-:W-:Y:S01]  /*11a0*/  IMAD.HI.U32 R2, R5, R31, RZ ;  /* 0x0000001f05027227 */ /* 0x000fe200078e00ff */
[----:B------:R-:W-:-:S02]  /*11b0*/  IABS R41, R24 ;  /* 0x0000001800297213 */ /* 0x000fc40000000000 */
[C---:B------:R-:W-:Y:S01]  /*11c0*/  ISETP.GT.U32.AND P1, PT, R0.reuse, R3, PT ;  /* 0x000000030000720c */ /* 0x040fe20003f24070 */
[----:B------:R-:W-:Y:S02]  /*11d0*/  IMAD.MOV R2, RZ, RZ, -R2 ;  /* 0x000000ffff027224 */ /* 0x000fe400078e0a02 */
[----:B------:R-:W-:Y:S02]  /*11e0*/  @!P4 IMAD.MOV R23, RZ, RZ, -R23 ;  /* 0x000000ffff17c224 */ /* 0x000fe400078e0a17 */
[C---:B------:R-:W-:Y:S02]  /*11f0*/  IMAD R31, R0.reuse, R2, R31 ;  /* 0x00000002001f7224 */ /* 0x040fe400078e021f */
[----:B------:R-:W-:Y:S02]  /*1200*/  @!P0 IMAD.IADD R27, R27, 0x1, -R0 ;  /* 0x000000011b1b8824 */ /* 0x000fe400078e0a00 */
[----:B------:R-:W-:Y:S01]  /*1210*/  @!P6 IADD3 R29, R29, -R0, RZ ;  /* 0x800000001d1de210 */ /* 0x000fe20007ffe0ff */
[----:B------:R-:W-:Y:S01]  /*1220*/  IMAD.HI.U32 R2, R5, R35, RZ ;  /* 0x0000002305027227 */ /* 0x000fe200078e00ff */
[----:B------:R-:W-:-:S02]  /*1230*/  ISETP.GT.U32.AND P4, PT, R0, R31, PT ;  /* 0x0000001f0000720c */ /* 0x000fc40003f84070 */
[----:B------:R-:W-:Y:S01]  /*1240*/  ISETP.GT.U32.AND P6, PT, R0, R27, PT ;  /* 0x0000001b0000720c */ /* 0x000fe20003fc4070 */
[----:B------:R-:W-:Y:S01]  /*1250*/  @!P1 IMAD.IADD R3, R3, 0x1, -R0 ;  /* 0x0000000103039824 */ /* 0x000fe200078e0a00 */
[----:B------:R-:W-:Y:S01]  /*1260*/  ISETP.GE.AND P1, PT, R10, RZ, PT ;  /* 0x000000ff0a00720c */ /* 0x000fe20003f26270 */
[----:B------:R-:W-:Y:S01]  /*1270*/  IMAD.MOV R2, RZ, RZ, -R2 ;  /* 0x000000ffff027224 */ /* 0x000fe200078e0a02 */
[----:B------:R-:W-:Y:S01]  /*1280*/  LOP3.LUT R10, R6, 0x22, RZ, 0xfc, !PT ;  /* 0x00000022060a7812 */ /* 0x000fe200078efcff */
[----:B------:R-:W-:Y:S02]  /*1290*/  IMAD.MOV.U32 R25, RZ, RZ, R3 ;  /* 0x000000ffff197224 */ /* 0x000fe400078e0003 */
[C---:B------:R-:W-:Y:S01]  /*12a0*/  IMAD R35, R0.reuse, R2, R35 ;  /* 0x0000000200237224 */ /* 0x040fe200078e0223 */
[----:B------:R-:W-:Y:S01]  /*12b0*/  IABS R3, R10 ;  /* 0x0000000a00037213 */ /* 0x000fe20000000000 */
[----:B------:R-:W-:Y:S02]  /*12c0*/  IMAD.MOV R4, RZ, RZ, -R4 ;  /* 0x000000ffff047224 */ /* 0x000fe400078e0a04 */
[----:B------:R-:W-:Y:S01]  /*12d0*/  @!P4 IMAD.IADD R31, R31, 0x1, -R0 ;  /* 0x000000011f1fc824 */ /* 0x000fe200078e0a00 */
[----:B------:R-:W-:Y:S01]  /*12e0*/  ISETP.GT.U32.AND P4, PT, R0, R29, PT ;  /* 0x0000001d0000720c */ /* 0x000fe20003f84070 */
[----:B------:R-:W-:-:S04]  /*12f0*/  IMAD.HI.U32 R2, R5, R3, RZ ;  /* 0x0000000305027227 */ /* 0x000fc800078e00ff */
[----:B------:R-:W-:Y:S01]  /*1300*/  @!P6 IMAD.IADD R27, R27, 0x1, -R0 ;  /* 0x000000011b1be824 */ /* 0x000fe200078e0a00 */
[C---:B------:R-:W-:Y:S01]  /*1310*/  ISETP.GT.U32.AND P6, PT, R0.reuse, R35, PT ;  /* 0x000000230000720c */ /* 0x040fe20003fc4070 */
[----:B------:R-:W-:Y:S01]  /*1320*/  IMAD R33, R0, R4, R33 ;  /* 0x0000000400217224 */ /* 0x000fe200078e0221 */
[----:B------:R-:W-:Y:S01]  /*1330*/  IADD3 R2, -R2, RZ, RZ ;  /* 0x000000ff02027210 */ /* 0x000fe20007ffe1ff */
[----:B------:R-:W-:Y:S01]  /*1340*/  @!P2 IMAD.MOV R25, RZ, RZ, -R25 ;  /* 0x000000ffff19a224 */ /* 0x000fe200078e0a19 */
[C---:B------:R-:W-:Y:S01]  /*1350*/  ISETP.GT.U32.AND P2, PT, R0.reuse, R31, PT ;  /* 0x0000001f0000720c */ /* 0x040fe20003f44070 */
[----:B------:R-:W-:Y:S01]  /*1360*/  IMAD.HI.U32 R4, R5, R37, RZ ;  /* 0x0000002505047227 */ /* 0x000fe200078e00ff */
[----:B------:R-:W-:-:S03]  /*1370*/  ISETP.GT.U32.AND P0, PT, R0, R33, PT ;  /* 0x000000210000720c */ /* 0x000fc60003f04070 */
[C---:B------:R-:W-:Y:S02]  /*1380*/  IMAD R3, R0.reuse, R2, R3 ;  /* 0x0000000200037224 */ /* 0x040fe400078e0203 */
[----:B------:R-:W-:Y:S02]  /*1390*/  IMAD.MOV R4, RZ, RZ, -R4 ;  /* 0x000000ffff047224 */ /* 0x000fe400078e0a04 */
[----:B------:R-:W-:Y:S01]  /*13a0*/  @!P6 IMAD.IADD R35, R35, 0x1, -R0 ;  /* 0x000000012323e824 */ /* 0x000fe200078e0a00 */
[----:B------:R-:W-:Y:S01]  /*13b0*/  ISETP.GT.U32.AND P6, PT, R0, R3, PT ;  /* 0x000000030000720c */ /* 0x000fe20003fc4070 */
[----:B------:R-:W-:-:S04]  /*13c0*/  IMAD.HI.U32 R2, R5, R39, RZ ;  /* 0x0000002705027227 */ /* 0x000fc800078e00ff */
[--C-:B------:R-:W-:Y:S01]  /*13d0*/  @!P2 IMAD.IADD R31, R31, 0x1, -R0.reuse ;  /* 0x000000011f1fa824 */ /* 0x100fe200078e0a00 */
[----:B------:R-:W-:Y:S01]  /*13e0*/  ISETP.GE.AND P2, PT, R12, RZ, PT ;  /* 0x000000ff0c00720c */ /* 0x000fe20003f46270 */
[----:B------:R-:W-:Y:S01]  /*13f0*/  IMAD R37, R0, R4, R37 ;  /* 0x0000000400257224 */ /* 0x000fe200078e0225 */
[----:B------:R-:W-:Y:S01]  /*1400*/  LOP3.LUT R12, R6, 0x28, RZ, 0xfc, !PT ;  /* 0x00000028060c7812 */ /* 0x000fe200078efcff */
[--C-:B------:R-:W-:Y:S02]  /*1410*/  @!P0 IMAD.IADD R33, R33, 0x1, -R0.reuse ;  /* 0x0000000121218824 */ /* 0x100fe400078e0a00 */
[----:B------:R-:W-:Y:S01]  /*1420*/  IMAD.HI.U32 R4, R5, R41, RZ ;  /* 0x0000002905047227 */ /* 0x000fe200078e00ff */
[----:B------:R-:W-:Y:S02]  /*1430*/  IABS R43, R12 ;  /* 0x0000000c002b7213 */ /* 0x000fe40000000000 */
[C---:B------:R-:W-:Y:S01]  /*1440*/  ISETP.GT.U32.AND P0, PT, R0.reuse, R33, PT ;  /* 0x000000210000720c */ /* 0x040fe20003f04070 */
[----:B------:R-:W-:Y:S01]  /*1450*/  @!P6 IMAD.IADD R3, R3, 0x1, -R0 ;  /* 0x000000010303e824 */ /* 0x000fe200078e0a00 */
[----:B------:R-:W-:Y:S01]  /*1460*/  ISETP.GT.U32.AND P6, PT, R0, R35, PT ;  /* 0x000000230000720c */ /* 0x000fe20003fc4070 */
[----:B------:R-:W-:Y:S01]  /*1470*/  IMAD.MOV R2, RZ, RZ, -R2 ;  /* 0x000000ffff027224 */ /* 0x000fe200078e0a02 */
[----:B------:R-:W-:Y:S01]  /*1480*/  IADD3 R4, -R4, RZ, RZ ;  /* 0x000000ff04047210 */ /* 0x000fe20007ffe1ff */
[----:B------:R-:W-:Y:S01]  /*1490*/  @!P4 IMAD.IADD R29, R29, 0x1, -R0 ;  /* 0x000000011d1dc824 */ /* 0x000fe200078e0a00 */
[C---:B------:R-:W-:Y:S01]  /*14a0*/  ISETP.GT.U32.AND P4, PT, R0.reuse, R37, PT ;  /* 0x000000250000720c */ /* 0x040fe20003f84070 */
[----:B------:R-:W-:-:S02]  /*14b0*/  IMAD R39, R0, R2, R39 ;  /* 0x0000000200277224 */ /* 0x000fc400078e0227 */
[C---:B------:R-:W-:Y:S02]  /*14c0*/  IMAD R41, R0.reuse, R4, R41 ;  /* 0x0000000400297224 */ /* 0x040fe400078e0229 */
[----:B------:R-:W-:Y:S01]  /*14d0*/  @!P2 IMAD.MOV R31, RZ, RZ, -R31 ;  /* 0x000000ffff1fa224 */ /* 0x000fe200078e0a1f */
[----:B------:R-:W-:Y:S01]  /*14e0*/  ISETP.GT.U32.AND P2, PT, R0, R39, PT ;  /* 0x000000270000720c */ /* 0x000fe20003f44070 */
[--C-:B------:R-:W-:Y:S01]  /*14f0*/  @!P0 IMAD.IADD R33, R33, 0x1, -R0.reuse ;  /* 0x0000000121218824 */ /* 0x100fe200078e0a00 */
[----:B------:R-:W-:Y:S01]  /*1500*/  ISETP.GE.AND P0, PT, R18, RZ, PT ;  /* 0x000000ff1200720c */ /* 0x000fe20003f06270 */
[--C-:B------:R-:W-:Y:S01]  /*1510*/  @!P6 IMAD.IADD R35, R35, 0x1, -R0.reuse ;  /* 0x000000012323e824 */ /* 0x100fe200078e0a00 */
[----:B------:R-:W-:Y:S01]  /*1520*/  ISETP.GT.U32.AND P6, PT, R0, R41, PT ;  /* 0x000000290000720c */ /* 0x000fe20003fc4070 */
[----:B------:R-:W-:Y:S01]  /*1530*/  @!P1 IMAD.MOV R29, RZ, RZ, -R29 ;  /* 0x000000ffff1d9224 */ /* 0x000fe200078e0a1d */
[----:B------:R-:W-:Y:S01]  /*1540*/  LOP3.LUT R18, R6, 0x2a, RZ, 0xfc, !PT ;  /* 0x0000002a06127812 */ /* 0x000fe200078efcff */
[----:B------:R-:W-:Y:S01]  /*1550*/  @!P4 IMAD.IADD R37, R37, 0x1, -R0 ;  /* 0x000000012525c824 */ /* 0x000fe200078e0a00 */
[----:B------:R-:W-:Y:S01]  /*1560*/  ISETP.GE.AND P4, PT, R8, RZ, PT ;  /* 0x000000ff0800720c */ /* 0x000fe20003f86270 */
[----:B------:R-:W-:Y:S01]  /*1570*/  IMAD.HI.U32 R2, R5, R43, RZ ;  /* 0x0000002b05027227 */ /* 0x000fe200078e00ff */
[----:B------:R-:W-:-:S02]  /*1580*/  ISETP.GT.U32.AND P1, PT, R0, R3, PT ;  /* 0x000000030000720c */ /* 0x000fc40003f24070 */
[----:B------:R-:W-:Y:S01]  /*1590*/  IABS R8, R18 ;  /* 0x0000001200087213 */ /* 0x000fe20000000000 */
[----:B------:R-:W-:Y:S02]  /*15a0*/  IMAD.MOV R4, RZ, RZ, -R2 ;  /* 0x000000ffff047224 */ /* 0x000fe400078e0a02 */
[--C-:B------:R-:W-:Y:S01]  /*15b0*/  @!P2 IMAD.IADD R39, R39, 0x1, -R0.reuse ;  /* 0x000000012727a824 */ /* 0x100fe200078e0a00 */
[----:B------:R-:W-:Y:S01]  /*15c0*/  @!P0 IADD3 R33, -R33, RZ, RZ ;  /* 0x000000ff21218210 */ /* 0x000fe20007ffe1ff */
[----:B------:R-:W-:Y:S01]  /*15d0*/  @!P5 IMAD.MOV R27, RZ, RZ, -R27 ;  /* 0x000000ffff1bd224 */ /* 0x000fe200078e0a1b */
[----:B------:R-:W-:Y:S01]  /*15e0*/  ISETP.GT.U32.AND P5, PT, R0, R37, PT ;  /* 0x000000250000720c */ /* 0x000fe20003fa4070 */
[----:B------:R-:W-:Y:S01]  /*15f0*/  IMAD.HI.U32 R2, R5, R8, RZ ;  /* 0x0000000805027227 */ /* 0x000fe200078e00ff */
[----:B------:R-:W-:Y:S02]  /*1600*/  ISETP.GE.AND P0, PT, R20, RZ, PT ;  /* 0x000000ff1400720c */ /* 0x000fe40003f06270 */
[----:B------:R-:W-:Y:S01]  /*1610*/  LOP3.LUT R20, R6, 0x2e, RZ, 0xfc, !PT ;  /* 0x0000002e06147812 */ /* 0x000fe200078efcff */
[----:B------:R-:W-:Y:S01]  /*1620*/  IMAD R43, R0, R4, R43 ;  /* 0x00000004002b7224 */ /* 0x000fe200078e022b */
[----:B------:R-:W-:Y:S01]  /*1630*/  IADD3 R45, -R2, RZ, RZ ;  /* 0x000000ff022d7210 */ /* 0x000fe20007ffe1ff */
[--C-:B------:R-:W-:Y:S01]  /*1640*/  @!P6 IMAD.IADD R41, R41, 0x1, -R0.reuse ;  /* 0x000000012929e824 */ /* 0x100fe200078e0a00 */
[C---:B------:R-:W-:Y:S01]  /*1650*/  ISETP.GT.U32.AND P6, PT, R0.reuse, R39, PT ;  /* 0x000000270000720c */ /* 0x040fe20003fc4070 */
[----:B------:R-:W-:Y:S01]  /*1660*/  @!P4 IMAD.MOV R35, RZ, RZ, -R35 ;  /* 0x000000ffff23c224 */ /* 0x000fe200078e0a23 */
[----:B------:R-:W-:Y:S01]  /*1670*/  ISETP.GT.U32.AND P4, PT, R0, R43, PT ;  /* 0x0000002b0000720c */ /* 0x000fe20003f84070 */
[--C-:B------:R-:W-:Y:S01]  /*1680*/  @!P1 IMAD.IADD R3, R3, 0x1, -R0.reuse ;  /* 0x0000000103039824 */ /* 0x100fe200078e0a00 */
[----:B------:R-:W-:Y:S01]  /*1690*/  ISETP.GE.AND P1, PT, R22, RZ, PT ;  /* 0x000000ff1600720c */ /* 0x000fe20003f26270 */
[----:B------:R-:W-:Y:S01]  /*16a0*/  @!P5 IMAD.IADD R37, R37, 0x1, -R0 ;  /* 0x000000012525d824 */ /* 0x000fe200078e0a00 */
[----:B------:R-:W-:Y:S01]  /*16b0*/  ISETP.GE.AND P5, PT, R10, RZ, PT ;  /* 0x000000ff0a00720c */ /* 0x000fe20003fa6270 */
[----:B------:R-:W-:Y:S01]  /*16c0*/  IMAD.MOV.U32 R177, RZ, RZ, R3 ;  /* 0x000000ffffb17224 */ /* 0x000fe200078e0003 */
[----:B------:R-:W-:Y:S01]  /*16d0*/  LOP3.LUT R10, R6, 0x2c, RZ, 0xfc, !PT ;  /* 0x0000002c060a7812 */ /* 0x000fe200078efcff */
[C---:B------:R-:W-:Y:S01]  /*16e0*/  IMAD R3, R0.reuse, R45, R8 ;  /* 0x0000002d00037224 */ /* 0x040fe200078e0208 */
[----:B------:R-:W-:Y:S01]  /*16f0*/  IABS R47, R20 ;  /* 0x00000014002f7213 */ /* 0x000fe20000000000 */
[----:B------:R-:W-:Y:S01]  /*1700*/  @!P0 IMAD.MOV R37, RZ, RZ, -R37 ;  /* 0x000000ffff258224 */ /* 0x000fe200078e0a25 */
[----:B------:R-:W-:Y:S01]  /*1710*/  IABS R45, R10 ;  /* 0x0000000a002d7213 */ /* 0x000fe20000000000 */
[--C-:B------:R-:W-:Y:S01]  /*1720*/  @!P6 IMAD.IADD R39, R39, 0x1, -R0.reuse ;  /* 0x000000012727e824 */ /* 0x100fe200078e0a00 */
[C---:B------:R-:W-:Y:S01]  /*1730*/  ISETP.GT.U32.AND P6, PT, R0.reuse, R3, PT ;  /* 0x000000030000720c */ /* 0x040fe20003fc4070 */
[----:B------:R-:W-:Y:S01]  /*1740*/  @!P4 IMAD.IADD R43, R43, 0x1, -R0 ;  /* 0x000000012b2bc824 */ /* 0x000fe200078e0a00 */
[----:B------:R-:W-:Y:S01]  /*1750*/  ISETP.GT.U32.AND P0, PT, R0, R41, PT ;  /* 0x000000290000720c */ /* 0x000fe20003f04070 */
[----:B------:R-:W-:Y:S01]  /*1760*/  IMAD.HI.U32 R2, R5, R45, RZ ;  /* 0x0000002d05027227 */ /* 0x000fe200078e00ff */
[----:B------:R-:W-:-:S02]  /*1770*/  ISETP.GE.AND P2, PT, R24, RZ, PT ;  /* 0x000000ff1800720c */ /* 0x000fc40003f46270 */
[----:B------:R-:W-:Y:S01]  /*1780*/  @!P5 IADD3 R177, -R177, RZ, RZ ;  /* 0x000000ffb1b1d210 */ /* 0x000fe20007ffe1ff */
[----:B------:R-:W-:Y:S01]  /*1790*/  @!P1 IMAD.MOV R39, RZ, RZ, -R39 ;  /* 0x000000ffff279224 */ /* 0x000fe200078e0a27 */
[----:B------:R-:W-:Y:S01]  /*17a0*/  ISETP.GT.U32.AND P1, PT, R0, R43, PT ;  /* 0x0000002b0000720c */ /* 0x000fe20003f24070 */
[----:B------:R-:W-:Y:S01]  /*17b0*/  IMAD.HI.U32 R4, R5, R47, RZ ;  /* 0x0000002f05047227 */ /* 0x000fe200078e00ff */
[----:B------:R-:W-:Y:S02]  /*17c0*/  IADD3 R2, -R2, RZ, RZ ;  /* 0x000000ff02027210 */ /* 0x000fe40007ffe1ff */
[----:B------:R-:W-:Y:S01]  /*17d0*/  ISETP.GE.AND P5, PT, R12, RZ, PT ;  /* 0x000000ff0c00720c */ /* 0x000fe20003fa6270 */
[----:B------:R-:W-:Y:S01]  /*17e0*/  @!P6 IMAD.IADD R3, R3, 0x1, -R0 ;  /* 0x000000010303e824 */ /* 0x000fe200078e0a00 */
[----:B------:R-:W-:Y:S01]  /*17f0*/  LOP3.LUT R22, R6, 0x36, RZ, 0xfc, !PT ;  /* 0x0000003606167812 */ /* 0x000fe200078efcff */
[----:B------:R-:W-:Y:S01]  /*1800*/  IMAD R45, R0, R2, R45 ;  /* 0x00000002002d7224 */ /* 0x000fe200078e022d */
[----:B------:R-:W-:Y:S01]  /*1810*/  LOP3.LUT R2, R6, 0x30, RZ, 0xfc, !PT ;  /* 0x0000003006027812 */ /* 0x000fe200078efcff */
[----:B------:R-:W-:Y:S01]  /*1820*/  IMAD.MOV R4, RZ, RZ, -R4 ;  /* 0x000000ffff047224 */ /* 0x000fe200078e0a04 */
[C---:B------:R-:W-:Y:S01]  /*1830*/  ISETP.GT.U32.AND P6, PT, R0.reuse, R3, PT ;  /* 0x000000030000720c */ /* 0x040fe20003fc4070 */
[--C-:B------:R-:W-:Y:S01]  /*1840*/  @!P0 IMAD.IADD R41, R41, 0x1, -R0.reuse ;  /* 0x0000000129298824 */ /* 0x100fe200078e0a00 */
[----:B------:R-:W-:Y:S01]  /*1850*/  IABS R12, R2 ;  /* 0x00000002000c7213 */ /* 0x000fe20000000000 */
[----:B------:R-:W-:Y:S01]  /*1860*/  @!P1 IMAD.IADD R43, R43, 0x1, -R0 ;  /* 0x000000012b2b9824 */ /* 0x000fe200078e0a00 */
[C---:B------:R-:W-:Y:S01]  /*1870*/  ISETP.GT.U32.AND P1, PT, R0.reuse, R45, PT ;  /* 0x0000002d0000720c */ /* 0x040fe20003f24070 */
[----:B------:R-:W-:Y:S01]  /*1880*/  IMAD R47, R0, R4, R47 ;  /* 0x00000004002f7224 */ /* 0x000fe200078e022f */
[----:B------:R-:W-:Y:S01]  /*1890*/  ISETP.GE.AND P0, PT, R18, RZ, PT ;  /* 0x000000ff1200720c */ /* 0x000fe20003f06270 */
[----:B------:R-:W-:Y:S01]  /*18a0*/  @!P2 IMAD.MOV R41, RZ, RZ, -R41 ;  /* 0x000000ffff29a224 */ /* 0x000fe200078e0a29 */
[----:B------:R-:W-:-:S02]  /*18b0*/  @!P5 IADD3 R43, -R43, RZ, RZ ;  /* 0x000000ff2b2bd210 */ /* 0x000fc40007ffe1ff */
[----:B------:R-:W-:Y:S02]  /*18c0*/  LOP3.LUT R18, R6, 0x32, RZ, 0xfc, !PT ;  /* 0x0000003206127812 */ /* 0x000fe400078efcff */
[----:B------:R-:W-:Y:S02]  /*18d0*/  ISETP.GE.AND P2, PT, R20, RZ, PT ;  /* 0x000000ff1400720c */ /* 0x000fe40003f46270 */
[----:B------:R-:W-:Y:S02]  /*18e0*/  @!P6 IADD3 R3, R3, -R0, RZ ;  /* 0x800000000303e210 */ /* 0x000fe40007ffe0ff */
[----:B------:R-:W-:Y:S01]  /*18f0*/  ISETP.GT.U32.AND P6, PT, R0, R47, PT ;  /* 0x0000002f0000720c */ /* 0x000fe20003fc4070 */
[----:B------:R-:W-:Y:S01]  /*1900*/  @!P1 IMAD.IADD R45, R45, 0x1, -R0 ;  /* 0x000000012d2d9824 */ /* 0x000fe200078e0a00 */
[----:B------:R-:W-:Y:S01]  /*1910*/  ISETP.GE.AND P1, PT, R2, RZ, PT ;  /* 0x000000ff0200720c */ /* 0x000fe20003f26270 */
[----:B------:R-:W-:Y:S01]  /*1920*/  IMAD.HI.U32 R2, R5, R12, RZ ;  /* 0x0000000c05027227 */ /* 0x000fe200078e00ff */
[----:B------:R-:W-:-:S02]  /*1930*/  LOP3.LUT R20, R6, 0x34, RZ, 0xfc, !PT ;  /* 0x0000003406147812 */ /* 0x000fc400078efcff */
[C---:B------:R-:W-:Y:S01]  /*1940*/  ISETP.GT.U32.AND P5, PT, R0.reuse, R45, PT ;  /* 0x0000002d0000720c */ /* 0x040fe20003fa4070 */
[----:B------:R-:W-:Y:S01]  /*1950*/  IMAD.MOV R49, RZ, RZ, -R2 ;  /* 0x000000ffff317224 */ /* 0x000fe200078e0a02 */
[----:B------:R-:W-:Y:S01]  /*1960*/  IABS R51, R18 ;  /* 0x0000001200337213 */ /* 0x000fe20000000000 */
[----:B------:R-:W-:Y:S01]  /*1970*/  IMAD.MOV.U32 R173, RZ, RZ, R3 ;  /* 0x000000ffffad7224 */ /* 0x000fe200078e0003 */
[----:B------:R-:W-:Y:S01]  /*1980*/  IABS R53, R20 ;  /* 0x0000001400357213 */ /* 0x000fe20000000000 */
[----:B------:R-:W-:Y:S01]  /*1990*/  IMAD R3, R0, R49, R12 ;  /* 0x0000003100037224 */ /* 0x000fe200078e020c */
[----:B------:R-:W-:Y:S01]  /*19a0*/  IABS R55, R22 ;  /* 0x0000001600377213 */ /* 0x000fe20000000000 */
[----:B------:R-:W-:Y:S01]  /*19b0*/  @!P6 IMAD.IADD R47, R47, 0x1, -R0 ;  /* 0x000000012f2fe824 */ /* 0x000fe200078e0a00 */
[----:B------:R-:W-:Y:S01]  /*19c0*/  ISETP.GE.AND P4, PT, R10, RZ, PT ;  /* 0x000000ff0a00720c */ /* 0x000fe20003f86270 */
[----:B------:R-:W-:Y:S01]  /*19d0*/  IMAD.HI.U32 R4, R5, R51, RZ ;  /* 0x0000003305047227 */ /* 0x000fe200078e00ff */
[----:B------:R-:W-:-:S02]  /*19e0*/  LOP3.LUT R12, R6, 0x3c, RZ, 0xfc, !PT ;  /* 0x0000003c060c7812 */ /* 0x000fc400078efcff */
[C---:B------:R-:W-:Y:S01]  /*19f0*/  ISETP.GT.U32.AND P6, PT, R0.reuse, R47, PT ;  /* 0x0000002f0000720c */ /* 0x040fe20003fc4070 */
[----:B------:R-:W-:Y:S01]  /*1a00*/  IMAD.HI.U32 R8, R5, R53, RZ ;  /* 0x0000003505087227 */ /* 0x000fe200078e00ff */
[----:B------:R-:W-:Y:S02]  /*1a10*/  @!P5 IADD3 R45, R45, -R0, RZ ;  /* 0x800000002d2dd210 */ /* 0x000fe40007ffe0ff */
[C---:B------:R-:W-:Y:S01]  /*1a20*/  ISETP.GT.U32.AND P5, PT, R0.reuse, R3, PT ;  /* 0x000000030000720c */ /* 0x040fe20003fa4070 */
[----:B------:R-:W-:Y:S01]  /*1a30*/  IMAD.MOV R4, RZ, RZ, -R4 ;  /* 0x000000ffff047224 */ /* 0x000fe200078e0a04 */
[----:B------:R-:W-:Y:S01]  /*1a40*/  IABS R61, R12 ;  /* 0x0000000c003d7213 */ /* 0x000fe20000000000 */
[----:B------:R-:W-:Y:S02]  /*1a50*/  IMAD.MOV R8, RZ, RZ, -R8 ;  /* 0x000000ffff087224 */ /* 0x000fe400078e0a08 */
[C---:B------:R-:W-:Y:S02]  /*1a60*/  IMAD R51, R0.reuse, R4, R51 ;  /* 0x0000000400337224 */ /* 0x040fe400078e0233 */
[----:B------:R-:W-:Y:S01]  /*1a70*/  IMAD R53, R0, R8, R53 ;  /* 0x0000000800357224 */ /* 0x000fe200078e0235 */
[----:B------:R-:W-:Y:S01]  /*1a80*/  LOP3.LUT R8, R6, 0x38, RZ, 0xfc, !PT ;  /* 0x0000003806087812 */ /* 0x000fe200078efcff */
[----:B------:R-:W-:Y:S01]  /*1a90*/  @!P6 IMAD.IADD R47, R47, 0x1, -R0 ;  /* 0x000000012f2fe824 */ /* 0x000fe200078e0a00 */
[----:B------:R-:W-:Y:S01]  /*1aa0*/  ISETP.GT.U32.AND P6, PT, R0, R51, PT ;  /* 0x000000330000720c */ /* 0x000fe20003fc4070 */
[----:B------:R-:W-:Y:S01]  /*1ab0*/  IMAD.HI.U32 R10, R5, R55, RZ ;  /* 0x00000037050a7227 */ /* 0x000fe200078e00ff */
[----:B------:R-:W-:-:S03]  /*1ac0*/  IABS R57, R8 ;  /* 0x0000000800397213 */ /* 0x000fc60000000000 */
[----:B------:R-:W-:Y:S01]  /*1ad0*/  @!P5 IMAD.IADD R3, R3, 0x1, -R0 ;  /* 0x000000010303d824 */ /* 0x000fe200078e0a00 */
[----:B------:R-:W-:Y:S01]  /*1ae0*/  ISETP.GT.U32.AND P5, PT, R0, R53, PT ;  /* 0x000000350000720c */ /* 0x000fe20003fa4070 */
[----:B------:R-:W-:Y:S02]  /*1af0*/  IMAD.MOV R10, RZ, RZ, -R10 ;  /* 0x000000ffff0a7224 */ /* 0x000fe400078e0a0a */
[----:B------:R-:W-:-:S04]  /*1b00*/  IMAD.HI.U32 R2, R5, R57, RZ ;  /* 0x0000003905027227 */ /* 0x000fc800078e00ff */
[----:B------:R-:W-:Y:S01]  /*1b10*/  IMAD R55, R0, R10, R55 ;  /* 0x0000000a00377224 */ /* 0x000fe200078e0237 */
[----:B------:R-:W-:Y:S01]  /*1b20*/  LOP3.LUT R10, R6, 0x3a, RZ, 0xfc, !PT ;  /* 0x0000003a060a7812 */ /* 0x000fe200078efcff */
[----:B------:R-:W-:Y:S01]  /*1b30*/  @!P4 IMAD.MOV R45, RZ, RZ, -R45 ;  /* 0x000000ffff2dc224 */ /* 0x000fe200078e0a2d */
[C---:B------:R-:W-:Y:S01]  /*1b40*/  ISETP.GT.U32.AND P4, PT, R0.reuse, R3, PT ;  /* 0x000000030000720c */ /* 0x040fe20003f84070 */
[----:B------:R-:W-:Y:S01]  /*1b50*/  @!P2 IMAD.MOV R47, RZ, RZ, -R47 ;  /* 0x000000ffff2fa224 */ /* 0x000fe200078e0a2f */
[----:B------:R-:W-:Y:S01]  /*1b60*/  ISETP.GT.U32.AND P2, PT, R0, R55, PT ;  /* 0x000000370000720c */ /* 0x000fe20003f44070 */
[--C-:B------:R-:W-:Y:S01]  /*1b70*/  @!P6 IMAD.IADD R51, R51, 0x1, -R0.reuse ;  /* 0x000000013333e824 */ /* 0x100fe200078e0a00 */
[----:B------:R-:W-:Y:S01]  /*1b80*/  IABS R59, R10 ;  /* 0x0000000a003b7213 */ /* 0x000fe20000000000 */
[----:B------:R-:W-:Y:S01]  /*1b90*/  @!P5 IMAD.IADD R53, R53, 0x1, -R0 ;  /* 0x000000013535d824 */ /* 0x000fe200078e0a00 */
[----:B------:R-:W-:Y:S01]  /*1ba0*/  IADD3 R2, -R2, RZ, RZ ;  /* 0x000000ff02027210 */ /* 0x000fe20007ffe1ff */
[----:B------:R-:W-:Y:S01]  /*1bb0*/  @!P0 IMAD.MOV R173, RZ, RZ, -R173 ;  /* 0x000000ffffad8224 */ /* 0x000fe200078e0aad */
[----:B------:R-:W-:Y:S01]  /*1bc0*/  ISETP.GT.U32.AND P6, PT, R0, R51, PT ;  /* 0x000000330000720c */ /* 0x000fe20003fc4070 */
[----:B------:R-:W-:Y:S01]  /*1bd0*/  IMAD.HI.U32 R4, R5, R59, RZ ;  /* 0x0000003b05047227 */ /* 0x000fe200078e00ff */
[----:B------:R-:W-:-:S02]  /*1be0*/  LOP3.LUT R6, R6, 0x3e, RZ, 0xfc, !PT ;  /* 0x0000003e06067812 */ /* 0x000fc400078efcff */
[C---:B------:R-:W-:Y:S01]  /*1bf0*/  ISETP.GT.U32.AND P5, PT, R0.reuse, R53, PT ;  /* 0x000000350000720c */ /* 0x040fe20003fa4070 */
[----:B------:R-:W-:Y:S01]  /*1c00*/  IMAD R57, R0, R2, R57 ;  /* 0x0000000200397224 */ /* 0x000fe200078e0239 */
[----:B------:R-:W-:Y:S01]  /*1c10*/  IABS R63, R6 ;  /* 0x00000006003f7213 */ /* 0x000fe20000000000 */
[----:B------:R-:W-:Y:S01]  /*1c20*/  IMAD.HI.U32 R2, R5, R61, RZ ;  /* 0x0000003d05027227 */ /* 0x000fe200078e00ff */
[----:B------:R-:W-:-:S03]  /*1c30*/  ISETP.GE.AND P0, PT, R18, RZ, PT ;  /* 0x000000ff1200720c */ /* 0x000fc60003f06270 */
[----:B------:R-:W-:Y:S01]  /*1c40*/  IMAD.MOV R4, RZ, RZ, -R4 ;  /* 0x000000ffff047224 */ /* 0x000fe200078e0a04 */
[----:B------:R-:W-:Y:S01]  /*1c50*/  IADD3 R2, -R2, RZ, RZ ;  /* 0x000000ff02027210 */ /* 0x000fe20007ffe1ff */
[--C-:B------:R-:W-:Y:S01]  /*1c60*/  @!P4 IMAD.IADD R3, R3, 0x1, -R0.reuse ;  /* 0x000000010303c824 */ /* 0x100fe200078e0a00 */
[C---:B------:R-:W-:Y:S01]  /*1c70*/  ISETP.GT.U32.AND P4, PT, R0.reuse, R57, PT ;  /* 0x000000390000720c */ /* 0x040fe20003f84070 */
[----:B------:R-:W-:Y:S02]  /*1c80*/  @!P2 IMAD.IADD R55, R55, 0x1, -R0 ;  /* 0x000000013737a824 */ /* 0x000fe400078e0a00 */
[C---:B------:R-:W-:Y:S02]  /*1c90*/  IMAD R59, R0.reuse, R4, R59 ;  /* 0x00000004003b7224 */ /* 0x040fe400078e023b */
[----:B------:R-:W-:Y:S01]  /*1ca0*/  IMAD.HI.U32 R5, R5, R63, RZ ;  /* 0x0000003f05057227 */ /* 0x000fe200078e00ff */
[----:B------:R-:W-:-:S03]  /*1cb0*/  ISETP.GT.U32.AND P2, PT, R0, R55, PT ;  /* 0x000000370000720c */ /* 0x000fc60003f44070 */
[--C-:B------:R-:W-:Y:S01]  /*1cc0*/  @!P6 IMAD.IADD R51, R51, 0x1, -R0.reuse ;  /* 0x000000013333e824 */ /* 0x100fe200078e0a00 */
[C---:B------:R-:W-:Y:S01]  /*1cd0*/  ISETP.GT.U32.AND P6, PT, R0.reuse, R59, PT ;  /* 0x0000003b0000720c */ /* 0x040fe20003fc4070 */
[----:B------:R-:W-:Y:S01]  /*1ce0*/  IMAD R61, R0, R2, R61 ;  /* 0x00000002003d7224 */ /* 0x000fe200078e023d */
[----:B------:R-:W-:Y:S01]  /*1cf0*/  IADD3 R5, -R5, RZ, RZ ;  /* 0x000000ff05057210 */ /* 0x000fe20007ffe1ff */
[----:B------:R-:W-:Y:S01]  /*1d00*/  IMAD.MOV.U32 R49, RZ, RZ, R3 ;  /* 0x000000ffff317224 */ /* 0x000fe200078e0003 */
[----:B------:R-:W-:Y:S01]  /*1d10*/  IADD3 R3, R252, -0x5, RZ ;  /* 0xfffffffbfc037810 */ /* 0x000fe20007ffe0ff */
[--C-:B------:R-:W-:Y:S01]  /*1d20*/  @!P5 IMAD.IADD R53, R53, 0x1, -R0.reuse ;  /* 0x000000013535d824 */ /* 0x100fe200078e0a00 */
[----:B------:R-:W-:Y:S01]  /*1d30*/  ISETP.GT.U32.AND P5, PT, R0, R61, PT ;  /* 0x0000003d0000720c */ /* 0x000fe20003fa4070 */
[--C-:B------:R-:W-:Y:S01]  /*1d40*/  @!P4 IMAD.IADD R57, R57, 0x1, -R0.reuse ;  /* 0x000000013939c824 */ /* 0x100fe200078e0a00 */
[----:B------:R-:W-:Y:S01]  /*1d50*/  ISETP.GE.AND P4, PT, R22, RZ, PT ;  /* 0x000000ff1600720c */ /* 0x000fe20003f86270 */
[----:B------:R-:W-:Y:S01]  /*1d60*/  @!P1 IMAD.MOV R49, RZ, RZ, -R49 ;  /* 0x000000ffff319224 */ /* 0x000fe200078e0a31 */
[----:B------:R-:W-:Y:S01]  /*1d70*/  ISETP.GE.AND P1, PT, R20, RZ, PT ;  /* 0x000000ff1400720c */ /* 0x000fe20003f26270 */
[C---:B------:R-:W-:Y:S01]  /*1d80*/  IMAD R63, R0.reuse, R5, R63 ;  /* 0x00000005003f7224 */ /* 0x040fe200078e023f */
[----:B------:R-:W-:Y:S01]  /*1d90*/  @!P2 IADD3 R55, R55, -R0, RZ ;  /* 0x800000003737a210 */ /* 0x000fe20007ffe0ff */
[--C-:B------:R-:W-:Y:S01]  /*1da0*/  @!P6 IMAD.IADD R59, R59, 0x1, -R0.reuse ;  /* 0x000000013b3be824 */ /* 0x100fe200078e0a00 */
[----:B------:R-:W-:Y:S01]  /*1db0*/  ISETP.GT.U32.AND P6, PT, R0, R57, PT ;  /* 0x000000390000720c */ /* 0x000fe20003fc4070 */
[----:B------:R-:W-:Y:S01]  /*1dc0*/  IMAD R2, R14, c[0x0][0x184], RZ ;  /* 0x000061000e027a24 */ /* 0x000fe200078e02ff */
[C---:B------:R-:W-:Y:S01]  /*1dd0*/  ISETP.GT.U32.AND P2, PT, R0.reuse, R63, PT ;  /* 0x0000003f0000720c */ /* 0x040fe20003f44070 */
[----:B------:R-:W-:Y:S01]  /*1de0*/  @!P0 IMAD.MOV R51, RZ, RZ, -R51 ;  /* 0x000000ffff338224 */ /* 0x000fe200078e0a33 */
[----:B------:R-:W-:Y:S01]  /*1df0*/  ISETP.GT.U32.AND P0, PT, R0, R59, PT ;  /* 0x0000003b0000720c */ /* 0x000fe20003f04070 */
[--C-:B------:R-:W-:Y:S01]  /*1e00*/  @!P5 IMAD.IADD R61, R61, 0x1, -R0.reuse ;  /* 0x000000013d3dd824 */ /* 0x100fe200078e0a00 */
[----:B------:R-:W-:Y:S01]  /*1e10*/  ISETP.GE.U32.AND P5, PT, R3, 0x7fffffbc, PT ;  /* 0x7fffffbc0300780c */ /* 0x000fe20003fa6070 */
[----:B------:R-:W-:Y:S01]  /*1e20*/  @!P4 IMAD.MOV R55, RZ, RZ, -R55 ;  /* 0x000000ffff37c224 */ /* 0x000fe200078e0a37 */
[----:B------:R-:W-:Y:S01]  /*1e30*/  LEA R4, P4, R2, c[0x0][0x160], 0x2 ;  /* 0x0000580002047a11 */ /* 0x000fe200078810ff */
[----:B------:R-:W-:Y:S01]  /*1e40*/  @!P1 IMAD.MOV R53, RZ, RZ, -R53 ;  /* 0x000000ffff359224 */ /* 0x000fe200078e0a35 */
[----:B------:R-:W-:Y:S01]  /*1e50*/  ISETP.GT.U32.AND P1, PT, R0, R61, PT ;  /* 0x0000003d0000720c */ /* 0x000fe20003f24070 */
[----:B------:R-:W-:Y:S01]  /*1e60*/  IMAD R3, R16, c[0x0][0x184], RZ ;  /* 0x0000610010037a24 */ /* 0x000fe200078e02ff */
[----:B------:R-:W-:Y:S01]  /*1e70*/  LEA.HI.X.SX32 R5, R2, c[0x0][0x164], 0x2, P4 ;  /* 0x0000590002057a11 */ /* 0x000fe200020f16ff */
[--C-:B------:R-:W-:Y:S01]  /*1e80*/  @!P6 IMAD.IADD R57, R57, 0x1, -R0.reuse ;  /* 0x000000013939e824 */ /* 0x100fe200078e0a00 */
[----:B------:R-:W-:Y:S01]  /*1e90*/  ISETP.GE.AND P6, PT, R8, RZ, PT ;  /* 0x000000ff0800720c */ /* 0x000fe20003fc6270 */
[----:B------:R-:W-:Y:S01]  /*1ea0*/  @!P2 IMAD.IADD R63, R63, 0x1, -R0 ;  /* 0x000000013f3fa824 */ /* 0x000fe200078e0a00 */
[----:B------:R-:W-:Y:S01]  /*1eb0*/  LEA R2, P4, R3, c[0x0][0x160], 0x2 ;  /* 0x0000580003027a11 */ /* 0x000fe200078810ff */
[----:B------:R1:W-:Y:S01]  /*1ec0*/  LDGSTS.E [R199], [R4.64], !P3 ;  /* 0x0000000004c77fae */ /* 0x0003e2000d921844 */
[----:B------:R-:W-:-:S02]  /*1ed0*/  ISETP.GE.AND P2, PT, R12, RZ, PT ;  /* 0x000000ff0c00720c */ /* 0x000fc40003f46270 */
[----:B------:R-:W-:Y:S02]  /*1ee0*/  LEA.HI.X.SX32 R3, R3, c[0x0][0x164], 0x2, P4 ;  /* 0x0000590003037a11 */ /* 0x000fe400020f16ff */
[----:B------:R-:W-:Y:S01]  /*1ef0*/  @!P0 IADD3 R59, R59, -R0, RZ ;  /* 0x800000003b3b8210 */ /* 0x000fe20007ffe0ff */
[----:B------:R-:W-:Y:S01]  /*1f00*/  @!P1 IMAD.IADD R61, R61, 0x1, -R0 ;  /* 0x000000013d3d9824 */ /* 0x000fe200078e0a00 */
[----:B------:R-:W-:Y:S01]  /*1f10*/  ISETP.GT.U32.AND P4, PT, R0, R63, PT ;  /* 0x0000003f0000720c */ /* 0x000fe20003f84070 */
[----:B------:R2:W-:Y:S01]  /*1f20*/  LDGSTS.E [R199+0x200], [R2.64], !P3 ;  /* 0x0020000002c77fae */ /* 0x0005e2000d921844 */
[----:B------:R-:W-:Y:S01]  /*1f30*/  ISETP.GE.AND P0, PT, R10, RZ, PT ;  /* 0x000000ff0a00720c */ /* 0x000fe20003f06270 */
[----:B------:R-:W-:Y:S01]  /*1f40*/  @!P6 IMAD.MOV R57, RZ, RZ, -R57 ;  /* 0x000000ffff39e224 */ /* 0x000fe200078e0a39 */
[C---:B------:R-:W-:Y:S02]  /*1f50*/  IADD3 R8, R252.reuse, -0x9, RZ ;  /* 0xfffffff7fc087810 */ /* 0x040fe40007ffe0ff */
[----:B------:R-:W-:-:S02]  /*1f60*/  IADD3 R10, R252, -0xd, RZ ;  /* 0xfffffff3fc0a7810 */ /* 0x000fc40007ffe0ff */
[----:B------:R-:W-:Y:S02]  /*1f70*/  @!P2 IADD3 R61, -R61, RZ, RZ ;  /* 0x000000ff3d3da210 */ /* 0x000fe40007ffe1ff */
[----:B------:R-:W-:Y:S02]  /*1f80*/  ISETP.GE.U32.AND P1, PT, R8, 0x7fffffb8, PT ;  /* 0x7fffffb80800780c */ /* 0x000fe40003f26070 */
[----:B------:R-:W-:Y:S01]  /*1f90*/  ISETP.GE.AND P2, PT, R6, RZ, PT ;  /* 0x000000ff0600720c */ /* 0x000fe20003f46270 */
[----:B------:R-:W-:Y:S01]  /*1fa0*/  @!P4 IMAD.IADD R63, R63, 0x1, -R0 ;  /* 0x000000013f3fc824 */ /* 0x000fe200078e0a00 */
[C---:B------:R-:W-:Y:S01]  /*1fb0*/  IADD3 R8, R252.reuse, -0x11, RZ ;  /* 0xffffffeffc087810 */ /* 0x040fe20007ffe0ff */
[----:B------:R-:W-:Y:S01]  /*1fc0*/  @!P0 IMAD.MOV R59, RZ, RZ, -R59 ;  /* 0x000000ffff3b8224 */ /* 0x000fe200078e0a3b */
[----:B------:R-:W-:Y:S02]  /*1fd0*/  IADD3 R0, R252, -0x15, RZ ;  /* 0xffffffebfc007810 */ /* 0x000fe40007ffe0ff */
[----:B------:R-:W-:Y:S01]  /*1fe0*/  ISETP.GE.U32.AND P0, PT, R8, 0x7fffffb0, PT ;  /* 0x7fffffb00800780c */ /* 0x000fe20003f06070 */
[----:B------:R-:W-:Y:S01]  /*1ff0*/  IMAD.MOV.U32 R8, RZ, RZ, c[0x0][0x188] ;  /* 0x00006200ff087624 */ /* 0x000fe200078e00ff */
[----:B------:R-:W-:-:S02]  /*2000*/  ISETP.GE.U32.AND P3, PT, R0, 0x7fffffac, PT ;  /* 0x7fffffac0000780c */ /* 0x000fc40003f66070 */
[----:B------:R-:W-:Y:S01]  /*2010*/  ISETP.NE.AND P4, PT, RZ, c[0x0][0x17c], PT ;  /* 0x00005f00ff007a0c */ /* 0x000fe20003f85270 */
[C---:B------:R-:W-:Y:S01]  /*2020*/  IMAD R251, R8.reuse, 0x14, RZ ;  /* 0x0000001408fb7824 */ /* 0x040fe200078e02ff */
[----:B------:R-:W-:Y:S01]  /*2030*/  LOP3.LUT R0, RZ, c[0x0][0x17c], RZ, 0x33, !PT ;  /* 0x00005f00ff007a12 */ /* 0x000fe200078e33ff */
[----:B------:R-:W-:Y:S01]  /*2040*/  @!P2 IMAD.MOV R63, RZ, RZ, -R63 ;  /* 0x000000ffff3fa224 */ /* 0x000fe200078e0a3f */
[----:B------:R-:W-:Y:S02]  /*2050*/  SHF.L.U32 R65, R8, 0x2, RZ ;  /* 0x0000000208417819 */ /* 0x000fe400000006ff */
[----:B------:R-:W-:Y:S02]  /*2060*/  ISETP.GE.U32.AND P6, PT, R10, 0x7fffffb4, PT ;  /* 0x7fffffb40a00780c */ /* 0x000fe40003fc6070 */
[----:B------:R-:W-:Y:S01]  /*2070*/  SEL R194, R0, R7, !P4 ;  /* 0x0000000700c27207 */ /* 0x000fe20006000000 */
[----:B------:R-:W-:Y:S01]  /*2080*/  IMAD.SHL.U32 R7, R8, 0x8, RZ ;  /* 0x0000000808077824 */ /* 0x000fe200078e00ff */
[C---:B------:R-:W-:Y:S01]  /*2090*/  SEL R193, R0.reuse, R9, !P4 ;  /* 0x0000000900c17207 */ /* 0x040fe20006000000 */
[----:B------:R-:W-:Y:S01]  /*20a0*/  IMAD.WIDE R136, R65, 0x4, R4 ;  /* 0x0000000441887825 */ /* 0x000fe200078e0204 */
[----:B------:R-:W-:-:S02]  /*20b0*/  SEL R189, R0, R17, !P4 ;  /* 0x0000001100bd7207 */ /* 0x000fc40006000000 */
[----:B------:R-:W-:Y:S01]  /*20c0*/  SEL R192, R0, R11, !P4 ;  /* 0x0000000b00c07207 */ /* 0x000fe20006000000 */
[----:B------:R-:W-:Y:S01]  /*20d0*/  IMAD R9, R8, 0xc, RZ ;  /* 0x0000000c08097824 */ /* 0x000fe200078e02ff */
[C---:B------:R-:W-:Y:S01]  /*20e0*/  SEL R191, R0.reuse, R13, !P4 ;  /* 0x0000000d00bf7207 */ /* 0x040fe20006000000 */
[----:B------:R-:W-:Y:S01]  /*20f0*/  IMAD.WIDE R66, R65, 0x4, R2 ;  /* 0x0000000441427825 */ /* 0x000fe200078e0202 */
[C---:B------:R-:W-:Y:S01]  /*2100*/  SEL R190, R0.reuse, R15, !P4 ;  /* 0x0000000f00be7207 */ /* 0x040fe20006000000 */
[----:B------:R3:W-:Y:S01]  /*2110*/  LDGSTS.E [R199+0x1000], [R136.64], !P5 ;  /* 0x0100000088c77fae */ /* 0x0007e2000e921844 */
[C---:B------:R-:W-:Y:S01]  /*2120*/  SEL R188, R0.reuse, R19, !P4 ;  /* 0x0000001300bc7207 */ /* 0x040fe20006000000 */
[C---:B------:R-:W-:Y:S01]  /*2130*/  IMAD.WIDE R16, R7.reuse, 0x4, R4 ;  /* 0x0000000407107825 */ /* 0x040fe200078e0204 */
[C---:B------:R-:W-:Y:S01]  /*2140*/  SEL R187, R0.reuse, R187, !P4 ;  /* 0x000000bb00bb7207 */ /* 0x040fe20006000000 */
[----:B------:R-:W-:Y:S01]  /*2150*/  STL.64 [R1+0xf8], R66 ;  /* 0x0000f84201007387 */ /* 0x000fe20000100a00 */
        /* <DEDUP_REMOVED lines=12> */
[----:B------:R-:W-:Y:S01]  /*2220*/  SEL R180, R0, R33, !P4 ;  /* 0x0000002100b47207 */ /* 0x000fe20006000000 */
[----:B------:R-:W-:Y:S01]  /*2230*/  IMAD.SHL.U32 R7, R8, 0x10, RZ ;  /* 0x0000001008077824 */ /* 0x000fe200078e00ff */
[C---:B------:R-:W-:Y:S01]  /*2240*/  SEL R179, R0.reuse, R35, !P4 ;  /* 0x0000002300b37207 */ /* 0x040fe20006000000 */
[----:B------:R1:W-:Y:S01]  /*2250*/  STL.64 [R1+0xb8], R14 ;  /* 0x0000b80e01007387 */ /* 0x0003e20000100a00 */
[----:B------:R-:W-:Y:S01]  /*2260*/  SEL R178, R0, R37, !P4 ;  /* 0x0000002500b27207 */ /* 0x000fe20006000000 */
[----:B------:R-:W-:Y:S01]  /*2270*/  IMAD R9, R8, 0x1c, RZ ;  /* 0x0000001c08097824 */ /* 0x000fe200078e02ff */
[C---:B------:R-:W-:Y:S01]  /*2280*/  SEL R177, R0.reuse, R177, !P4 ;  /* 0x000000b100b17207 */ /* 0x040fe20006000000 */
[----:B------:R1:W-:Y:S01]  /*2290*/  LDGSTS.E [R199+0x2200], [R14.64], !P1 ;  /* 0x022000000ec77fae */ /* 0x0003e2000c921844 */
[----:B------:R-:W-:Y:S01]  /*22a0*/  SEL R176, R0, R39, !P4 ;  /* 0x0000002700b07207 */ /* 0x000fe20006000000 */
[----:B------:R-:W-:Y:S01]  /*22b0*/  IMAD R194, R194, c[0x0][0x190], RZ ;  /* 0x00006400c2c27a24 */ /* 0x000fe200078e02ff */
[C---:B------:R-:W-:Y:S01]  /*22c0*/  SEL R175, R0.reuse, R41, !P4 ;  /* 0x0000002900af7207 */ /* 0x040fe20006000000 */
[----:B------:R2:W-:Y:S01]  /*22d0*/  STL.64 [R1+0x80], R12 ;  /* 0x0000800c01007387 */ /* 0x0005e20000100a00 */
[C---:B------:R-:W-:Y:S01]  /*22e0*/  SEL R174, R0.reuse, R43, !P4 ;  /* 0x0000002b00ae7207 */ /* 0x040fe20006000000 */
[----:B------:R-:W-:Y:S01]  /*22f0*/  IMAD R193, R193, c[0x0][0x190], RZ ;  /* 0x00006400c1c17a24 */ /* 0x000fe200078e02ff */
[C---:B------:R-:W-:Y:S01]  /*2300*/  SEL R173, R0.reuse, R173, !P4 ;  /* 0x000000ad00ad7207 */ /* 0x040fe20006000000 */
[----:B------:R2:W-:Y:S01]  /*2310*/  LDGSTS.E [R199+0x3000], [R12.64], !P6 ;  /* 0x030000000cc77fae */ /* 0x0005e2000f121844 */
[----:B------:R-:W-:Y:S01]  /*2320*/  SEL R172, R0, R45, !P4 ;  /* 0x0000002d00ac7207 */ /* 0x000fe20006000000 */
[----:B------:R-:W-:Y:S01]  /*2330*/  IMAD R192, R192, c[0x0][0x190], RZ ;  /* 0x00006400c0c07a24 */ /* 0x000fe200078e02ff */
[C---:B------:R-:W-:Y:S01]  /*2340*/  SEL R171, R0.reuse, R47, !P4 ;  /* 0x0000002f00ab7207 */ /* 0x040fe20006000000 */
[----:B------:R3:W-:Y:S01]  /*2350*/  STL.64 [R1+0x78], R10 ;  /* 0x0000780a01007387 */ /* 0x0007e20000100a00 */
[C---:B------:R-:W-:Y:S01]  /*2360*/  SEL R170, R0.reuse, R49, !P4 ;  /* 0x0000003100aa7207 */ /* 0x040fe20006000000 */
[--C-:B-1----:R-:W-:Y:S01]  /*2370*/  IMAD.WIDE R14, R7, 0x4, R4.reuse ;  /* 0x00000004070e7825 */ /* 0x102fe200078e0204 */
[C---:B------:R-:W-:Y:S01]  /*2380*/  SEL R169, R0.reuse, R51, !P4 ;  /* 0x0000003300a97207 */ /* 0x040fe20006000000 */
[----:B------:R3:W-:Y:S01]  /*2390*/  LDGSTS.E [R199+0x3200], [R10.64], !P6 ;  /* 0x032000000ac77fae */ /* 0x0007e2000f121844 */
[C---:B------:R-:W-:Y:S01]  /*23a0*/  SEL R168, R0.reuse, R53, !P4 ;  /* 0x0000003500a87207 */ /* 0x040fe20006000000 */
[----:B------:R-:W-:Y:S01]  /*23b0*/  IMAD R231, R171, c[0x0][0x190], RZ ;  /* 0x00006400abe77a24 */ /* 0x000fe200078e02ff */
[C---:B------:R-:W-:Y:S01]  /*23c0*/  SEL R167, R0.reuse, R55, !P4 ;  /* 0x0000003700a77207 */ /* 0x040fe20006000000 */
[----:B------:R-:W-:Y:S01]  /*23d0*/  STL.64 [R1+0x40], R14 ;  /* 0x0000400e01007387 */ /* 0x000fe20000100a00 */
[C---:B------:R-:W-:Y:S01]  /*23e0*/  SEL R166, R0.reuse, R57, !P4 ;  /* 0x0000003900a67207 */ /* 0x040fe20006000000 */
[C---:B--2---:R-:W-:Y:S01]  /*23f0*/  IMAD.WIDE R12, R251.reuse, 0x4, R4 ;  /* 0x00000004fb0c7825 */ /* 0x044fe200078e0204 */
[C---:B------:R-:W-:Y:S01]  /*2400*/  SEL R165, R0.reuse, R59, !P4 ;  /* 0x0000003b00a57207 */ /* 0x040fe20006000000 */
[----:B------:R1:W-:Y:S01]  /*2410*/  LDGSTS.E [R199+0x4000], [R14.64], !P0 ;  /* 0x040000000ec77fae */ /* 0x0003e2000c121844 */
[C---:B------:R-:W-:Y:S01]  /*2420*/  SEL R164, R0.reuse, R61, !P4 ;  /* 0x0000003d00a47207 */ /* 0x040fe20006000000 */
[----:B------:R-:W-:Y:S01]  /*2430*/  IMAD.WIDE R250, R251, 0x4, R2 ;  /* 0x00000004fbfa7825 */ /* 0x000fe200078e0202 */
[----:B------:R-:W-:-:S02]  /*2440*/  SEL R195, R0, R63, !P4 ;  /* 0x0000003f00c37207 */ /* 0x000fc40006000000 */
[C---:B------:R-:W-:Y:S01]  /*2450*/  IADD3 R0, R252.reuse, -0x21, RZ ;  /* 0xffffffdffc007810 */ /* 0x040fe20007ffe0ff */
[----:B---3--:R-:W-:Y:S01]  /*2460*/  IMAD.WIDE R10, R7, 0x4, R2 ;  /* 0x00000004070a7825 */ /* 0x008fe200078e0202 */
[----:B------:R-:W-:Y:S02]  /*2470*/  IADD3 R6, R252, -0x19, RZ ;  /* 0xffffffe7fc067810 */ /* 0x000fe40007ffe0ff */
[----:B------:R-:W-:Y:S01]  /*2480*/  ISETP.GE.U32.AND P5, PT, R0, 0x7fffffa0, PT ;  /* 0x7fffffa00000780c */ /* 0x000fe20003fa6070 */
[----:B------:R-:W-:Y:S01]  /*2490*/  IMAD R239, R167, c[0x0][0x190], RZ ;  /* 0x00006400a7ef7a24 */ /* 0x000fe200078e02ff */
[----:B------:R-:W-:Y:S01]  /*24a0*/  IADD3 R0, R252, -0x25, RZ ;  /* 0xffffffdbfc007810 */ /* 0x000fe20007ffe0ff */
[----:B------:R2:W-:Y:S01]  /*24b0*/  STL.64 [R1+0x38], R10 ;  /* 0x0000380a01007387 */ /* 0x0005e20000100a00 */
[----:B------:R-:W-:Y:S01]  /*24c0*/  ISETP.GE.U32.AND P2, PT, R6, 0x7fffffa8, PT ;  /* 0x7fffffa80600780c */ /* 0x000fe20003f46070 */
[----:B------:R-:W-:Y:S01]  /*24d0*/  IMAD R243, R166, c[0x0][0x190], RZ ;  /* 0x00006400a6f37a24 */ /* 0x000fe200078e02ff */
[----:B------:R-:W-:Y:S01]  /*24e0*/  ISETP.GE.U32.AND P1, PT, R0, 0x7fffff9c, PT ;  /* 0x7fffff9c0000780c */ /* 0x000fe20003f26070 */
[----:B------:R2:W-:Y:S01]  /*24f0*/  LDGSTS.E [R199+0x4200], [R10.64], !P0 ;  /* 0x042000000ac77fae */ /* 0x0005e2000c121844 */
[----:B------:R-:W-:Y:S01]  /*2500*/  IADD3 R0, R252, -0x29, RZ ;  /* 0xffffffd7fc007810 */ /* 0x000fe20007ffe0ff */
[----:B------:R-:W-:Y:S01]  /*2510*/  IMAD R241, R164, c[0x0][0x190], RZ ;  /* 0x00006400a4f17a24 */ /* 0x000fe200078e02ff */
[----:B------:R-:W-:Y:S01]  /*2520*/  IADD3 R6, R252, -0x1d, RZ ;  /* 0xffffffe3fc067810 */ /* 0x000fe20007ffe0ff */
[----:B------:R-:W-:Y:S01]  /*2530*/  STL.64 [R1], R12 ;  /* 0x0000000c01007387 */ /* 0x000fe20000100a00 */
[----:B------:R-:W-:Y:S01]  /*2540*/  ISETP.GE.U32.AND P6, PT, R0, 0x7fffff98, PT ;  /* 0x7fffff980000780c */ /* 0x000fe20003fc6070 */
[----:B------:R-:W-:Y:S01]  /*2550*/  IMAD R235, R169, c[0x0][0x190], RZ ;  /* 0x00006400a9eb7a24 */ /* 0x000fe200078e02ff */
[----:B------:R-:W-:Y:S01]  /*2560*/  IADD3 R0, R252, -0x2d, RZ ;  /* 0xffffffd3fc007810 */ /* 0x000fe20007ffe0ff */
[----:B------:R3:W-:Y:S01]  /*2570*/  LDGSTS.E [R199+0x5000], [R12.64], !P3 ;  /* 0x050000000cc77fae */ /* 0x0007e2000d921844 */
[----:B------:R-:W-:Y:S01]  /*2580*/  ISETP.GE.U32.AND P4, PT, R6, 0x7fffffa4, PT ;  /* 0x7fffffa40600780c */ /* 0x000fe20003f86070 */
[----:B------:R-:W-:Y:S01]  /*2590*/  IMAD.WIDE R6, R9, 0x4, R4 ;  /* 0x0000000409067825 */ /* 0x000fe200078e0204 */
[----:B------:R-:W-:Y:S01]  /*25a0*/  ISETP.GE.U32.AND P0, PT, R0, 0x7fffff94, PT ;  /* 0x7fffff940000780c */ /* 0x000fe20003f06070 */
[----:B------:R1:W-:Y:S01]  /*25b0*/  LDGSTS.E [R199+0x5200], [R250.64], !P3 ;  /* 0x05200000fac77fae */ /* 0x0003e2000d921844 */
[----:B------:R-:W-:Y:S01]  /*25c0*/  IADD3 R0, R252, -0x31, RZ ;  /* 0xffffffcffc007810 */ /* 0x000fe20007ffe0ff */
[----:B--2---:R-:W-:-:S02]  /*25d0*/  IMAD R11, R8, 0x18, RZ ;  /* 0x00000018080b7824 */ /* 0x004fc400078e02ff */
[----:B------:R1:W-:Y:S01]  /*25e0*/  STL.64 [R1+0x690], R250 ;  /* 0x000690fa01007387 */ /* 0x0003e20000100a00 */
[----:B------:R-:W-:Y:S01]  /*25f0*/  ISETP.GE.U32.AND P3, PT, R0, 0x7fffff90, PT ;  /* 0x7fffff900000780c */ /* 0x000fe20003f66070 */
[----:B------:R-:W-:Y:S01]  /*2600*/  IMAD.WIDE R16, R11, 0x4, R4 ;  /* 0x000000040b107825 */ /* 0x000fe200078e0204 */
[----:B------:R-:W-:-:S03]  /*2610*/  IADD3 R0, R252, -0x35, RZ ;  /* 0xffffffcbfc007810 */ /* 0x000fc60007ffe0ff */
[--C-:B------:R-:W-:Y:S01]  /*2620*/  IMAD.WIDE R10, R11, 0x4, R2.reuse ;  /* 0x000000040b0a7825 */ /* 0x100fe200078e0202 */
[----:B------:R2:W-:Y:S03]  /*2630*/  LDGSTS.E [R199+0x6000], [R16.64], !P2 ;  /* 0x0600000010c77fae */ /* 0x0005e6000d121844 */
[----:B------:R-:W-:Y:S01]  /*2640*/  IMAD.WIDE R8, R9, 0x4, R2 ;  /* 0x0000000409087825 */ /* 0x000fe200078e0202 */
[----:B------:R2:W-:Y:S03]  /*2650*/  STL.64 [R1+0x670], R16 ;  /* 0x0006701001007387 */ /* 0x0005e60000100a00 */
[----:B-1----:R-:W-:Y:S01]  /*2660*/  IMAD.MOV.U32 R250, RZ, RZ, R136 ;  /* 0x000000fffffa7224 */ /* 0x002fe200078e0088 */
[----:B------:R1:W-:Y:S01]  /*2670*/  LDGSTS.E [R199+0x6200], [R10.64], !P2 ;  /* 0x062000000ac77fae */ /* 0x0003e2000d121844 */
[----:B------:R-:W-:Y:S01]  /*2680*/  ISETP.GE.U32.AND P2, PT, R0, 0x7fffff8c, PT ;  /* 0x7fffff8c0000780c */ /* 0x000fe20003f46070 */
[----:B------:R-:W-:Y:S01]  /*2690*/  IMAD.MOV.U32 R251, RZ, RZ, R137 ;  /* 0x000000fffffb7224 */ /* 0x000fe200078e0089 */
[----:B------:R-:W-:Y:S01]  /*26a0*/  IADD3 R0, R252, -0x39, RZ ;  /* 0xffffffc7fc007810 */ /* 0x000fe20007ffe0ff */
[----:B------:R1:W-:Y:S01]  /*26b0*/  LDGSTS.E [R199+0x7000], [R6.64], !P4 ;  /* 0x0700000006c77fae */ /* 0x0003e2000e121844 */
[----:B------:R-:W-:-:S02]  /*26c0*/  IMAD R237, R168, c[0x0][0x190], RZ ;  /* 0x00006400a8ed7a24 */ /* 0x000fc400078e02ff */
[----:B------:R-:W-:Y:S01]  /*26d0*/  IMAD R233, R170, c[0x0][0x190], RZ ;  /* 0x00006400aae97a24 */ /* 0x000fe200078e02ff */
[----:B------:R1:W-:Y:S01]  /*26e0*/  LDGSTS.E [R199+0x7200], [R8.64], !P4 ;  /* 0x0720000008c77fae */ /* 0x0003e2000e121844 */
[----:B--2---:R-:W-:Y:S01]  /*26f0*/  IMAD.MOV.U32 R17, RZ, RZ, c[0x0][0x188] ;  /* 0x00006200ff117624 */ /* 0x004fe200078e00ff */
[----:B------:R-:W-:Y:S01]  /*2700*/  ISETP.GE.U32.AND P4, PT, R0, 0x7fffff88, PT ;  /* 0x7fffff880000780c */ /* 0x000fe20003f86070 */
[----:B------:R-:W-:Y:S01]  /*2710*/  IMAD R227, R173, c[0x0][0x190], RZ ;  /* 0x00006400ade37a24 */ /* 0x000fe200078e02ff */
[----:B------:R-:W-:Y:S01]  /*2720*/  IADD3 R0, R252, -0x3d, RZ ;  /* 0xffffffc3fc007810 */ /* 0x000fe20007ffe0ff */
[C---:B------:R-:W-:Y:S01]  /*2730*/  IMAD.SHL.U32 R19, R17.reuse, 0x20, RZ ;  /* 0x0000002011137824 */ /* 0x040fe200078e00ff */
[----:B------:R1:W-:Y:S01]  /*2740*/  STL.64 [R1+0x678], R10 ;  /* 0x0006780a01007387 */ /* 0x0003e20000100a00 */
[C---:B------:R-:W-:Y:S01]  /*2750*/  IMAD R15, R17.reuse, 0x24, RZ ;  /* 0x00000024110f7824 */ /* 0x040fe200078e02ff */
[----:B------:R-:W-:Y:S01]  /*2760*/  SHF.L.U32 R89, R17, 0x1, RZ ;  /* 0x0000000111597819 */ /* 0x000fe200000006ff */
[C---:B------:R-:W-:Y:S01]  /*2770*/  IMAD.WIDE R24, R19.reuse, 0x4, R4 ;  /* 0x0000000413187825 */ /* 0x040fe200078e0204 */
[----:B------:R-:W-:Y:S03]  /*2780*/  STL.64 [R1+0x680], R6 ;  /* 0x0006800601007387 */ /* 0x000fe60000100a00 */
[----:B------:R-:W-:Y:S01]  /*2790*/  IMAD.WIDE R18, R19, 0x4, R2 ;  /* 0x0000000413127825 */ /* 0x000fe200078e0202 */
[----:B------:R2:W-:Y:S03]  /*27a0*/  LDGSTS.E [R199+0x8000], [R24.64], !P5 ;  /* 0x0800000018c77fae */ /* 0x0005e6000e921844 */
[----:B---3--:R-:W-:Y:S01]  /*27b0*/  IMAD.WIDE R12, R15, 0x4, R4 ;  /* 0x000000040f0c7825 */ /* 0x008fe200078e0204 */
[----:B------:R3:W-:Y:S01]  /*27c0*/  LDGSTS.E [R199+0x8200], [R18.64], !P5 ;  /* 0x0820000012c77fae */ /* 0x0007e2000e921844 */
[----:B------:R-:W-:-:S02]  /*27d0*/  ISETP.GE.U32.AND P5, PT, R0, 0x7fffff84, PT ;  /* 0x7fffff840000780c */ /* 0x000fc40003fa6070 */
[----:B------:R-:W-:Y:S01]  /*27e0*/  IMAD.WIDE R14, R15, 0x4, R2 ;  /* 0x000000040f0e7825 */ /* 0x000fe200078e0202 */
[----:B------:R-:W-:Y:S01]  /*27f0*/  IADD3 R0, R252, -0x2, RZ ;  /* 0xfffffffefc007810 */ /* 0x000fe20007ffe0ff */
[----:B------:R1:W-:Y:S02]  /*2800*/  LDGSTS.E [R199+0x9000], [R12.64], !P1 ;  /* 0x090000000cc77fae */ /* 0x0003e4000c921844 */
[C---:B------:R-:W-:Y:S02]  /*2810*/  IMAD R27, R17.reuse, 0x28, RZ ;  /* 0x00000028111b7824 */ /* 0x040fe400078e02ff */
[----:B------:R1:W-:Y:S01]  /*2820*/  LDGSTS.E [R199+0x9200], [R14.64], !P1 ;  /* 0x092000000ec77fae */ /* 0x0003e2000c921844 */
[----:B------:R-:W-:Y:S01]  /*2830*/  IMAD R23, R17, 0x2c, RZ ;  /* 0x0000002c11177824 */ /* 0x000fe200078e02ff */
[----:B------:R-:W-:Y:S01]  /*2840*/  ISETP.GE.U32.AND P1, PT, R0, 0x7fffffbf, PT ;  /* 0x7fffffbf0000780c */ /* 0x000fe20003f26070 */
[C---:B------:R-:W-:Y:S01]  /*2850*/  IMAD.WIDE R32, R27.reuse, 0x4, R4 ;  /* 0x000000041b207825 */ /* 0x040fe200078e0204 */
[----:B------:R-:W-:Y:S01]  /*2860*/  IADD3 R0, R252, -0x6, RZ ;  /* 0xfffffffafc007810 */ /* 0x000fe20007ffe0ff */
[----:B------:R-:W-:Y:S02]  /*2870*/  STL.64 [R1+0x688], R8 ;  /* 0x0006880801007387 */ /* 0x000fe40000100a00 */
[----:B------:R-:W-:-:S02]  /*2880*/  IMAD.WIDE R26, R27, 0x4, R2 ;  /* 0x000000041b1a7825 */ /* 0x000fc400078e0202 */
[----:B------:R1:W-:Y:S02]  /*2890*/  LDGSTS.E [R199+0xa000], [R32.64], !P6 ;  /* 0x0a00000020c77fae */ /* 0x0003e4000f121844 */
[C---:B------:R-:W-:Y:S02]  /*28a0*/  IMAD.WIDE R20, R23.reuse, 0x4, R4 ;  /* 0x0000000417147825 */ /* 0x040fe400078e0204 */
[----:B------:R1:W-:Y:S01]  /*28b0*/  LDGSTS.E [R199+0xa200], [R26.64], !P6 ;  /* 0x0a2000001ac77fae */ /* 0x0003e2000f121844 */
[----:B------:R-:W-:Y:S01]  /*28c0*/  ISETP.GE.U32.AND P6, PT, R0, 0x7fffffbb, PT ;  /* 0x7fffffbb0000780c */ /* 0x000fe20003fc6070 */
[----:B------:R-:W-:Y:S01]  /*28d0*/  IMAD.WIDE R22, R23, 0x4, R2 ;  /* 0x0000000417167825 */ /* 0x000fe200078e0202 */
[----:B------:R-:W-:Y:S01]  /*28e0*/  IADD3 R0, R252, -0xa, RZ ;  /* 0xfffffff6fc007810 */ /* 0x000fe20007ffe0ff */
[----:B------:R1:W-:Y:S02]  /*28f0*/  LDGSTS.E [R199+0xb000], [R20.64], !P0 ;  /* 0x0b00000014c77fae */ /* 0x0003e4000c121844 */
[----:B------:R-:W-:-:S02]  /*2900*/  IMAD R35, R17, 0x30, RZ ;  /* 0x0000003011237824 */ /* 0x000fc400078e02ff */
[----:B------:R1:W-:Y:S01]  /*2910*/  LDGSTS.E [R199+0xb200], [R22.64], !P0 ;  /* 0x0b20000016c77fae */ /* 0x0003e2000c121844 */
[----:B------:R-:W-:Y:S01]  /*2920*/  IMAD R31, R17, 0x34, RZ ;  /* 0x00000034111f7824 */ /* 0x000fe200078e02ff */
[----:B------:R-:W-:Y:S01]  /*2930*/  ISETP.GE.U32.AND P0, PT, R0, 0x7fffffb7, PT ;  /* 0x7fffffb70000780c */ /* 0x000fe20003f06070 */
[C---:B------:R-:W-:Y:S01]  /*2940*/  IMAD.WIDE R40, R35.reuse, 0x4, R4 ;  /* 0x0000000423287825 */ /* 0x040fe200078e0204 */
[----:B------:R-:W-:Y:S01]  /*2950*/  IADD3 R0, R252, -0xe, RZ ;  /* 0xfffffff2fc007810 */ /* 0x000fe20007ffe0ff */
[----:B------:R-:W-:Y:S02]  /*2960*/  STL.64 [R1+0x668], R24 ;  /* 0x0006681801007387 */ /* 0x000fe40000100a00 */
[----:B------:R-:W-:Y:S02]  /*2970*/  IMAD.WIDE R34, R35, 0x4, R2 ;  /* 0x0000000423227825 */ /* 0x000fe400078e0202 */
[----:B------:R1:W-:Y:S02]  /*2980*/  LDGSTS.E [R199+0xc000], [R40.64], !P3 ;  /* 0x0c00000028c77fae */ /* 0x0003e4000d921844 */
[----:B------:R-:W-:-:S02]  /*2990*/  IMAD R43, R17, 0x38, RZ ;  /* 0x00000038112b7824 */ /* 0x000fc400078e02ff */
[C---:B------:R-:W-:Y:S01]  /*29a0*/  IMAD.WIDE R28, R31.reuse, 0x4, R4 ;  /* 0x000000041f1c7825 */ /* 0x040fe200078e0204 */
[----:B------:R1:W-:Y:S01]  /*29b0*/  LDGSTS.E [R199+0xc200], [R34.64], !P3 ;  /* 0x0c20000022c77fae */ /* 0x0003e2000d921844 */
[----:B------:R-:W-:Y:S02]  /*29c0*/  ISETP.GE.U32.AND P3, PT, R0, 0x7fffffb3, PT ;  /* 0x7fffffb30000780c */ /* 0x000fe40003f66070 */
[----:B------:R-:W-:Y:S01]  /*29d0*/  IMAD.WIDE R30, R31, 0x4, R2 ;  /* 0x000000041f1e7825 */ /* 0x000fe200078e0202 */
[----:B------:R-:W-:Y:S01]  /*29e0*/  IADD3 R0, R252, -0x12, RZ ;  /* 0xffffffeefc007810 */ /* 0x000fe20007ffe0ff */
[----:B------:R1:W-:Y:S02]  /*29f0*/  LDGSTS.E [R199+0xd000], [R28.64], !P2 ;  /* 0x0d0000001cc77fae */ /* 0x0003e4000d121844 */
[----:B------:R-:W-:Y:S02]  /*2a00*/  IMAD R39, R17, 0x3c, RZ ;  /* 0x0000003c11277824 */ /* 0x000fe400078e02ff */
[----:B------:R-:W-:Y:S01]  /*2a10*/  IMAD.WIDE R44, R43, 0x4, R4 ;  /* 0x000000042b2c7825 */ /* 0x000fe200078e0204 */
[----:B------:R1:W-:Y:S01]  /*2a20*/  LDGSTS.E [R199+0xd200], [R30.64], !P2 ;  /* 0x0d2000001ec77fae */ /* 0x0003e2000d121844 */
[----:B------:R-:W-:-:S02]  /*2a30*/  ISETP.GE.U32.AND P2, PT, R0, 0x7fffffaf, PT ;  /* 0x7fffffaf0000780c */ /* 0x000fc40003f46070 */
[----:B------:R-:W-:Y:S01]  /*2a40*/  IMAD.WIDE R42, R43, 0x4, R2 ;  /* 0x000000042b2a7825 */ /* 0x000fe200078e0202 */
[----:B------:R-:W-:Y:S01]  /*2a50*/  IADD3 R0, R252, -0x1a, RZ ;  /* 0xffffffe6fc007810 */ /* 0x000fe20007ffe0ff */
[----:B------:R1:W-:Y:S02]  /*2a60*/  LDGSTS.E [R199+0xe000], [R44.64], !P4 ;  /* 0x0e0000002cc77fae */ /* 0x0003e4000e121844 */
[C---:B------:R-:W-:Y:S02]  /*2a70*/  IMAD.WIDE R36, R39.reuse, 0x4, R4 ;  /* 0x0000000427247825 */ /* 0x040fe400078e0204 */
[----:B------:R1:W-:Y:S01]  /*2a80*/  LDGSTS.E [R199+0xe200], [R42.64], !P4 ;  /* 0x0e2000002ac77fae */ /* 0x0003e2000e121844 */
[----:B------:R-:W-:Y:S01]  /*2a90*/  ISETP.GE.U32.AND P4, PT, R46, 0x7fffffab, PT ;  /* 0x7fffffab2e00780c */ /* 0x000fe20003f86070 */
[----:B------:R-:W-:Y:S02]  /*2aa0*/  IMAD.WIDE R38, R39, 0x4, R2 ;  /* 0x0000000427267825 */ /* 0x000fe400078e0202 */
[----:B------:R1:W-:Y:S02]  /*2ab0*/  LDGSTS.E [R199+0xf000], [R36.64], !P5 ;  /* 0x0f00000024c77fae */ /* 0x0003e4000e921844 */
[----:B------:R-:W-:-:S02]  /*2ac0*/  IMAD R47, R17, 0x5, RZ ;  /* 0x00000005112f7824 */ /* 0x000fc400078e02ff */
[C---:B------:R-:W-:Y:S01]  /*2ad0*/  IMAD.WIDE R54, R17.reuse, 0x4, R4 ;  /* 0x0000000411367825 */ /* 0x040fe200078e0204 */
[----:B------:R1:W-:Y:S01]  /*2ae0*/  LDGSTS.E [R199+0xf200], [R38.64], !P5 ;  /* 0x0f20000026c77fae */ /* 0x0003e2000e921844 */
[----:B------:R-:W-:Y:S02]  /*2af0*/  ISETP.GE.U32.AND P5, PT, R0, 0x7fffffa7, PT ;  /* 0x7fffffa70000780c */ /* 0x000fe40003fa6070 */
[----:B------:R-:W-:Y:S01]  /*2b00*/  IMAD.WIDE R52, R17, 0x4, R2 ;  /* 0x0000000411347825 */ /* 0x000fe200078e0202 */
[----:B------:R-:W-:Y:S01]  /*2b10*/  STL.64 [R1+0x698], R18 ;  /* 0x0006981201007387 */ /* 0x000fe20000100a00 */
[----:B------:R-:W-:Y:S02]  /*2b20*/  IADD3 R0, R252, -0x1e, RZ ;  /* 0xffffffe2fc007810 */ /* 0x000fe40007ffe0ff */
[C---:B------:R-:W-:Y:S01]  /*2b30*/  IMAD.WIDE R50, R47.reuse, 0x4, R4 ;  /* 0x000000042f327825 */ /* 0x040fe200078e0204 */
[----:B------:R2:W-:Y:S03]  /*2b40*/  STL.64 [R1+0x6a0], R12 ;  /* 0x0006a00c01007387 */ /* 0x0005e60000100a00 */
[----:B------:R-:W-:Y:S01]  /*2b50*/  IMAD.WIDE R48, R47, 0x4, R2 ;  /* 0x000000042f307825 */ /* 0x000fe200078e0202 */
[----:B------:R-:W-:Y:S03]  /*2b60*/  STL.64 [R1+0x6a8], R14 ;  /* 0x0006a80e01007387 */ /* 0x000fe60000100a00 */
[C---:B------:R-:W-:Y:S01]  /*2b70*/  IMAD R47, R17.reuse, 0x9, RZ ;  /* 0x00000009112f7824 */ /* 0x040fe200078e02ff */
[----:B------:R3:W-:Y:S01]  /*2b80*/  LDGSTS.E [R88+0x400], [R54.64], !P1 ;  /* 0x0040000036587fae */ /* 0x0007e2000c921844 */
[----:B------:R-:W-:-:S02]  /*2b90*/  IMAD R59, R17, 0x21, RZ ;  /* 0x00000021113b7824 */ /* 0x000fc400078e02ff */
[C---:B-1----:R-:W-:Y:S01]  /*2ba0*/  IMAD.WIDE R10, R47.reuse, 0x4, R2 ;  /* 0x000000042f0a7825 */ /* 0x042fe200078e0202 */
[----:B------:R3:W-:Y:S03]  /*2bb0*/  STL.64 [R1+0x130], R54 ;  /* 0x0001303601007387 */ /* 0x0007e60000100a00 */
[----:B--2---:R-:W-:Y:S01]  /*2bc0*/  IMAD.WIDE R12, R47, 0x4, R4 ;  /* 0x000000042f0c7825 */ /* 0x004fe200078e0204 */
[----:B------:R1:W-:Y:S01]  /*2bd0*/  LDGSTS.E [R88+0x600], [R52.64], !P1 ;  /* 0x0060000034587fae */ /* 0x0003e2000c921844 */
[----:B------:R-:W-:Y:S02]  /*2be0*/  ISETP.GE.U32.AND P1, PT, R0, 0x7fffffa3, PT ;  /* 0x7fffffa30000780c */ /* 0x000fe40003f26070 */
[----:B------:R-:W-:Y:S01]  /*2bf0*/  IADD3 R0, R252, -0x22, RZ ;  /* 0xffffffdefc007810 */ /* 0x000fe20007ffe0ff */
[----:B------:R1:W-:Y:S01]  /*2c00*/  STL.64 [R1+0x128], R52 ;  /* 0x0001283401007387 */ /* 0x0003e20000100a00 */
[----:B------:R-:W-:-:S02]  /*2c10*/  IMAD R47, R17, 0x11, RZ ;  /* 0x00000011112f7824 */ /* 0x000fc400078e02ff */
[----:B------:R-:W-:Y:S01]  /*2c20*/  IMAD.WIDE R56, R59, 0x4, R4 ;  /* 0x000000043b387825 */ /* 0x000fe200078e0204 */
[----:B------:R2:W-:Y:S03]  /*2c30*/  STL.64 [R1+0xf0], R50 ;  /* 0x0000f03201007387 */ /* 0x0005e60000100a00 */
[C---:B---3--:R-:W-:Y:S01]  /*2c40*/  IMAD R55, R17.reuse, 0x1d, RZ ;  /* 0x0000001d11377824 */ /* 0x048fe200078e02ff */
[----:B------:R2:W-:Y:S01]  /*2c50*/  LDGSTS.E [R88+0x1400], [R50.64], !P6 ;  /* 0x0140000032587fae */ /* 0x0005e2000f121844 */
[----:B------:R-:W-:Y:S02]  /*2c60*/  IMAD R63, R17, 0x25, RZ ;  /* 0x00000025113f7824 */ /* 0x000fe400078e02ff */
[----:B------:R-:W-:Y:S01]  /*2c70*/  IMAD.WIDE R58, R59, 0x4, R2 ;  /* 0x000000043b3a7825 */ /* 0x000fe200078e0202 */
[----:B------:R3:W-:Y:S03]  /*2c80*/  STL.64 [R1+0xe8], R48 ;  /* 0x0000e83001007387 */ /* 0x0007e60000100a00 */
[----:B-1----:R-:W-:Y:S01]  /*2c90*/  IMAD.WIDE R52, R55, 0x4, R4 ;  /* 0x0000000437347825 */ /* 0x002fe200078e0204 */
[----:B------:R3:W-:Y:S01]  /*2ca0*/  LDGSTS.E [R88+0x1600], [R48.64], !P6 ;  /* 0x0160000030587fae */ /* 0x0007e2000f121844 */
[----:B------:R-:W-:-:S02]  /*2cb0*/  ISETP.GE.U32.AND P6, PT, R0, 0x7fffff9f, PT ;  /* 0x7fffff9f0000780c */ /* 0x000fc40003fc6070 */
[----:B------:R-:W-:Y:S01]  /*2cc0*/  IADD3 R0, R252, -0x26, RZ ;  /* 0xffffffdafc007810 */ /* 0x000fe20007ffe0ff */
[----:B------:R1:W-:Y:S01]  /*2cd0*/  LDGSTS.E [R88+0x2400], [R12.64], !P0 ;  /* 0x024000000c587fae */ /* 0x0003e2000c121844 */
[----:B--2---:R-:W-:Y:S02]  /*2ce0*/  IMAD R51, R17, 0x19, RZ ;  /* 0x0000001911337824 */ /* 0x004fe400078e02ff */
[----:B------:R-:W-:Y:S01]  /*2cf0*/  IMAD.WIDE R54, R55, 0x4, R2 ;  /* 0x0000000437367825 */ /* 0x000fe200078e0202 */
[----:B------:R2:W-:Y:S01]  /*2d00*/  LDGSTS.E [R88+0x2600], [R10.64], !P0 ;  /* 0x026000000a587fae */ /* 0x0005e2000c121844 */
[----:B------:R-:W-:Y:S02]  /*2d10*/  ISETP.GE.U32.AND P0, PT, R0, 0x7fffff9b, PT ;  /* 0x7fffff9b0000780c */ /* 0x000fe40003f06070 */
[----:B------:R-:W-:Y:S01]  /*2d20*/  IADD3 R0, R252, -0x2a, RZ ;  /* 0xffffffd6fc007810 */ /* 0x000fe20007ffe0ff */
[----:B---3--:R-:W-:Y:S01]  /*2d30*/  IMAD R49, R17, 0xd, RZ ;  /* 0x0000000d11317824 */ /* 0x008fe200078e02ff */
[----:B------:R-:W-:Y:S01]  /*2d40*/  STL.64 [R1+0xb0], R12 ;  /* 0x0000b00c01007387 */ /* 0x000fe20000100a00 */
[----:B------:R-:W-:-:S03]  /*2d50*/  IMAD.WIDE R60, R63, 0x4, R4 ;  /* 0x000000043f3c7825 */ /* 0x000fc600078e0204 */
[----:B------:R-:W-:Y:S01]  /*2d60*/  STL.64 [R1+0xa8], R10 ;  /* 0x0000a80a01007387 */ /* 0x000fe20000100a00 */
[----:B------:R-:W-:-:S04]  /*2d70*/  IMAD.WIDE R8, R49, 0x4, R4 ;  /* 0x0000000431087825 */ /* 0x000fc800078e0204 */
[--C-:B------:R-:W-:Y:S01]  /*2d80*/  IMAD.WIDE R6, R49, 0x4, R2.reuse ;  /* 0x0000000431067825 */ /* 0x100fe200078e0202 */
[----:B------:R3:W-:Y:S03]  /*2d90*/  STL.64 [R1+0x70], R8 ;  /* 0x0000700801007387 */ /* 0x0007e60000100a00 */
[----:B------:R-:W-:Y:S01]  /*2da0*/  IMAD R49, R17, 0x15, RZ ;  /* 0x0000001511317824 */ /* 0x000fe200078e02ff */
[----:B------:R3:W-:Y:S01]  /*2db0*/  LDGSTS.E [R88+0x3400], [R8.64], !P3 ;  /* 0x0340000008587fae */ /* 0x0007e2000d921844 */
[----:B------:R-:W-:-:S03]  /*2dc0*/  IMAD.WIDE R62, R63, 0x4, R2 ;  /* 0x000000043f3e7825 */ /* 0x000fc600078e0202 */
[----:B------:R1:W-:Y:S01]  /*2dd0*/  STL.64 [R1+0x68], R6 ;  /* 0x0000680601007387 */ /* 0x0003e20000100a00 */
[----:B------:R-:W-:-:S03]  /*2de0*/  IMAD.WIDE R248, R49, 0x4, R4 ;  /* 0x0000000431f87825 */ /* 0x000fc600078e0204 */
[----:B------:R1:W-:Y:S01]  /*2df0*/  LDGSTS.E [R88+0x3600], [R6.64], !P3 ;  /* 0x0360000006587fae */ /* 0x0003e2000d921844 */
[----:B------:R-:W-:Y:S01]  /*2e00*/  ISETP.GE.U32.AND P3, PT, R0, 0x7fffff97, PT ;  /* 0x7fffff970000780c */ /* 0x000fe20003f66070 */
[----:B----4-:R-:W-:Y:S01]  /*2e10*/  IMAD R67, R17, 0x29, RZ ;  /* 0x0000002911437824 */ /* 0x010fe200078e02ff */
[----:B------:R-:W-:Y:S01]  /*2e20*/  IADD3 R0, R252, -0x2e, RZ ;  /* 0xffffffd2fc007810 */ /* 0x000fe20007ffe0ff */
[----:B---3--:R-:W-:-:S04]  /*2e30*/  IMAD.WIDE R8, R47, 0x4, R4 ;  /* 0x000000042f087825 */ /* 0x008fc800078e0204 */
[----:B------:R-:W-:Y:S01]  /*2e40*/  IMAD.WIDE R64, R67, 0x4, R4 ;  /* 0x0000000443407825 */ /* 0x000fe200078e0204 */
[----:B------:R3:W-:Y:S03]  /*2e50*/  LDGSTS.E [R88+0x4400], [R8.64], !P2 ;  /* 0x0440000008587fae */ /* 0x0007e6000d121844 */
[--C-:B-1----:R-:W-:Y:S01]  /*2e60*/  IMAD.WIDE R6, R47, 0x4, R2.reuse ;  /* 0x000000042f067825 */ /* 0x102fe200078e0202 */
[----:B------:R3:W-:Y:S03]  /*2e70*/  STL.64 [R1+0x30], R8 ;  /* 0x0000300801007387 */ /* 0x0007e60000100a00 */
[----:B------:R-:W-:Y:S01]  /*2e80*/  IMAD.WIDE R46, R49, 0x4, R2 ;  /* 0x00000004312e7825 */ /* 0x000fe200078e0202 */
[----:B------:R1:W-:Y:S01]  /*2e90*/  LDGSTS.E [R88+0x4600], [R6.64], !P2 ;  /* 0x0460000006587fae */ /* 0x0003e2000d121844 */
[----:B------:R-:W-:-:S02]  /*2ea0*/  ISETP.GE.U32.AND P2, PT, R0, 0x7fffff93, PT ;  /* 0x7fffff930000780c */ /* 0x000fc40003f46070 */
[----:B------:R-:W-:Y:S01]  /*2eb0*/  IADD3 R0, R252, -0x32, RZ ;  /* 0xffffffcefc007810 */ /* 0x000fe20007ffe0ff */
[----:B------:R4:W-:Y:S01]  /*2ec0*/  LDGSTS.E [R88+0x5400], [R248.64], !P4 ;  /* 0x05400000f8587fae */ /* 0x0009e2000e121844 */
[----:B------:R-:W-:-:S03]  /*2ed0*/  IMAD.WIDE R48, R51, 0x4, R4 ;  /* 0x0000000433307825 */ /* 0x000fc600078e0204 */
[----:B------:R4:W-:Y:S01]  /*2ee0*/  LDGSTS.E [R88+0x5600], [R46.64], !P4 ;  /* 0x056000002e587fae */ /* 0x0009e2000e121844 */
[--C-:B------:R-:W-:Y:S01]  /*2ef0*/  IMAD.WIDE R50, R51, 0x4, R2.reuse ;  /* 0x0000000433327825 */ /* 0x100fe200078e0202 */
[----:B------:R-:W-:Y:S02]  /*2f00*/  ISETP.GE.U32.AND P4, PT, R0, 0x7fffff8f, PT ;  /* 0x7fffff8f0000780c */ /* 0x000fe40003f86070 */
[----:B------:R-:W-:Y:S01]  /*2f10*/  IADD3 R0, R252, -0x36, RZ ;  /* 0xffffffcafc007810 */ /* 0x000fe20007ffe0ff */
[----:B------:R4:W-:Y:S01]  /*2f20*/  LDGSTS.E [R88+0x6400], [R48.64], !P5 ;  /* 0x0640000030587fae */ /* 0x0009e2000e921844 */
[----:B------:R-:W-:Y:S02]  /*2f30*/  IMAD R71, R17, 0x2d, RZ ;  /* 0x0000002d11477824 */ /* 0x000fe400078e02ff */
[----:B------:R-:W-:Y:S01]  /*2f40*/  IMAD.WIDE R66, R67, 0x4, R2 ;  /* 0x0000000443427825 */ /* 0x000fe200078e0202 */
[----:B------:R4:W-:Y:S01]  /*2f50*/  LDGSTS.E [R88+0x6600], [R50.64], !P5 ;  /* 0x0660000032587fae */ /* 0x0009e2000e921844 */
[----:B------:R-:W-:-:S02]  /*2f60*/  ISETP.GE.U32.AND P5, PT, R0, 0x7fffff8b, PT ;  /* 0x7fffff8b0000780c */ /* 0x000fc40003fa6070 */
[----:B------:R-:W-:Y:S01]  /*2f70*/  IADD3 R0, R252, -0x3a, RZ ;  /* 0xffffffc6fc007810 */ /* 0x000fe20007ffe0ff */
[----:B------:R4:W-:Y:S01]  /*2f80*/  LDGSTS.E [R88+0x7400], [R52.64], !P1 ;  /* 0x0740000034587fae */ /* 0x0009e2000c921844 */
[----:B------:R-:W-:-:S03]  /*2f90*/  IMAD.WIDE R68, R71, 0x4, R4 ;  /* 0x0000000447447825 */ /* 0x000fc600078e0204 */
[----:B------:R4:W-:Y:S01]  /*2fa0*/  LDGSTS.E [R88+0x7600], [R54.64], !P1 ;  /* 0x0760000036587fae */ /* 0x0009e2000c921844 */
[----:B------:R-:W-:Y:S01]  /*2fb0*/  ISETP.GE.U32.AND P1, PT, R0, 0x7fffff87, PT ;  /* 0x7fffff870000780c */ /* 0x000fe20003f26070 */
[----:B------:R-:W-:Y:S01]  /*2fc0*/  IMAD.WIDE R70, R71, 0x4, R2 ;  /* 0x0000000447467825 */ /* 0x000fe200078e0202 */
[----:B------:R-:W-:Y:S01]  /*2fd0*/  IADD3 R0, R252, -0x3e, RZ ;  /* 0xffffffc2fc007810 */ /* 0x000fe20007ffe0ff */
[----:B------:R4:W-:Y:S02]  /*2fe0*/  LDGSTS.E [R88+0x8400], [R56.64], !P6 ;  /* 0x0840000038587fae */ /* 0x0009e4000f121844 */
[----:B------:R-:W-:Y:S02]  /*2ff0*/  IMAD R75, R17, 0x31, RZ ;  /* 0x00000031114b7824 */ /* 0x000fe400078e02ff */
[----:B------:R4:W-:Y:S01]  /*3000*/  LDGSTS.E [R88+0x8600], [R58.64], !P6 ;  /* 0x086000003a587fae */ /* 0x0009e2000f121844 */
[----:B------:R-:W-:Y:S01]  /*3010*/  ISETP.GE.U32.AND P6, PT, R0, 0x7fffff83, PT ;  /* 0x7fffff830000780c */ /* 0x000fe20003fc6070 */
[----:B------:R-:W-:Y:S01]  /*3020*/  IMAD.WIDE R72, R75, 0x4, R4 ;  /* 0x000000044b487825 */ /* 0x000fe200078e0204 */
[----:B------:R-:W-:Y:S01]  /*3030*/  IADD3 R0, R252, -0x3, RZ ;  /* 0xfffffffdfc007810 */ /* 0x000fe20007ffe0ff */
[----:B------:R4:W-:Y:S02]  /*3040*/  LDGSTS.E [R88+0x9400], [R60.64], !P0 ;  /* 0x094000003c587fae */ /* 0x0009e4000c121844 */
[----:B------:R-:W-:-:S02]  /*3050*/  IMAD R79, R17, 0x35, RZ ;  /* 0x00000035114f7824 */ /* 0x000fc400078e02ff */
[----:B------:R4:W-:Y:S01]  /*3060*/  LDGSTS.E [R88+0x9600], [R62.64], !P0 ;  /* 0x096000003e587fae */ /* 0x0009e2000c121844 */
[----:B------:R-:W-:Y:S01]  /*3070*/  ISETP.GE.U32.AND P0, PT, R0, 0x7fffffbe, PT ;  /* 0x7fffffbe0000780c */ /* 0x000fe20003f06070 */
[----:B------:R-:W-:Y:S01]  /*3080*/  IMAD.WIDE R74, R75, 0x4, R2 ;  /* 0x000000044b4a7825 */ /* 0x000fe200078e0202 */
[----:B------:R-:W-:Y:S01]  /*3090*/  IADD3 R0, R252, -0x7, RZ ;  /* 0xfffffff9fc007810 */ /* 0x000fe20007ffe0ff */
        /* <DEDUP_REMOVED lines=19> */
[----:B------:R-:W-:-:S02]  /*31d0*/  IMAD.WIDE R84, R87, 0x4, R4 ;  /* 0x0000000457547825 */ /* 0x000fc400078e0204 */
[----:B------:R4:W-:Y:S01]  /*31e0*/  LDGSTS.E [R88+0xd600], [R78.64], !P5 ;  /* 0x0d6000004e587fae */ /* 0x0009e2000e921844 */
[----:B------:R-:W-:Y:S01]  /*31f0*/  ISETP.GE.U32.AND P5, PT, R0, 0x7fffffae, PT ;  /* 0x7fffffae0000780c */ /* 0x000fe20003fa6070 */
[----:B------:R-:W-:Y:S01]  /*3200*/  IMAD.WIDE R86, R87, 0x4, R2 ;  /* 0x0000000457567825 */ /* 0x000fe200078e0202 */
[----:B------:R-:W-:Y:S01]  /*3210*/  IADD3 R0, R252, -0x17, RZ ;  /* 0xffffffe9fc007810 */ /* 0x000fe20007ffe0ff */
[----:B------:R4:W-:Y:S02]  /*3220*/  LDGSTS.E [R88+0xe400], [R80.64], !P1 ;  /* 0x0e40000050587fae */ /* 0x0009e4000c921844 */
[----:B------:R-:W-:Y:S02]  /*3230*/  IMAD.WIDE R14, R89, 0x4, R4 ;  /* 0x00000004590e7825 */ /* 0x000fe400078e0204 */
[----:B------:R4:W-:Y:S01]  /*3240*/  LDGSTS.E [R88+0xe600], [R82.64], !P1 ;  /* 0x0e60000052587fae */ /* 0x0009e2000c921844 */
[----:B------:R-:W-:Y:S01]  /*3250*/  ISETP.GE.U32.AND P1, PT, R0, 0x7fffffaa, PT ;  /* 0x7fffffaa0000780c */ /* 0x000fe20003f26070 */
[----:B------:R-:W-:Y:S01]  /*3260*/  IMAD R91, R17, 0x6, RZ ;  /* 0x00000006115b7824 */ /* 0x000fe200078e02ff */
[----:B------:R-:W-:Y:S01]  /*3270*/  IADD3 R0, R252, -0x1b, RZ ;  /* 0xffffffe5fc007810 */ /* 0x000fe20007ffe0ff */
[----:B------:R1:W-:Y:S01]  /*3280*/  STL.64 [R1+0x28], R6 ;  /* 0x0000280601007387 */ /* 0x0003e20000100a00 */
[----:B------:R-:W-:-:S03]  /*3290*/  IMAD.WIDE R12, R89, 0x4, R2 ;  /* 0x00000004590c7825 */ /* 0x000fc600078e0202 */
[----:B------:R4:W-:Y:S01]  /*32a0*/  LDGSTS.E [R88+0xf400], [R84.64], !P6 ;  /* 0x0f40000054587fae */ /* 0x0009e2000f121844 */
[----:B--2---:R-:W-:-:S03]  /*32b0*/  IMAD.WIDE R10, R91, 0x4, R4 ;  /* 0x000000045b0a7825 */ /* 0x004fc600078e0204 */
[----:B------:R4:W-:Y:S01]  /*32c0*/  LDGSTS.E [R88+0xf600], [R86.64], !P6 ;  /* 0x0f60000056587fae */ /* 0x0009e2000f121844 */
[----:B------:R-:W-:Y:S01]  /*32d0*/  ISETP.GE.U32.AND P6, PT, R0, 0x7fffffa6, PT ;  /* 0x7fffffa60000780c */ /* 0x000fe20003fc6070 */
[----:B---3--:R-:W-:Y:S01]  /*32e0*/  IMAD.WIDE R8, R91, 0x4, R2 ;  /* 0x000000045b087825 */ /* 0x008fe200078e0202 */
[----:B------:R-:W-:Y:S01]  /*32f0*/  IADD3 R0, R252, -0x1f, RZ ;  /* 0xffffffe1fc007810 */ /* 0x000fe20007ffe0ff */
[----:B------:R2:W-:Y:S01]  /*3300*/  STL.64 [R1+0x120], R14 ;  /* 0x0001200e01007387 */ /* 0x0005e20000100a00 */
[----:B-1----:R-:W-:Y:S01]  /*3310*/  LOP3.LUT R6, R199, 0x40, RZ, 0x3c, !PT ;  /* 0x00000040c7067812 */ /* 0x002fe200078e3cff */
[C---:B------:R-:W-:Y:S02]  /*3320*/  IMAD R89, R17.reuse, 0xa, RZ ;  /* 0x0000000a11597824 */ /* 0x040fe400078e02ff */
[----:B------:R1:W-:Y:S01]  /*3330*/  STL.64 [R1+0x118], R12 ;  /* 0x0001180c01007387 */ /* 0x0003e20000100a00 */
[C---:B------:R-:W-:Y:S02]  /*3340*/  IMAD R91, R17.reuse, 0xe, RZ ;  /* 0x0000000e115b7824 */ /* 0x040fe400078e02ff */
[C---:B------:R-:W-:Y:S01]  /*3350*/  IMAD R95, R17.reuse, 0x1a, RZ ;  /* 0x0000001a115f7824 */ /* 0x040fe200078e02ff */
[----:B------:R2:W-:Y:S01]  /*3360*/  LDGSTS.E [R6+0x800], [R14.64], !P0 ;  /* 0x008000000e067fae */ /* 0x0005e2000c121844 */
[----:B------:R-:W-:-:S02]  /*3370*/  IMAD R99, R17, 0x1e, RZ ;  /* 0x0000001e11637824 */ /* 0x000fc400078e02ff */
[C---:B------:R-:W-:Y:S01]  /*3380*/  IMAD.WIDE R92, R95.reuse, 0x4, R4 ;  /* 0x000000045f5c7825 */ /* 0x040fe200078e0204 */
[----:B------:R1:W-:Y:S01]  /*3390*/  LDGSTS.E [R6+0xa00], [R12.64], !P0 ;  /* 0x00a000000c067fae */ /* 0x0003e2000c121844 */
[----:B------:R-:W-:Y:S02]  /*33a0*/  ISETP.GE.U32.AND P0, PT, R0, 0x7fffffa2, PT ;  /* 0x7fffffa20000780c */ /* 0x000fe40003f06070 */
[----:B------:R-:W-:Y:S01]  /*33b0*/  IADD3 R0, R252, -0x23, RZ ;  /* 0xffffffddfc007810 */ /* 0x000fe20007ffe0ff */
[----:B------:R3:W-:Y:S01]  /*33c0*/  LDGSTS.E [R6+0x1800], [R10.64], !P3 ;  /* 0x018000000a067fae */ /* 0x0007e2000d921844 */
[----:B------:R-:W-:-:S03]  /*33d0*/  IMAD.WIDE R94, R95, 0x4, R2 ;  /* 0x000000045f5e7825 */ /* 0x000fc600078e0202 */
[----:B------:R3:W-:Y:S01]  /*33e0*/  LDGSTS.E [R6+0x1a00], [R8.64], !P3 ;  /* 0x01a0000008067fae */ /* 0x0007e2000d921844 */
[C---:B--2---:R-:W-:Y:S01]  /*33f0*/  IMAD.WIDE R14, R89.reuse, 0x4, R4 ;  /* 0x00000004590e7825 */ /* 0x044fe200078e0204 */
[----:B------:R-:W-:Y:S02]  /*3400*/  ISETP.GE.U32.AND P3, PT, R0, 0x7fffff9e, PT ;  /* 0x7fffff9e0000780c */ /* 0x000fe40003f66070 */
[----:B------:R3:W-:Y:S01]  /*3410*/  STL.64 [R1+0xe0], R10 ;  /* 0x0000e00a01007387 */ /* 0x0007e20000100a00 */
[----:B-1----:R-:W-:Y:S01]  /*3420*/  IMAD.WIDE R12, R89, 0x4, R2 ;  /* 0x00000004590c7825 */ /* 0x002fe200078e0202 */
[----:B------:R-:W-:Y:S02]  /*3430*/  IADD3 R0, R252, -0x27, RZ ;  /* 0xffffffd9fc007810 */ /* 0x000fe40007ffe0ff */
[----:B------:R1:W-:Y:S01]  /*3440*/  STL.64 [R1+0xd8], R8 ;  /* 0x0000d80801007387 */ /* 0x0003e20000100a00 */
[----:B------:R-:W-:Y:S02]  /*3450*/  IMAD R89, R17, 0x12, RZ ;  /* 0x0000001211597824 */ /* 0x000fe400078e02ff */
[C---:B------:R-:W-:Y:S01]  /*3460*/  IMAD.WIDE R96, R99.reuse, 0x4, R4 ;  /* 0x0000000463607825 */ /* 0x040fe200078e0204 */
[----:B------:R2:W-:Y:S03]  /*3470*/  LDGSTS.E [R6+0x2800], [R14.64], !P2 ;  /* 0x028000000e067fae */ /* 0x0005e6000d121844 */
[----:B------:R-:W-:Y:S01]  /*3480*/  IMAD.WIDE R98, R99, 0x4, R2 ;  /* 0x0000000463627825 */ /* 0x000fe200078e0202 */
[----:B------:R2:W-:Y:S01]  /*3490*/  LDGSTS.E [R6+0x2a00], [R12.64], !P2 ;  /* 0x02a000000c067fae */ /* 0x0005e2000d121844 */
[----:B------:R-:W-:-:S02]  /*34a0*/  ISETP.GE.U32.AND P2, PT, R0, 0x7fffff9a, PT ;  /* 0x7fffff9a0000780c */ /* 0x000fc40003f46070 */
[C---:B---3--:R-:W-:Y:S01]  /*34b0*/  IMAD.WIDE R10, R91.reuse, 0x4, R4 ;  /* 0x000000045b0a7825 */ /* 0x048fe200078e0204 */
[----:B------:R-:W-:Y:S01]  /*34c0*/  STL.64 [R1+0xa0], R14 ;  /* 0x0000a00e01007387 */ /* 0x000fe20000100a00 */
[----:B------:R-:W-:Y:S02]  /*34d0*/  IADD3 R0, R252, -0x2b, RZ ;  /* 0xffffffd5fc007810 */ /* 0x000fe40007ffe0ff */
[----:B-1----:R-:W-:Y:S01]  /*34e0*/  IMAD.WIDE R8, R91, 0x4, R2 ;  /* 0x000000045b087825 */ /* 0x002fe200078e0202 */
[----:B------:R-:W-:Y:S03]  /*34f0*/  STL.64 [R1+0x98], R12 ;  /* 0x0000980c01007387 */ /* 0x000fe60000100a00 */
[C---:B------:R-:W-:Y:S01]  /*3500*/  IMAD R91, R17.reuse, 0x16, RZ ;  /* 0x00000016115b7824 */ /* 0x040fe200078e02ff */
[----:B------:R1:W-:Y:S01]  /*3510*/  STL.64 [R1+0x60], R10 ;  /* 0x0000600a01007387 */ /* 0x0003e20000100a00 */
[----:B------:R-:W-:-:S02]  /*3520*/  IMAD R103, R17, 0x22, RZ ;  /* 0x0000002211677824 */ /* 0x000fc400078e02ff */
[----:B------:R-:W-:Y:S01]  /*3530*/  IMAD R107, R17, 0x26, RZ ;  /* 0x00000026116b7824 */ /* 0x000fe200078e02ff */
[----:B------:R1:W-:Y:S01]  /*3540*/  LDGSTS.E [R6+0x3800], [R10.64], !P4 ;  /* 0x038000000a067fae */ /* 0x0003e2000e121844 */
[----:B------:R-:W-:-:S03]  /*3550*/  IMAD.WIDE R100, R103, 0x4, R4 ;  /* 0x0000000467647825 */ /* 0x000fc600078e0204 */
[----:B------:R3:W-:Y:S01]  /*3560*/  STL.64 [R1+0x58], R8 ;  /* 0x0000580801007387 */ /* 0x0007e20000100a00 */
[----:B------:R-:W-:-:S03]  /*3570*/  IMAD.WIDE R102, R103, 0x4, R2 ;  /* 0x0000000467667825 */ /* 0x000fc600078e0202 */
[----:B------:R3:W-:Y:S01]  /*3580*/  LDGSTS.E [R6+0x3a00], [R8.64], !P4 ;  /* 0x03a0000008067fae */ /* 0x0007e2000e121844 */
[----:B------:R-:W-:Y:S01]  /*3590*/  ISETP.GE.U32.AND P4, PT, R0, 0x7fffff96, PT ;  /* 0x7fffff960000780c */ /* 0x000fe20003f86070 */
[----:B------:R-:W-:Y:S01]  /*35a0*/  IMAD.WIDE R104, R107, 0x4, R4 ;  /* 0x000000046b687825 */ /* 0x000fe200078e0204 */
[----:B------:R-:W-:-:S03]  /*35b0*/  IADD3 R0, R252, -0x2f, RZ ;  /* 0xffffffd1fc007810 */ /* 0x000fc60007ffe0ff */
[----:B-1----:R-:W-:-:S04]  /*35c0*/  IMAD.WIDE R10, R89, 0x4, R4 ;  /* 0x00000004590a7825 */ /* 0x002fc800078e0204 */
[--C-:B------:R-:W-:Y:S01]  /*35d0*/  IMAD.WIDE R106, R107, 0x4, R2.reuse ;  /* 0x000000046b6a7825 */ /* 0x100fe200078e0202 */
[----:B------:R1:W-:Y:S03]  /*35e0*/  LDGSTS.E [R6+0x4800], [R10.64], !P5 ;  /* 0x048000000a067fae */ /* 0x0003e6000e921844 */
[----:B---3--:R-:W-:Y:S01]  /*35f0*/  IMAD.WIDE R8, R89, 0x4, R2 ;  /* 0x0000000459087825 */ /* 0x008fe200078e0202 */
[----:B------:R1:W-:Y:S03]  /*3600*/  STL.64 [R1+0x20], R10 ;  /* 0x0000200a01007387 */ /* 0x0003e60000100a00 */
[----:B----4-:R-:W-:Y:S01]  /*3610*/  IMAD.WIDE R88, R91, 0x4, R4 ;  /* 0x000000045b587825 */ /* 0x010fe200078e0204 */
[----:B------:R3:W-:Y:S01]  /*3620*/  LDGSTS.E [R6+0x4a00], [R8.64], !P5 ;  /* 0x04a0000008067fae */ /* 0x0007e2000e921844 */
[----:B------:R-:W-:-:S02]  /*3630*/  ISETP.GE.U32.AND P5, PT, R0, 0x7fffff92, PT ;  /* 0x7fffff920000780c */ /* 0x000fc40003fa6070 */
        /* <DEDUP_REMOVED lines=60> */
[----:B--2---:R-:W-:Y:S01]  /*3a00*/  IMAD.WIDE R12, R133, 0x4, R4 ;  /* 0x00000004850c7825 */ /* 0x004fe200078e0204 */
[----:B------:R-:W-:Y:S01]  /*3a10*/  IADD3 R0, R252, -0x1c, RZ ;  /* 0xffffffe4fc007810 */ /* 0x000fe20007ffe0ff */
[----:B------:R3:W-:Y:S02]  /*3a20*/  LDGSTS.E [R6+0xf800], [R128.64], !P3 ;  /* 0x0f80000080067fae */ /* 0x0007e4000d921844 */
[----:B------:R-:W-:Y:S02]  /*3a30*/  IMAD R135, R17, 0x7, RZ ;  /* 0x0000000711877824 */ /* 0x000fe400078e02ff */
[----:B------:R3:W-:Y:S01]  /*3a40*/  LDGSTS.E [R6+0xfa00], [R130.64], !P3 ;  /* 0x0fa0000082067fae */ /* 0x0007e2000d921844 */
[----:B-1----:R-:W-:Y:S01]  /*3a50*/  IMAD.WIDE R10, R133, 0x4, R2 ;  /* 0x00000004850a7825 */ /* 0x002fe200078e0202 */
[----:B------:R-:W-:-:S02]  /*3a60*/  ISETP.GE.U32.AND P3, PT, R0, 0x7fffffa5, PT ;  /* 0x7fffffa50000780c */ /* 0x000fc40003f66070 */
[----:B------:R-:W-:Y:S01]  /*3a70*/  IADD3 R0, R252, -0x20, RZ ;  /* 0xffffffe0fc007810 */ /* 0x000fe20007ffe0ff */
[----:B------:R1:W-:Y:S01]  /*3a80*/  STL.64 [R1+0x18], R8 ;  /* 0x0000180801007387 */ /* 0x0003e20000100a00 */
[C---:B------:R-:W-:Y:S02]  /*3a90*/  IMAD R133, R17.reuse, 0xb, RZ ;  /* 0x0000000b11857824 */ /* 0x040fe400078e02ff */
[C---:B------:R-:W-:Y:S01]  /*3aa0*/  IMAD R134, R17.reuse, 0x17, RZ ;  /* 0x0000001711867824 */ /* 0x040fe200078e02ff */
[----:B------:R2:W-:Y:S01]  /*3ab0*/  LDGSTS.E [R197+0xc00], [R12.64], !P2 ;  /* 0x00c000000cc57fae */ /* 0x0005e2000d121844 */
[----:B------:R-:W-:Y:S02]  /*3ac0*/  IMAD R138, R17, 0x1b, RZ ;  /* 0x0000001b118a7824 */ /* 0x000fe400078e02ff */
[----:B---3--:R-:W-:Y:S01]  /*3ad0*/  IMAD.WIDE R6, R135, 0x4, R2 ;  /* 0x0000000487067825 */ /* 0x008fe200078e0202 */
[----:B------:R3:W-:Y:S01]  /*3ae0*/  LDGSTS.E [R197+0xe00], [R10.64], !P2 ;  /* 0x00e000000ac57fae */ /* 0x0007e2000d121844 */
[----:B------:R-:W-:-:S02]  /*3af0*/  ISETP.GE.U32.AND P2, PT, R0, 0x7fffffa1, PT ;  /* 0x7fffffa10000780c */ /* 0x000fc40003f46070 */
[----:B------:R-:W-:Y:S01]  /*3b00*/  IADD3 R0, R252, -0x24, RZ ;  /* 0xffffffdcfc007810 */ /* 0x000fe20007ffe0ff */
[--C-:B-1----:R-:W-:Y:S01]  /*3b10*/  IMAD.WIDE R8, R135, 0x4, R4.reuse ;  /* 0x0000000487087825 */ /* 0x102fe200078e0204 */
[----:B------:R2:W-:Y:S03]  /*3b20*/  STL.64 [R1+0x110], R12 ;  /* 0x0001100c01007387 */ /* 0x0005e60000100a00 */
[----:B------:R-:W-:Y:S01]  /*3b30*/  IMAD R135, R17, 0xf, RZ ;  /* 0x0000000f11877824 */ /* 0x000fe200078e02ff */
[----:B------:R3:W-:Y:S01]  /*3b40*/  STL.64 [R1+0x108], R10 ;  /* 0x0001080a01007387 */ /* 0x0007e20000100a00 */
[----:B------:R-:W-:-:S03]  /*3b50*/  IMAD.WIDE R136, R138, 0x4, R4 ;  /* 0x000000048a887825 */ /* 0x000fc600078e0204 */
[----:B------:R1:W-:Y:S01]  /*3b60*/  LDGSTS.E [R197+0x1c00], [R8.64], !P4 ;  /* 0x01c0000008c57fae */ /* 0x0003e2000e121844 */
[----:B------:R-:W-:Y:S02]  /*3b70*/  IMAD R142, R17, 0x1f, RZ ;  /* 0x0000001f118e7824 */ /* 0x000fe400078e02ff */
[----:B------:R-:W-:Y:S01]  /*3b80*/  IMAD.WIDE R138, R138, 0x4, R2 ;  /* 0x000000048a8a7825 */ /* 0x000fe200078e0202 */
[----:B------:R4:W-:Y:S01]  /*3b90*/  LDGSTS.E [R197+0x1e00], [R6.64], !P4 ;  /* 0x01e0000006c57fae */ /* 0x0009e2000e121844 */
[----:B------:R-:W-:Y:S02]  /*3ba0*/  ISETP.GE.U32.AND P4, PT, R0, 0x7fffff9d, PT ;  /* 0x7fffff9d0000780c */ /* 0x000fe40003f86070 */
[C---:B--2---:R-:W-:Y:S01]  /*3bb0*/  IMAD.WIDE R12, R133.reuse, 0x4, R4 ;  /* 0x00000004850c7825 */ /* 0x044fe200078e0204 */
[----:B------:R-:W-:Y:S01]  /*3bc0*/  IADD3 R0, R252, -0x28, RZ ;  /* 0xffffffd8fc007810 */ /* 0x000fe20007ffe0ff */
[----:B------:R1:W-:Y:S02]  /*3bd0*/  STL.64 [R1+0xd0], R8 ;  /* 0x0000d00801007387 */ /* 0x0003e40000100a00 */
[----:B---3--:R-:W-:-:S02]  /*3be0*/  IMAD.WIDE R10, R133, 0x4, R2 ;  /* 0x00000004850a7825 */ /* 0x008fc400078e0202 */
[----:B------:R2:W-:Y:S02]  /*3bf0*/  LDGSTS.E [R197+0x2c00], [R12.64], !P5 ;  /* 0x02c000000cc57fae */ /* 0x0005e4000e921844 */
[----:B------:R-:W-:Y:S02]  /*3c00*/  IMAD R146, R17, 0x23, RZ ;  /* 0x0000002311927824 */ /* 0x000fe400078e02ff */
[----:B------:R4:W-:Y:S01]  /*3c10*/  STL.64 [R1+0xc8], R6 ;  /* 0x0000c80601007387 */ /* 0x0009e20000100a00 */
[----:B------:R-:W-:-:S03]  /*3c20*/  IMAD.WIDE R140, R142, 0x4, R4 ;  /* 0x000000048e8c7825 */ /* 0x000fc600078e0204 */
[----:B------:R3:W-:Y:S01]  /*3c30*/  LDGSTS.E [R197+0x2e00], [R10.64], !P5 ;  /* 0x02e000000ac57fae */ /* 0x0007e2000e921844 */
[----:B-1----:R-:W-:Y:S01]  /*3c40*/  IMAD.WIDE R8, R135, 0x4, R4 ;  /* 0x0000000487087825 */ /* 0x002fe200078e0204 */
[----:B------:R-:W-:Y:S02]  /*3c50*/  ISETP.GE.U32.AND P5, PT, R0, 0x7fffff99, PT ;  /* 0x7fffff990000780c */ /* 0x000fe40003fa6070 */
[----:B------:R-:W-:Y:S01]  /*3c60*/  STL.64 [R1+0x90], R12 ;  /* 0x0000900c01007387 */ /* 0x000fe20000100a00 */
[----:B------:R-:W-:Y:S02]  /*3c70*/  IMAD R0, R17, 0x13, RZ ;  /* 0x0000001311007824 */ /* 0x000fe400078e02ff */
[--C-:B------:R-:W-:Y:S01]  /*3c80*/  IMAD.WIDE R142, R142, 0x4, R2.reuse ;  /* 0x000000048e8e7825 */ /* 0x100fe200078e0202 */
[----:B------:R-:W-:Y:S03]  /*3c90*/  STL.64 [R1+0x88], R10 ;  /* 0x0000880a01007387 */ /* 0x000fe60000100a00 */
[----:B----4-:R-:W-:Y:S01]  /*3ca0*/  IMAD.WIDE R6, R135, 0x4, R2 ;  /* 0x0000000487067825 */ /* 0x010fe200078e0202 */
[----:B------:R1:W-:Y:S03]  /*3cb0*/  STL.64 [R1+0x50], R8 ;  /* 0x0000500801007387 */ /* 0x0003e60000100a00 */
[C---:B------:R-:W-:Y:S01]  /*3cc0*/  IMAD R150, R17.reuse, 0x27, RZ ;  /* 0x0000002711967824 */ /* 0x040fe200078e02ff */
[----:B------:R1:W-:Y:S01]  /*3cd0*/  LDGSTS.E [R197+0x3c00], [R8.64], !P1 ;  /* 0x03c0000008c57fae */ /* 0x0003e2000c921844 */
[----:B------:R-:W-:-:S02]  /*3ce0*/  IMAD R154, R17, 0x2b, RZ ;  /* 0x0000002b119a7824 */ /* 0x000fc400078e02ff */
[C---:B------:R-:W-:Y:S01]  /*3cf0*/  IMAD.WIDE R148, R150.reuse, 0x4, R4 ;  /* 0x0000000496947825 */ /* 0x040fe200078e0204 */
[----:B------:R4:W-:Y:S03]  /*3d00*/  STL.64 [R1+0x48], R6 ;  /* 0x0000480601007387 */ /* 0x0009e60000100a00 */
[----:B------:R-:W-:Y:S01]  /*3d10*/  IMAD.WIDE R150, R150, 0x4, R2 ;  /* 0x0000000496967825 */ /* 0x000fe200078e0202 */
[----:B------:R4:W-:Y:S01]  /*3d20*/  LDGSTS.E [R197+0x3e00], [R6.64], !P1 ;  /* 0x03e0000006c57fae */ /* 0x0009e2000c921844 */
[----:B------:R-:W-:Y:S02]  /*3d30*/  ISETP.GE.U32.AND P1, PT, R132, 0x7fffff95, PT ;  /* 0x7fffff958400780c */ /* 0x000fe40003f26070 */
[----:B------:R-:W-:-:S04]  /*3d40*/  IMAD.WIDE R132, R134, 0x4, R4 ;  /* 0x0000000486847825 */ /* 0x000fc800078e0204 */
[----:B-1----:R-:W-:-:S04]  /*3d50*/  IMAD.WIDE R8, R0, 0x4, R4 ;  /* 0x0000000400087825 */ /* 0x002fc800078e0204 */
[--C-:B------:R-:W-:Y:S01]  /*3d60*/  IMAD.WIDE R134, R134, 0x4, R2.reuse ;  /* 0x0000000486867825 */ /* 0x100fe200078e0202 */
[----:B------:R1:W-:Y:S03]  /*3d70*/  LDGSTS.E [R197+0x4c00], [R8.64], !P6 ;  /* 0x04c0000008c57fae */ /* 0x0003e6000f121844 */
[----:B----4-:R-:W-:Y:S01]  /*3d80*/  IMAD.WIDE R6, R0, 0x4, R2 ;  /* 0x0000000400067825 */ /* 0x010fe200078e0202 */
[----:B------:R-:W-:Y:S01]  /*3d90*/  IADD3 R0, R252, -0x30, RZ ;  /* 0xffffffd0fc007810 */ /* 0x000fe20007ffe0ff */
[----:B------:R-:W-:Y:S02]  /*3da0*/  STL.64 [R1+0x10], R8 ;  /* 0x0000100801007387 */ /* 0x000fe40000100a00 */
        /* <DEDUP_REMOVED lines=9> */
[C---:B------:R-:W-:Y:S01]  /*3e40*/  IMAD R162, R17.reuse, 0x33, RZ ;  /* 0x0000003311a27824 */ /* 0x040fe200078e02ff */
[----:B------:R-:W-:Y:S01]  /*3e50*/  IADD3 R0, R252, -0x3c, RZ ;  /* 0xffffffc4fc007810 */ /* 0x000fe20007ffe0ff */
[----:B------:R1:W-:Y:S01]  /*3e60*/  LDGSTS.E [R197+0x6c00], [R136.64], !P3 ;  /* 0x06c0000088c57fae */ /* 0x0003e2000d921844 */
[----:B------:R-:W-:Y:S02]  /*3e70*/  IMAD R204, R17, 0x3b, RZ ;  /* 0x0000003b11cc7824 */ /* 0x000fe400078e02ff */
[--C-:B------:R-:W-:Y:S01]  /*3e80*/  IMAD.WIDE R160, R162, 0x4, R4.reuse ;  /* 0x00000004a2a07825 */ /* 0x100fe200078e0204 */
[----:B------:R1:W-:Y:S01]  /*3e90*/  LDGSTS.E [R197+0x6e00], [R138.64], !P3 ;  /* 0x06e000008ac57fae */ /* 0x0003e2000d921844 */
[----:B------:R-:W-:Y:S02]  /*3ea0*/  ISETP.GE.U32.AND P3, PT, R144, 0x7fffff89, PT ;  /* 0x7fffff899000780c */ /* 0x000fe40003f66070 */
[C---:B------:R-:W-:Y:S01]  /*3eb0*/  IMAD.WIDE R144, R146.reuse, 0x4, R4 ;  /* 0x0000000492907825 */ /* 0x040fe200078e0204 */
[----:B------:R1:W-:Y:S03]  /*3ec0*/  LDGSTS.E [R197+0x7c00], [R140.64], !P2 ;  /* 0x07c000008cc57fae */ /* 0x0003e6000d121844 */
[----:B------:R-:W-:Y:S01]  /*3ed0*/  IMAD.WIDE R146, R146, 0x4, R2 ;  /* 0x0000000492927825 */ /* 0x000fe200078e0202 */
[----:B------:R1:W-:Y:S01]  /*3ee0*/  LDGSTS.E [R197+0x7e00], [R142.64], !P2 ;  /* 0x07e000008ec57fae */ /* 0x0003e2000d121844 */
[----:B------:R-:W-:-:S02]  /*3ef0*/  ISETP.GE.U32.AND P2, PT, R0, 0x7fffff85, PT ;  /* 0x7fffff850000780c */ /* 0x000fc40003f46070 */
[----:B------:R-:W-:Y:S01]  /*3f00*/  IADD3 R0, R252, -0x40, RZ ;  /* 0xffffffc0fc007810 */ /* 0x000fe20007ffe0ff */
[----:B------:R4:W-:Y:S01]  /*3f10*/  STL.64 [R1+0x8], R6 ;  /* 0x0000080601007387 */ /* 0x0009e20000100a00 */
[----:B------:R-:W-:-:S03]  /*3f20*/  IMAD.WIDE R162, R162, 0x4, R2 ;  /* 0x00000004a2a27825 */ /* 0x000fc600078e0202 */
[----:B------:R1:W-:Y:S01]  /*3f30*/  LDGSTS.E [R197+0x8c00], [R144.64], !P4 ;  /* 0x08c0000090c57fae */ /* 0x0003e2000e121844 */
[----:B------:R-:W-:Y:S02]  /*3f40*/  IMAD R229, R172, c[0x0][0x190], RZ ;  /* 0x00006400ace57a24 */ /* 0x000fe400078e02ff */
[--C-:B------:R-:W-:Y:S01]  /*3f50*/  IMAD.WIDE R170, R204, 0x4, R4.reuse ;  /* 0x00000004ccaa7825 */ /* 0x100fe200078e0204 */
[----:B------:R1:W-:Y:S03]  /*3f60*/  LDGSTS.E [R197+0x8e00], [R146.64], !P4 ;  /* 0x08e0000092c57fae */ /* 0x0003e6000e121844 */
[----:B------:R-:W-:Y:S01]  /*3f70*/  IMAD R244, R165, c[0x0][0x190], RZ ;  /* 0x00006400a5f47a24 */ /* 0x000fe200078e02ff */
[----:B----4-:R-:W-:Y:S01]  /*3f80*/  LOP3.LUT R6, R247, 0x3f, RZ, 0xc0, !PT ;  /* 0x0000003ff7067812 */ /* 0x010fe200078ec0ff */
[----:B------:R2:W-:Y:S01]  /*3f90*/  LDGSTS.E [R197+0x9c00], [R148.64], !P5 ;  /* 0x09c0000094c57fae */ /* 0x0005e2000e921844 */
[----:B------:R-:W-:Y:S01]  /*3fa0*/  IADD3 R7, R156, c[0x0][0x180], RZ ;  /* 0x000060009c077a10 */ /* 0x000fe20007ffe0ff */
[----:B------:R-:W-:Y:S01]  /*3fb0*/  IMAD.WIDE R156, R158, 0x4, R4 ;  /* 0x000000049e9c7825 */ /* 0x000fe200078e0204 */
[----:B------:R-:W-:Y:S01]  /*3fc0*/  ISETP.GE.AND P4, PT, R6, R0, PT ;  /* 0x000000000600720c */ /* 0x000fe20003f86270 */
[----:B------:R2:W-:Y:S01]  /*3fd0*/  LDGSTS.E [R197+0x9e00], [R150.64], !P5 ;  /* 0x09e0000096c57fae */ /* 0x0005e2000e921844 */
[----:B------:R-:W-:Y:S01]  /*3fe0*/  ISETP.GE.U32.AND P5, PT, R0, 0x7fffff81, PT ;  /* 0x7fffff810000780c */ /* 0x000fe20003fa6070 */
[----:B------:R-:W-:Y:S01]  /*3ff0*/  IMAD.WIDE R158, R158, 0x4, R2 ;  /* 0x000000049e9e7825 */ /* 0x000fe200078e0202 */
[----:B------:R-:W-:Y:S01]  /*4000*/  IADD3 R0, R252, -0x41, RZ ;  /* 0xffffffbffc007810 */ /* 0x000fe20007ffe0ff */
[----:B------:R2:W-:Y:S02]  /*4010*/  LDGSTS.E [R197+0xac00], [R152.64], !P1 ;  /* 0x0ac0000098c57fae */ /* 0x0005e4000c921844 */
[----:B------:R-:W-:-:S02]  /*4020*/  IMAD R200, R6, c[0x0][0x18c], RZ ;  /* 0x0000630006c87a24 */ /* 0x000fc400078e02ff */
[----:B------:R2:W-:Y:S01]  /*4030*/  LDGSTS.E [R197+0xae00], [R154.64], !P1 ;  /* 0x0ae000009ac57fae */ /* 0x0005e2000c921844 */
[----:B------:R-:W-:Y:S01]  /*4040*/  ISETP.GE.U32.AND P1, PT, R0, 0x7fffff80, PT ;  /* 0x7fffff800000780c */ /* 0x000fe20003f26070 */
[----:B------:R-:W-:Y:S01]  /*4050*/  IMAD.WIDE R172, R204, 0x4, R2 ;  /* 0x00000004ccac7825 */ /* 0x000fe200078e0202 */
[----:B------:R-:W-:Y:S01]  /*4060*/  SEL R0, RZ, 0x4, P4 ;  /* 0x00000004ff007807 */ /* 0x000fe20002000000 */
[----:B------:R2:W-:Y:S01]  /*4070*/  LDGSTS.E [R197+0xbc00], [R156.64], !P6 ;  /* 0x0bc000009cc57fae */ /* 0x0005e2000f121844 */
[----:B------:R-:W-:Y:S01]  /*4080*/  ISETP.GE.U32.AND P4, PT, R202, 0x7fffff7c, PT ;  /* 0x7fffff7cca00780c */ /* 0x000fe20003f86070 */
[----:B------:R-:W-:Y:S02]  /*4090*/  IMAD R202, R17, 0x37, RZ ;  /* 0x0000003711ca7824 */ /* 0x000fe400078e02ff */
[----:B------:R2:W-:Y:S01]  /*40a0*/  LDGSTS.E [R197+0xbe00], [R158.64], !P6 ;  /* 0x0be000009ec57fae */ /* 0x0005e2000f121844 */
[----:B------:R-:W-:Y:S01]  /*40b0*/  ISETP.GT.AND P6, PT, R7, 0x7f, PT ;  /* 0x0000007f0700780c */ /* 0x000fe20003fc4270 */
[----:B------:R-:W-:-:S02]  /*40c0*/  IMAD.WIDE R166, R202, 0x4, R4 ;  /* 0x00000004caa67825 */ /* 0x000fc400078e0204 */
[----:B------:R2:W-:Y:S01]  /*40d0*/  LDGSTS.E [R197+0xcc00], [R160.64], !P0 ;  /* 0x0cc00000a0c57fae */ /* 0x0005e2000c121844 */
[----:B------:R-:W-:Y:S01]  /*40e0*/  SEL R196, R0, RZ, P6 ;  /* 0x000000ff00c47207 */ /* 0x000fe20003000000 */
[----:B------:R-:W-:Y:S01]  /*40f0*/  IMAD.WIDE R168, R202, 0x4, R2 ;  /* 0x00000004caa87825 */ /* 0x000fe200078e0202 */
[C---:B------:R-:W-:Y:S01]  /*4100*/  LEA R242, P6, R200.reuse, c[0x0][0x168], 0x2 ;  /* 0x00005a00c8f27a11 */ /* 0x040fe200078c10ff */
[----:B------:R2:W-:Y:S01]  /*4110*/  LDGSTS.E [R197+0xce00], [R162.64], !P0 ;  /* 0x0ce00000a2c57fae */ /* 0x0005e2000c121844 */
[----:B------:R-:W-:Y:S01]  /*4120*/  ISETP.GE.U32.AND P0, PT, R201, 0x7fffff78, PT ;  /* 0x7fffff78c900780c */ /* 0x000fe20003f06070 */
[----:B------:R-:W-:Y:S01]  /*4130*/  IMAD R191, R191, c[0x0][0x190], RZ ;  /* 0x00006400bfbf7a24 */ /* 0x000fe200078e02ff */
[----:B------:R-:W-:Y:S01]  /*4140*/  LEA.HI.X.SX32 R0, R200, c[0x0][0x16c], 0x2, P6 ;  /* 0x00005b00c8007a11 */ /* 0x000fe200030f16ff */
[----:B------:R-:W-:Y:S01]  /*4150*/  IMAD R225, R174, c[0x0][0x190], RZ ;  /* 0x00006400aee17a24 */ /* 0x000fe200078e02ff */
[----:B------:R-:W-:Y:S01]  /*4160*/  LEA R164, P6, R194, R242, 0x2 ;  /* 0x000000f2c2a47211 */ /* 0x000fe200078c10ff */
[----:B------:R-:W-:Y:S01]  /*4170*/  IMAD R190, R190, c[0x0][0x190], RZ ;  /* 0x00006400bebe7a24 */ /* 0x000fe200078e02ff */
[----:B------:R2:W-:Y:S01]  /*4180*/  LDGSTS.E [R197+0xdc00], [R166.64], !P3 ;  /* 0x0dc00000a6c57fae */ /* 0x0005e2000d921844 */
[----:B------:R-:W-:Y:S01]  /*4190*/  IMAD R217, R178, c[0x0][0x190], RZ ;  /* 0x00006400b2d97a24 */ /* 0x000fe200078e02ff */
[----:B------:R-:W-:Y:S01]  /*41a0*/  LEA.HI.X.SX32 R165, R194, R0, 0x2, P6 ;  /* 0x00000000c2a57211 */ /* 0x000fe200030f16ff */
[----:B------:R-:W-:Y:S01]  /*41b0*/  IMAD R221, R176, c[0x0][0x190], RZ ;  /* 0x00006400b0dd7a24 */ /* 0x000fe200078e02ff */
[-C--:B------:R-:W-:Y:S01]  /*41c0*/  LEA R174, P6, R193, R242.reuse, 0x2 ;  /* 0x000000f2c1ae7211 */ /* 0x080fe200078c10ff */
[----:B------:R2:W-:Y:S01]  /*41d0*/  LDGSTS.E [R197+0xde00], [R168.64], !P3 ;  /* 0x0de00000a8c57fae */ /* 0x0005e2000d921844 */
[----:B------:R-:W-:Y:S01]  /*41e0*/  IMAD R223, R175, c[0x0][0x190], RZ ;  /* 0x00006400afdf7a24 */ /* 0x000fe200078e02ff */
[----:B------:R-:W-:Y:S01]  /*41f0*/  LEA R178, P3, R191, R242, 0x2 ;  /* 0x000000f2bfb27211 */ /* 0x000fe200078610ff */
[----:B------:R-:W-:Y:S01]  /*4200*/  IMAD R189, R189, c[0x0][0x190], RZ ;  /* 0x00006400bdbd7a24 */ /* 0x000fe200078e02ff */
[----:B------:R2:W-:Y:S01]  /*4210*/  LDGSTS.E [R197+0xec00], [R170.64], !P2 ;  /* 0x0ec00000aac57fae */ /* 0x0005e2000d121844 */
[----:B------:R-:W-:Y:S01]  /*4220*/  IMAD R200, R188, c[0x0][0x190], RZ ;  /* 0x00006400bcc87a24 */ /* 0x000fe200078e02ff */
[----:B------:R-:W-:Y:S01]  /*4230*/  LEA.HI.X.SX32 R175, R193, R0, 0x2, P6 ;  /* 0x00000000c1af7211 */ /* 0x000fe200030f16ff */
[----:B------:R-:W-:Y:S01]  /*4240*/  IMAD R213, R180, c[0x0][0x190], RZ ;  /* 0x00006400b4d57a24 */ /* 0x000fe200078e02ff */
[----:B------:R2:W-:Y:S01]  /*4250*/  LDGSTS.E [R197+0xee00], [R172.64], !P2 ;  /* 0x0ee00000acc57fae */ /* 0x0005e2000d121844 */
[-C--:B------:R-:W-:Y:S01]  /*4260*/  LEA R176, P2, R192, R242.reuse, 0x2 ;  /* 0x000000f2c0b07211 */ /* 0x080fe200078410ff */
[----:B------:R-:W-:Y:S01]  /*4270*/  IMAD R187, R187, c[0x0][0x190], RZ ;  /* 0x00006400bbbb7a24 */ /* 0x000fe200078e02ff */
[----:B------:R-:W-:Y:S01]  /*4280*/  LEA R180, P6, R190, R242, 0x2 ;  /* 0x000000f2beb47211 */ /* 0x000fe200078c10ff */
[----:B------:R-:W-:Y:S01]  /*4290*/  IMAD R215, R179, c[0x0][0x190], RZ ;  /* 0x00006400b3d77a24 */ /* 0x000fe200078e02ff */
[-C--:B------:R-:W-:Y:S01]  /*42a0*/  LEA.HI.X.SX32 R179, R191, R0.reuse, 0x2, P3 ;  /* 0x00000000bfb37211 */ /* 0x080fe200018f16ff */
[----:B------:R-:W-:Y:S01]  /*42b0*/  IMAD R219, R177, c[0x0][0x190], RZ ;  /* 0x00006400b1db7a24 */ /* 0x000fe200078e02ff */
[----:B------:R-:W-:Y:S01]  /*42c0*/  LEA.HI.X.SX32 R177, R192, R0, 0x2, P2 ;  /* 0x00000000c0b17211 */ /* 0x000fe200010f16ff */
[----:B------:R-:W-:Y:S01]  /*42d0*/  IMAD R205, R184, c[0x0][0x190], RZ ;  /* 0x00006400b8cd7a24 */ /* 0x000fe200078e02ff */
[-C--:B------:R-:W-:Y:S01]  /*42e0*/  LEA R184, P3, R200, R242.reuse, 0x2 ;  /* 0x000000f2c8b87211 */ /* 0x080fe200078610ff */
[----:B------:R-:W-:Y:S01]  /*42f0*/  IMAD R209, R182, c[0x0][0x190], RZ ;  /* 0x00006400b6d17a24 */ /* 0x000fe200078e02ff */
[----:B------:R-:W-:Y:S01]  /*4300*/  LEA R182, P2, R189, R242, 0x2 ;  /* 0x000000f2bdb67211 */ /* 0x000fe200078410ff */
[----:B------:R-:W-:Y:S01]  /*4310*/  IMAD R211, R181, c[0x0][0x190], RZ ;  /* 0x00006400b5d37a24 */ /* 0x000fe200078e02ff */
[----:B------:R-:W-:Y:S01]  /*4320*/  LEA.HI.X.SX32 R181, R190, R0, 0x2, P6 ;  /* 0x00000000beb57211 */ /* 0x000fe200030f16ff */
        /* <DEDUP_REMOVED lines=8> */
[----:B------:R-:W-:Y:S01]  /*43b0*/  IMAD.SHL.U32 R194, R6, 0x4, RZ ;  /* 0x0000000406c27824 */ /* 0x000fe200078e00ff */
[----:B------:R-:W-:Y:S01]  /*43c0*/  LEA R190, P3, R203, R242, 0x2 ;  /* 0x000000f2cbbe7211 */ /* 0x000fe200078610ff */
[----:B--2---:R-:W-:Y:S01]  /*43d0*/  IMAD.MOV.U32 R12, RZ, RZ, R250 ;  /* 0x000000ffff0c7224 */ /* 0x004fe200078e00fa */
[----:B------:R-:W-:Y:S01]  /*43e0*/  LEA.HI.X.SX32 R187, R187, R0, 0x2, P6 ;  /* 0x00000000bbbb7211 */ /* 0x000fe200030f16ff */
[----:B------:R-:W-:Y:S01]  /*43f0*/  IMAD.MOV.U32 R13, RZ, RZ, R251 ;  /* 0x000000ffff0d7224 */ /* 0x000fe200078e00fb */
[----:B------:R-:W-:Y:S01]  /*4400*/  LEA R200, P6, R205, R242, 0x2 ;  /* 0x000000f2cdc87211 */ /* 0x000fe200078c10ff */
[----:B------:R-:W2:Y:S01]  /*4410*/  LDL.LU.64 R18, [R1+0xc0] ;  /* 0x0000c00001127983 */ /* 0x000ea20000300a00 */
[----:B------:R-:W-:-:S02]  /*4420*/  LEA.HI.X.SX32 R189, R201, R0, 0x2, P2 ;  /* 0x00000000c9bd7211 */ /* 0x000fc400010f16ff */
[----:B------:R-:W-:Y:S01]  /*4430*/  LEA.HI.X.SX32 R191, R203, R0, 0x2, P3 ;  /* 0x00000000cbbf7211 */ /* 0x000fe200018f16ff */
[----:B------:R-:W2:Y:S01]  /*4440*/  LDL.LU.64 R250, [R1+0xb8] ;  /* 0x0000b80001fa7983 */ /* 0x000ea20000300a00 */
[-C--:B------:R-:W-:Y:S02]  /*4450*/  LEA R202, P2, R207, R242.reuse, 0x2 ;  /* 0x000000f2cfca7211 */ /* 0x080fe400078410ff */
[----:B------:R-:W-:Y:S01]  /*4460*/  LEA R204, P3, R209, R242, 0x2 ;  /* 0x000000f2d1cc7211 */ /* 0x000fe200078610ff */
[----:B-1----:R-:W2:Y:S01]  /*4470*/  LDL.LU.64 R8, [R1+0x80] ;  /* 0x0000800001087983 */ /* 0x002ea20000300a00 */
[----:B------:R-:W-:Y:S02]  /*4480*/  LEA.HI.X.SX32 R201, R205, R0, 0x2, P6 ;  /* 0x00000000cdc97211 */ /* 0x000fe400030f16ff */
[----:B------:R-:W-:Y:S02]  /*4490*/  LEA R206, P6, R211, R242, 0x2 ;  /* 0x000000f2d3ce7211 */ /* 0x000fe400078c10ff */
[----:B------:R-:W-:-:S02]  /*44a0*/  LEA.HI.X.SX32 R203, R207, R0, 0x2, P2 ;  /* 0x00000000cfcb7211 */ /* 0x000fc400010f16ff */
[----:B------:R-:W-:Y:S02]  /*44b0*/  LEA.HI.X.SX32 R205, R209, R0, 0x2, P3 ;  /* 0x00000000d1cd7211 */ /* 0x000fe400018f16ff */
[-C--:B------:R-:W-:Y:S02]  /*44c0*/  LEA R208, P2, R213, R242.reuse, 0x2 ;  /* 0x000000f2d5d07211 */ /* 0x080fe400078410ff */
[----:B------:R-:W-:Y:S02]  /*44d0*/  LEA R210, P3, R215, R242, 0x2 ;  /* 0x000000f2d7d27211 */ /* 0x000fe400078610ff */
        /* <DEDUP_REMOVED lines=28> */
[CC--:B------:R-:W-:Y:S02]  /*46a0*/  LEA R238, P2, R244.reuse, R242.reuse, 0x2 ;  /* 0x000000f2f4ee7211 */ /* 0x0c0fe400078410ff */
[----:B------:R-:W-:Y:S02]  /*46b0*/  LEA R240, P3, R241, R242, 0x2 ;  /* 0x000000f2f1f07211 */ /* 0x000fe400078610ff */
[----:B------:R-:W-:Y:S02]  /*46c0*/  LEA.HI.X.SX32 R237, R243, R0, 0x2, P6 ;  /* 0x00000000f3ed7211 */ /* 0x000fe400030f16ff */
[----:B------:R-:W-:Y:S02]  /*46d0*/  LEA R242, P6, R195, R242, 0x2 ;  /* 0x000000f2c3f27211 */ /* 0x000fe400078c10ff */
[----:B------:R-:W-:-:S02]  /*46e0*/  LEA.HI.X.SX32 R239, R244, R0, 0x2, P2 ;  /* 0x00000000f4ef7211 */ /* 0x000fc400010f16ff */
[-C--:B------:R-:W-:Y:S02]  /*46f0*/  LEA.HI.X.SX32 R243, R195, R0.reuse, 0x2, P6 ;  /* 0x00000000c3f37211 */ /* 0x080fe400030f16ff */
[----:B------:R-:W-:Y:S02]  /*4700*/  ISETP.GT.AND P6, PT, R7, 0x3f, PT ;  /* 0x0000003f0700780c */ /* 0x000fe40003fc4270 */
[----:B------:R-:W-:Y:S01]  /*4710*/  ISETP.GE.U32.AND P2, PT, R246, 0x7fffff74, PT ;  /* 0x7fffff74f600780c */ /* 0x000fe20003f46070 */
[----:B------:R-:W-:Y:S01]  /*4720*/  IMAD R246, R17, 0x3f, RZ ;  /* 0x0000003f11f67824 */ /* 0x000fe200078e02ff */
[----:B------:R-:W-:Y:S02]  /*4730*/  LEA.HI.X.SX32 R241, R241, R0, 0x2, P3 ;  /* 0x00000000f1f17211 */ /* 0x000fe400018f16ff */
[----:B------:R-:W-:Y:S02]  /*4740*/  SEL R0, RZ, 0x4, !P6 ;  /* 0x00000004ff007807 */ /* 0x000fe40007000000 */
[----:B------:R-:W-:Y:S01]  /*4750*/  ISETP.GE.U32.AND P3, PT, R245, 0x7fffff70, PT ;  /* 0x7fffff70f500780c */ /* 0x000fe20003f66070 */
[----:B------:R-:W-:Y:S01]  /*4760*/  IMAD.WIDE R244, R246, 0x4, R4 ;  /* 0x00000004f6f47825 */ /* 0x000fe200078e0204 */
[----:B------:R-:W-:-:S02]  /*4770*/  ISETP.GE.AND P6, PT, R6, c[0x0][0x180], PT ;  /* 0x0000600006007a0c */ /* 0x000fc40003fc6270 */
[----:B------:R-:W-:Y:S01]  /*4780*/  SHF.R.S32.HI R192, RZ, 0x6, R247 ;  /* 0x00000006ffc07819 */ /* 0x000fe200000114f7 */
[----:B------:R-:W-:Y:S01]  /*4790*/  IMAD.WIDE R246, R246, 0x4, R2 ;  /* 0x00000004f6f67825 */ /* 0x000fe200078e0202 */
[----:B------:R-:W-:Y:S01]  /*47a0*/  SEL R0, R0, RZ, !P6 ;  /* 0x000000ff00007207 */ /* 0x000fe20007000000 */
[----:B------:R1:W-:Y:S01]  /*47b0*/  LDGSTS.E [R197+0xfc00], [R244.64], !P5 ;  /* 0x0fc00000f4c57fae */ /* 0x0003e2000e921844 */
[----:B------:R-:W-:Y:S02]  /*47c0*/  SGXT R192, R192, 0x1 ;  /* 0x00000001c0c0781a */ /* 0x000fe40000000200 */
[----:B------:R-:W-:Y:S01]  /*47d0*/  IADD3 R193, R252, -0x55, RZ ;  /* 0xffffffabfcc17810 */ /* 0x000fe20007ffe0ff */
[----:B------:R1:W-:Y:S01]  /*47e0*/  LDGSTS.E [R197+0xfe00], [R246.64], !P5 ;  /* 0x0fe00000f6c57fae */ /* 0x0003e2000e921844 */
[----:B------:R-:W-:Y:S02]  /*47f0*/  ISETP.NE.U32.AND P5, PT, R0, RZ, PT ;  /* 0x000000ff0000720c */ /* 0x000fe40003fa5070 */
[----:B------:R-:W-:Y:S01]  /*4800*/  LOP3.LUT R194, R194, 0x110, R192, 0x78, !PT ;  /* 0x00000110c2c27812 */ /* 0x000fe200078e78c0 */
[----:B------:R-:W0:Y:S01]  /*4810*/  LDGDEPBAR ;  /* 0x00000000000079af */ /* 0x000e220000000000 */
[----:B------:R-:W-:-:S02]  /*4820*/  SHF.L.U32 R192, R17, 0x6, RZ ;  /* 0x0000000611c07819 */ /* 0x000fc400000006ff */
[C---:B------:R-:W-:Y:S02]  /*4830*/  LOP3.LUT R7, R194.reuse, 0x20, RZ, 0x3c, !PT ;  /* 0x00000020c2077812 */ /* 0x040fe400078e3cff */
[C---:B------:R-:W-:Y:S02]  /*4840*/  LOP3.LUT R6, R194.reuse, 0x40, RZ, 0x3c, !PT ;  /* 0x00000040c2067812 */ /* 0x040fe400078e3cff */
[----:B---3--:R-:W-:Y:S02]  /*4850*/  LOP3.LUT R10, R194, 0x60, RZ, 0x3c, !PT ;  /* 0x00000060c20a7812 */ /* 0x008fe400078e3cff */
[----:B------:R-:W-:Y:S01]  /*4860*/  ISETP.GE.U32.AND P6, PT, R193, 0x7fffff6c, PT ;  /* 0x7fffff6cc100780c */ /* 0x000fe20003fc6070 */
[----:B------:R3:W-:Y:S01]  /*4870*/  LDGSTS.E [R194+0x40000], [R164.64], P5 ;  /* 0x40000000a4c27fae */ /* 0x0007e2000a921844 */
[----:B------:R-:W-:-:S03]  /*4880*/  IADD3 R0, R252, -0x59, RZ ;  /* 0xffffffa7fc007810 */ /* 0x000fc60007ffe0ff */
[----:B------:R1:W-:Y:S04]  /*4890*/  LDGSTS.E [R194+0x40800], [R180.64], P5 ;  /* 0x40800000b4c27fae */ /* 0x0003e8000a921844 */
        /* <DEDUP_REMOVED lines=28> */
[----:B------:R3:W-:Y:S01]  /*4a60*/  LDGSTS.E [R10+0x43600], [R234.64], P5 ;  /* 0x43600000ea0a7fae */ /* 0x0007e2000a921844 */
[----:B------:R-:W-:-:S03]  /*4a70*/  IMAD.WIDE R14, R192, 0x4, R4 ;  /* 0x00000004c00e7825 */ /* 0x000fc600078e0204 */
[----:B-1----:R-:W4:Y:S04]  /*4a80*/  LDL.LU.64 R6, [R1+0x78] ;  /* 0x0000780001067983 */ /* 0x002f280000300a00 */
[----:B------:R3:W-:Y:S04]  /*4a90*/  LDGSTS.E [R10+0x43e00], [R242.64], P5 ;  /* 0x43e00000f20a7fae */ /* 0x0007e8000a921844 */
[----:B------:R-:W0:Y:S04]  /*4aa0*/  LDGDEPBAR ;  /* 0x00000000000079af */ /* 0x000e280000000000 */
[----:B------:R-:W-:Y:S06]  /*4ab0*/  BAR.SYNC.DEFER_BLOCKING 0x0 ;  /* 0x0000000000007b1d */ /* 0x000fec0000010000 */
[----:B---3--:R-:W3:Y:S04]  /*4ac0*/  LDL.LU.64 R10, [R1+0x40] ;  /* 0x00004000010a7983 */ /* 0x008ee80000300a00 */
[----:B------:R-:W3:Y:S04]  /*4ad0*/  LDL.LU.64 R16, [R1+0x38] ;  /* 0x0000380001107983 */ /* 0x000ee80000300a00 */
[----:B------:R-:W3:Y:S04]  /*4ae0*/  LDL.LU.64 R24, [R1] ;  /* 0x0000000001187983 */ /* 0x000ee80000300a00 */
[----:B------:R-:W3:Y:S01]  /*4af0*/  LDL.LU.64 R4, [R1+0xf8] ;  /* 0x0000f80001047983 */ /* 0x000ee20000300a00 */
[----:B------:R-:W-:-:S04]  /*4b00*/  IMAD.WIDE R12, R192, 0x4, R12 ;  /* 0x00000004c00c7825 */ /* 0x000fc800078e020c */
[C---:B------:R-:W-:Y:S01]  /*4b10*/  IMAD.WIDE R2, R192.reuse, 0x4, R2 ;  /* 0x00000004c0027825 */ /* 0x040fe200078e0202 */
[----:B------:R1:W-:Y:S04]  /*4b20*/  STL.64 [R1+0x330], R14 ;  /* 0x0003300e01007387 */ /* 0x0003e80000100a00 */
[----:B------:R1:W-:Y:S04]  /*4b30*/  STL.64 [R1+0x338], R12 ;  /* 0x0003380c01007387 */ /* 0x0003e80000100a00 */
[----:B------:R-:W-:Y:S01]  /*4b40*/  @!PT LDS RZ, [RZ] ;  /* 0x00000000fffff984 */ /* 0x000fe20000000800 */
[----:B------:R-:W-:Y:S01]  /*4b50*/  @!PT LDS RZ, [RZ] ;  /* 0x00000000fffff984 */ /* 0x000fe20000000800 */
[----:B------:R-:W-:Y:S01]  /*4b60*/  @!PT LDS RZ, [RZ] ;  /* 0x00000000fffff984 */ /* 0x000fe20000000800 */
[----:B------:R1:W-:Y:S04]  /*4b70*/  LDGSTS.E [R199+0x10000], [R14.64], !P1 ;  /* 0x100000000ec77fae */ /* 0x0003e8000c921844 */
[----:B------:R2:W-:Y:S04]  /*4b80*/  LDGSTS.E [R199+0x10200], [R2.64], !P1 ;  /* 0x1020000002c77fae */ /* 0x0005e8000c921844 */
[----:B------:R3:W-:Y:S01]  /*4b90*/  LDGSTS.E [R199+0x11000], [R12.64], !P4 ;  /* 0x110000000cc77fae */ /* 0x0007e2000e121844 */
[----:B--2---:R-:W-:-:S03]  /*4ba0*/  IMAD.WIDE R18, R192, 0x4, R18 ;  /* 0x00000004c0127825 */ /* 0x004fc600078e0212 */
[----:B-1----:R-:W2:Y:S01]  /*4bb0*/  LDL.LU.64 R14, [R1+0x6a8] ;  /* 0x0006a800010e7983 */ /* 0x002ea20000300a00 */
[----:B------:R-:W-:-:S04]  /*4bc0*/  IMAD.WIDE R250, R192, 0x4, R250 ;  /* 0x00000004c0fa7825 */ /* 0x000fc800078e02fa */
[----:B---3--:R-:W-:-:S05]  /*4bd0*/  IMAD.WIDE R4, R192, 0x4, R4 ;  /* 0x00000004c0047825 */ /* 0x008fca00078e0204 */
[----:B------:R-:W-:Y:S04]  /*4be0*/  STL.64 [R1+0x2f8], R4 ;  /* 0x0002f80401007387 */ /* 0x000fe80000100a00 */
[----:B------:R-:W3:Y:S04]  /*4bf0*/  LDL.LU.64 R12, [R1+0x6a0] ;  /* 0x0006a000010c7983 */ /* 0x000ee80000300a00 */
[----:B------:R1:W-:Y:S04]  /*4c00*/  LDGSTS.E [R199+0x11200], [R4.64], !P4 ;  /* 0x1120000004c77fae */ /* 0x0003e8000e121844 */
[----:B------:R1:W-:Y:S04]  /*4c10*/  STL.64 [R1+0x2c0], R18 ;  /* 0x0002c01201007387 */ /* 0x0003e80000100a00 */
[----:B------:R1:W-:Y:S04]  /*4c20*/  STL.64 [R1+0x2b8], R250 ;  /* 0x0002b8fa01007387 */ /* 0x0003e80000100a00 */
[----:B------:R1:W-:Y:S04]  /*4c30*/  LDGSTS.E [R199+0x12000], [R18.64], !P0 ;  /* 0x1200000012c77fae */ /* 0x0003e8000c121844 */
[----:B------:R2:W-:Y:S04]  /*4c40*/  LDGSTS.E [R199+0x12200], [R250.64], !P0 ;  /* 0x12200000fac77fae */ /* 0x0005e8000c121844 */
[----:B-1----:R-:W3:Y:S04]  /*4c50*/  LDL.LU.64 R18, [R1+0x698] ;  /* 0x0006980001127983 */ /* 0x002ee80000300a00 */
[----:B--2---:R-:W2:Y:S01]  /*4c60*/  LDL.LU.64 R250, [R1+0x690] ;  /* 0x0006900001fa7983 */ /* 0x004ea20000300a00 */
[----:B------:R-:W-:-:S04]  /*4c70*/  IMAD.WIDE R8, R192, 0x4, R8 ;  /* 0x00000004c0087825 */ /* 0x000fc800078e0208 */
[C---:B----4-:R-:W-:Y:S01]  /*4c80*/  IMAD.WIDE R6, R192.reuse, 0x4, R6 ;  /* 0x00000004c0067825 */ /* 0x050fe200078e0206 */
[----:B------:R1:W-:Y:S03]  /*4c90*/  STL.64 [R1+0x280], R8 ;  /* 0x0002800801007387 */ /* 0x0003e60000100a00 */
[C---:B------:R-:W-:Y:S01]  /*4ca0*/  IMAD.WIDE R10, R192.reuse, 0x4, R10 ;  /* 0x00000004c00a7825 */ /* 0x040fe200078e020a */
[----:B------:R4:W-:Y:S03]  /*4cb0*/  STL.64 [R1+0x278], R6 ;  /* 0x0002780601007387 */ /* 0x0009e60000100a00 */
[C---:B------:R-:W-:Y:S01]  /*4cc0*/  IMAD.WIDE R16, R192.reuse, 0x4, R16 ;  /* 0x00000004c0107825 */ /* 0x040fe200078e0210 */
[----:B------:R1:W-:Y:S04]  /*4cd0*/  LDGSTS.E [R199+0x13000], [R8.64], !P2 ;  /* 0x1300000008c77fae */ /* 0x0003e8000d121844 */
[----:B------:R4:W-:Y:S01]  /*4ce0*/  LDGSTS.E [R199+0x13200], [R6.64], !P2 ;  /* 0x1320000006c77fae */ /* 0x0009e2000d121844 */
[----:B------:R-:W-:-:S03]  /*4cf0*/  IMAD.WIDE R24, R192, 0x4, R24 ;  /* 0x00000004c0187825 */ /* 0x000fc600078e0218 */
[----:B------:R4:W-:Y:S04]  /*4d00*/  LDGSTS.E [R199+0x14000], [R10.64], !P3 ;  /* 0x140000000ac77fae */ /* 0x0009e8000d921844 */
[----:B-1----:R-:W3:Y:S04]  /*4d10*/  LDL.LU.64 R8, [R1+0x688] ;  /* 0x0006880001087983 */ /* 0x002ee80000300a00 */
[----:B----4-:R-:W4:Y:S04]  /*4d20*/  LDL.LU.64 R6, [R1+0x680] ;  /* 0x0006800001067983 */ /* 0x010f280000300a00 */
[----:B------:R1:W-:Y:S04]  /*4d30*/  STL.64 [R1+0x240], R10 ;  /* 0x0002400a01007387 */ /* 0x0003e80000100a00 */
[----:B------:R1:W-:Y:S04]  /*4d40*/  STL.64 [R1+0x238], R16 ;  /* 0x0002381001007387 */ /* 0x0003e80000100a00 */
[----:B------:R1:W-:Y:S04]  /*4d50*/  LDGSTS.E [R199+0x14200], [R16.64], !P3 ;  /* 0x1420000010c77fae */ /* 0x0003e8000d921844 */
[----:B-1----:R-:W4:Y:S04]  /*4d60*/  LDL.LU.64 R10, [R1+0x678] ;  /* 0x00067800010a7983 */ /* 0x002f280000300a00 */
[----:B------:R1:W-:Y:S04]  /*4d70*/  LDGSTS.E [R199+0x15000], [R24.64], !P6 ;  /* 0x1500000018c77fae */ /* 0x0003e8000f121844 */
[----:B------:R-:W4:Y:S04]  /*4d80*/  LDL.LU.64 R16, [R1+0x670] ;  /* 0x0006700001107983 */ /* 0x000f280000300a00 */
[----:B------:R1:W-:Y:S01]  /*4d90*/  STL.64 [R1+0x200], R24 ;  /* 0x0002001801007387 */ /* 0x0003e20000100a00 */
[----:B--2---:R-:W-:-:S05]  /*4da0*/  IMAD.WIDE R250, R192, 0x4, R250 ;  /* 0x00000004c0fa7825 */ /* 0x004fca00078e02fa */
[----:B------:R-:W-:Y:S04]  /*4db0*/  STL.64 [R1+0x1f8], R250 ;  /* 0x0001f8fa01007387 */ /* 0x000fe80000100a00 */
[----:B-1----:R-:W2:Y:S01]  /*4dc0*/  LDL.LU.64 R24, [R1+0x668] ;  /* 0x0006680001187983 */ /* 0x002ea20000300a00 */
[----:B------:R-:W-:Y:S02]  /*4dd0*/  IADD3 R193, R252, -0x5d, RZ ;  /* 0xffffffa3fcc17810 */ /* 0x000fe40007ffe0ff */
[----:B------:R-:W-:Y:S01]  /*4de0*/  ISETP.GE.U32.AND P5, PT, R0, 0x7fffff68, PT ;  /* 0x7fffff680000780c */ /* 0x000fe20003fa6070 */
[----:B------:R1:W-:Y:S01]  /*4df0*/  LDGSTS.E [R199+0x15200], [R250.64], !P6 ;  /* 0x15200000fac77fae */ /* 0x0003e2000f121844 */
[----:B------:R-:W-:Y:S02]  /*4e00*/  ISETP.GE.U32.AND P1, PT, R193, 0x7fffff64, PT ;  /* 0x7fffff64c100780c */ /* 0x000fe40003f26070 */
[----:B------:R-:W-:-:S02]  /*4e10*/  IADD3 R0, R252, -0x61, RZ ;  /* 0xffffff9ffc007810 */ /* 0x000fc40007ffe0ff */
[----:B------:R-:W-:Y:S02]  /*4e20*/  IADD3 R4, R252, -0x65, RZ ;  /* 0xffffff9bfc047810 */ /* 0x000fe40007ffe0ff */
[----:B------:R-:W-:Y:S02]  /*4e30*/  ISETP.GE.U32.AND P4, PT, R0, 0x7fffff60, PT ;  /* 0x7fffff600000780c */ /* 0x000fe40003f86070 */
[----:B------:R-:W-:Y:S01]  /*4e40*/  ISETP.GE.U32.AND P0, PT, R4, 0x7fffff5c, PT ;  /* 0x7fffff5c0400780c */ /* 0x000fe20003f06070 */
[----:B---3--:R-:W-:-:S04]  /*4e50*/  IMAD.WIDE R8, R192, 0x4, R8 ;  /* 0x00000004c0087825 */ /* 0x008fc800078e0208 */
[----:B----4-:R-:W-:Y:S01]  /*4e60*/  IMAD.WIDE R6, R192, 0x4, R6 ;  /* 0x00000004c0067825 */ /* 0x010fe200078e0206 */
[----:B------:R-:W-:-:S04]  /*4e70*/  IADD3 R0, R252, -0x69, RZ ;  /* 0xffffff97fc007810 */ /* 0x000fc80007ffe0ff */
[----:B------:R-:W-:Y:S01]  /*4e80*/  ISETP.GE.U32.AND P2, PT, R0, 0x7fffff58, PT ;  /* 0x7fffff580000780c */ /* 0x000fe20003f46070 */
[----:B------:R-:W-:-:S04]  /*4e90*/  IMAD.WIDE R10, R192, 0x4, R10 ;  /* 0x00000004c00a7825 */ /* 0x000fc800078e020a */
[----:B------:R-:W-:-:S05]  /*4ea0*/  IMAD.WIDE R16, R192, 0x4, R16 ;  /* 0x00000004c0107825 */ /* 0x000fca00078e0210 */
[----:B------:R-:W-:Y:S04]  /*4eb0*/  STL.64 [R1+0x1c8], R16 ;  /* 0x0001c81001007387 */ /* 0x000fe80000100a00 */
[----:B------:R2:W-:Y:S04]  /*4ec0*/  LDGSTS.E [R199+0x16000], [R16.64], !P5 ;  /* 0x1600000010c77fae */ /* 0x0005e8000e921844 */
[----:B------:R3:W-:Y:S04]  /*4ed0*/  STL.64 [R1+0x1c0], R10 ;  /* 0x0001c00a01007387 */ /* 0x0007e80000100a00 */
[----:B------:R3:W-:Y:S04]  /*4ee0*/  LDGSTS.E [R199+0x16200], [R10.64], !P5 ;  /* 0x162000000ac77fae */ /* 0x0007e8000e921844 */
[----:B------:R4:W-:Y:S04]  /*4ef0*/  STL.64 [R1+0x190], R6 ;  /* 0x0001900601007387 */ /* 0x0009e80000100a00 */
[----:B------:R4:W-:Y:S04]  /*4f00*/  LDGSTS.E [R199+0x17000], [R6.64], !P1 ;  /* 0x1700000006c77fae */ /* 0x0009e8000c921844 */
[----:B------:R1:W-:Y:S01]  /*4f10*/  STL.64 [R1+0x188], R8 ;  /* 0x0001880801007387 */ /* 0x0003e20000100a00 */
[----:B---3--:R-:W-:-:S03]  /*4f20*/  IMAD.WIDE R10, R192, 0x4, R18 ;  /* 0x00000004c00a7825 */ /* 0x008fc600078e0212 */
[----:B------:R1:W-:Y:S01]  /*4f30*/  LDGSTS.E [R199+0x17200], [R8.64], !P1 ;  /* 0x1720000008c77fae */ /* 0x0003e2000c921844 */
[----:B----4-:R-:W-:-:S04]  /*4f40*/  IMAD.WIDE R6, R192, 0x4, R14 ;  /* 0x00000004c0067825 */ /* 0x010fc800078e020e */
[----:B-1----:R-:W-:-:S04]  /*4f50*/  IMAD.WIDE R8, R192, 0x4, R12 ;  /* 0x00000004c0087825 */ /* 0x002fc800078e020c */
[----:B------:R-:W-:-:S04]  /*4f60*/  IMAD.WIDE R18, R192, 0x4, R40 ;  /* 0x00000004c0127825 */ /* 0x000fc800078e0228 */
[----:B------:R-:W-:-:S04]  /*4f70*/  IMAD.WIDE R12, R192, 0x4, R44 ;  /* 0x00000004c00c7825 */ /* 0x000fc800078e022c */
[----:B--2---:R-:W-:-:S05]  /*4f80*/  IMAD.WIDE R16, R192, 0x4, R24 ;  /* 0x00000004c0107825 */ /* 0x004fca00078e0218 */
[----:B------:R-:W-:Y:S04]  /*4f90*/  STL.64 [R1+0x158], R16 ;  /* 0x0001581001007387 */ /* 0x000fe80000100a00 */
[----:B------:R1:W-:Y:S04]  /*4fa0*/  LDGSTS.E [R199+0x18000], [R16.64], !P4 ;  /* 0x1800000010c77fae */ /* 0x0003e8000e121844 */
[----:B------:R-:W-:Y:S04]  /*4fb0*/  STL.64 [R1+0x150], R10 ;  /* 0x0001500a01007387 */ /* 0x000fe80000100a00 */
[----:B------:R3:W-:Y:S04]  /*4fc0*/  LDGSTS.E [R199+0x18200], [R10.64], !P4 ;  /* 0x182000000ac77fae */ /* 0x0007e8000e121844 */
[----:B------:R3:W-:Y:S04]  /*4fd0*/  STL.64 [R1+0x100], R8 ;  /* 0x0001000801007387 */ /* 0x0007e80000100a00 */
[----:B------:R3:W-:Y:S04]  /*4fe0*/  LDGSTS.E [R199+0x19000], [R8.64], !P0 ;  /* 0x1900000008c77fae */ /* 0x0007e8000c121844 */
[----:B------:R4:W-:Y:S04]  /*4ff0*/  STL.64 [R1+0xf8], R6 ;  /* 0x0000f80601007387 */ /* 0x0009e80000100a00 */
[----:B------:R4:W-:Y:S01]  /*5000*/  LDGSTS.E [R199+0x19200], [R6.64], !P0 ;  /* 0x1920000006c77fae */ /* 0x0009e2000c121844 */
[----:B---3--:R-:W-:-:S04]  /*5010*/  IMAD.WIDE R8, R192, 0x4, R32 ;  /* 0x00000004c0087825 */ /* 0x008fc800078e0220 */
[C---:B----4-:R-:W-:Y:S01]  /*5020*/  IMAD.WIDE R6, R192.reuse, 0x4, R26 ;  /* 0x00000004c0067825 */ /* 0x050fe200078e021a */
[----:B------:R3:W-:Y:S04]  /*5030*/  STL.64 [R1+0xb8], R8 ;  /* 0x0000b80801007387 */ /* 0x0007e80000100a00 */
[----:B------:R4:W-:Y:S04]  /*5040*/  STL.64 [R1+0x78], R6 ;  /* 0x0000780601007387 */ /* 0x0009e80000100a00 */
[----:B------:R-:W2:Y:S04]  /*5050*/  LDL.LU.64 R26, [R1+0xe8] ;  /* 0x0000e800011a7983 */ /* 0x000ea80000300a00 */
[----:B------:R-:W2:Y:S04]  /*5060*/  LDL.LU.64 R32, [R1+0xb0] ;  /* 0x0000b00001207983 */ /* 0x000ea80000300a00 */
[----:B------:R-:W2:Y:S04]  /*5070*/  LDL.LU.64 R24, [R1+0xa8] ;  /* 0x0000a80001187983 */ /* 0x000ea80000300a00 */
[----:B------:R3:W-:Y:S04]  /*5080*/  LDGSTS.E [R199+0x1a000], [R8.64], !P2 ;  /* 0x1a00000008c77fae */ /* 0x0007e8000d121844 */
[----:B------:R-:W2:Y:S01]  /*5090*/  LDL.LU.64 R14, [R1+0x70] ;  /* 0x00007000010e7983 */ /* 0x000ea20000300a00 */
[----:B-1----:R-:W-:-:S03]  /*50a0*/  IMAD.WIDE R16, R192, 0x4, R34 ;  /* 0x00000004c0107825 */ /* 0x002fc600078e0222 */
[----:B------:R4:W-:Y:S04]  /*50b0*/  LDGSTS.E [R199+0x1a200], [R6.64], !P2 ;  /* 0x1a20000006c77fae */ /* 0x0009e8000d121844 */
[----:B---3--:R-:W3:Y:S04]  /*50c0*/  LDL.LU.64 R8, [R1+0x68] ;  /* 0x0000680001087983 */ /* 0x008ee80000300a00 */
[----:B----4-:R-:W4:Y:S04]  /*50d0*/  LDL.LU.64 R6, [R1+0x30] ;  /* 0x0000300001067983 */ /* 0x010f280000300a00 */
[----:B------:R-:W4:Y:S04]  /*50e0*/  LDL.LU.64 R250, [R1+0x28] ;  /* 0x0000280001fa7983 */ /* 0x000f280000300a00 */
[----:B------:R-:W4:Y:S04]  /*50f0*/  LDL.LU.64 R40, [R1+0x128] ;  /* 0x0001280001287983 */ /* 0x000f280000300a00 */
[----:B------:R-:W4:Y:S04]  /*5100*/  LDL.LU.64 R34, [R1+0xf0] ;  /* 0x0000f00001227983 */ /* 0x000f280000300a00 */
[----:B------:R-:W4:Y:S01]  /*5110*/  LDL.LU.64 R44, [R1+0x130] ;  /* 0x00013000012c7983 */ /* 0x000f220000300a00 */
[----:B------:R-:W-:-:S02]  /*5120*/  IADD3 R4, R252, -0x6d, RZ ;  /* 0xffffff93fc047810 */ /* 0x000fc40007ffe0ff */
[----:B------:R-:W-:Y:S02]  /*5130*/  IADD3 R0, R252, -0x71, RZ ;  /* 0xffffff8ffc007810 */ /* 0x000fe40007ffe0ff */
[----:B------:R-:W-:Y:S02]  /*5140*/  ISETP.GE.U32.AND P3, PT, R4, 0x7fffff54, PT ;  /* 0x7fffff540400780c */ /* 0x000fe40003f66070 */
[----:B------:R-:W-:Y:S02]  /*5150*/  IADD3 R4, R252, -0x75, RZ ;  /* 0xffffff8bfc047810 */ /* 0x000fe40007ffe0ff */
[----:B------:R-:W-:Y:S02]  /*5160*/  ISETP.GE.U32.AND P6, PT, R0, 0x7fffff50, PT ;  /* 0x7fffff500000780c */ /* 0x000fe40003fc6070 */
[----:B------:R-:W-:Y:S02]  /*5170*/  IADD3 R0, R252, -0x79, RZ ;  /* 0xffffff87fc007810 */ /* 0x000fe40007ffe0ff */
[----:B------:R-:W-:-:S02]  /*5180*/  ISETP.GE.U32.AND P5, PT, R4, 0x7fffff4c, PT ;  /* 0x7fffff4c0400780c */ /* 0x000fc40003fa6070 */
[----:B------:R-:W-:Y:S02]  /*5190*/  IADD3 R4, R252, -0x7d, RZ ;  /* 0xffffff83fc047810 */ /* 0x000fe40007ffe0ff */
[----:B------:R-:W-:Y:S02]  /*51a0*/  ISETP.GE.U32.AND P1, PT, R0, 0x7fffff48, PT ;  /* 0x7fffff480000780c */ /* 0x000fe40003f26070 */
[----:B------:R-:W-:Y:S01]  /*51b0*/  IADD3 R0, R252, -0x42, RZ ;  /* 0xffffffbefc007810 */ /* 0x000fe20007ffe0ff */
[----:B------:R-:W-:Y:S01]  /*51c0*/  IMAD.WIDE R20, R192, 0x4, R20 ;  /* 0x00000004c0147825 */ /* 0x000fe200078e0214 */
[----:B------:R-:W-:Y:S02]  /*51d0*/  ISETP.GE.U32.AND P4, PT, R4, 0x7fffff44, PT ;  /* 0x7fffff440400780c */ /* 0x000fe40003f86070 */
[----:B------:R-:W-:Y:S01]  /*51e0*/  IADD3 R4, R252, -0x46, RZ ;  /* 0xffffffbafc047810 */ /* 0x000fe20007ffe0ff */
[----:B------:R-:W-:Y:S01]  /*51f0*/  IMAD.WIDE R22, R192, 0x4, R22 ;  /* 0x00000004c0167825 */ /* 0x000fe200078e0216 */
[----:B------:R-:W-:Y:S01]  /*5200*/  ISETP.GE.U32.AND P0, PT, R0, 0x7fffff7f, PT ;  /* 0x7fffff7f0000780c */ /* 0x000fe20003f06070 */
[----:B------:R1:W-:Y:S01]  /*5210*/  LDGSTS.E [R199+0x1b000], [R20.64], !P3 ;  /* 0x1b00000014c77fae */ /* 0x0003e2000d921844 */
[----:B------:R-:W-:Y:S01]  /*5220*/  ISETP.GE.U32.AND P2, PT, R4, 0x7fffff7b, PT ;  /* 0x7fffff7b0400780c */ /* 0x000fe20003f46070 */
[----:B------:R-:W-:Y:S01]  /*5230*/  IMAD.WIDE R28, R192, 0x4, R28 ;  /* 0x00000004c01c7825 */ /* 0x000fe200078e021c */
[----:B------:R-:W-:Y:S01]  /*5240*/  IADD3 R0, R252, -0x4a, RZ ;  /* 0xffffffb6fc007810 */ /* 0x000fe20007ffe0ff */
[----:B------:R1:W-:Y:S02]  /*5250*/  LDGSTS.E [R199+0x1b200], [R22.64], !P3 ;  /* 0x1b20000016c77fae */ /* 0x0003e4000d921844 */
[----:B------:R-:W-:-:S02]  /*5260*/  IMAD.WIDE R30, R192, 0x4, R30 ;  /* 0x00000004c01e7825 */ /* 0x000fc400078e021e */
[----:B------:R1:W-:Y:S02]  /*5270*/  LDGSTS.E [R199+0x1c000], [R18.64], !P6 ;  /* 0x1c00000012c77fae */ /* 0x0003e4000f121844 */
[----:B------:R-:W-:Y:S01]  /*5280*/  IMAD.WIDE R10, R192, 0x4, R42 ;  /* 0x00000004c00a7825 */ /* 0x000fe200078e022a */
[----:B------:R-:W-:Y:S01]  /*5290*/  IADD3 R4, R252, -0x4e, RZ ;  /* 0xffffffb2fc047810 */ /* 0x000fe20007ffe0ff */
[----:B------:R1:W-:Y:S02]  /*52a0*/  LDGSTS.E [R199+0x1c200], [R16.64], !P6 ;  /* 0x1c20000010c77fae */ /* 0x0003e4000f121844 */
[C---:B------:R-:W-:Y:S01]  /*52b0*/  IMAD.WIDE R36, R192.reuse, 0x4, R36 ;  /* 0x00000004c0247825 */ /* 0x040fe200078e0224 */
[----:B------:R-:W-:Y:S01]  /*52c0*/  LOP3.LUT R195, R199, 0x20, RZ, 0x3c, !PT ;  /* 0x00000020c7c37812 */ /* 0x000fe200078e3cff */
[----:B------:R1:W-:Y:S02]  /*52d0*/  LDGSTS.E [R199+0x1d000], [R28.64], !P5 ;  /* 0x1d0000001cc77fae */ /* 0x0003e4000e921844 */
[----:B------:R-:W-:Y:S01]  /*52e0*/  IMAD.WIDE R38, R192, 0x4, R38 ;  /* 0x00000004c0267825 */ /* 0x000fe200078e0226 */
[----:B------:R-:W-:Y:S01]  /*52f0*/  ISETP.GE.U32.AND P3, PT, R0, 0x7fffff77, PT ;  /* 0x7fffff770000780c */ /* 0x000fe20003f66070 */
[----:B------:R1:W-:Y:S01]  /*5300*/  LDGSTS.E [R199+0x1d200], [R30.64], !P5 ;  /* 0x1d2000001ec77fae */ /* 0x0003e2000e921844 */
[----:B------:R-:W-:-:S03]  /*5310*/  ISETP.GE.U32.AND P6, PT, R4, 0x7fffff73, PT ;  /* 0x7fffff730400780c */ /* 0x000fc60003fc6070 */
[----:B------:R1:W-:Y:S01]  /*5320*/  LDGSTS.E [R199+0x1e000], [R12.64], !P1 ;  /* 0x1e0000000cc77fae */ /* 0x0003e2000c921844 */
[----:B------:R-:W-:-:S03]  /*5330*/  IADD3 R0, R252, -0x52, RZ ;  /* 0xffffffaefc007810 */ /* 0x000fc60007ffe0ff */
[----:B------:R1:W-:Y:S01]  /*5340*/  LDGSTS.E [R199+0x1e200], [R10.64], !P1 ;  /* 0x1e2000000ac77fae */ /* 0x0003e2000c921844 */
[----:B------:R-:W-:-:S03]  /*5350*/  IADD3 R4, R252, -0x56, RZ ;  /* 0xffffffaafc047810 */ /* 0x000fc60007ffe0ff */
[----:B------:R1:W-:Y:S04]  /*5360*/  LDGSTS.E [R199+0x1f000], [R36.64], !P4 ;  /* 0x1f00000024c77fae */ /* 0x0003e8000e121844 */
[----:B------:R1:W-:Y:S01]  /*5370*/  LDGSTS.E [R199+0x1f200], [R38.64], !P4 ;  /* 0x1f20000026c77fae */ /* 0x0003e2000e121844 */
[----:B------:R-:W-:Y:S02]  /*5380*/  ISETP.GE.U32.AND P5, PT, R0, 0x7fffff6f, PT ;  /* 0x7fffff6f0000780c */ /* 0x000fe40003fa6070 */
[----:B------:R-:W-:Y:S02]  /*5390*/  IADD3 R0, R252, -0x5a, RZ ;  /* 0xffffffa6fc007810 */ /* 0x000fe40007ffe0ff */
[----:B------:R-:W-:Y:S02]  /*53a0*/  ISETP.GE.U32.AND P1, PT, R4, 0x7fffff6b, PT ;  /* 0x7fffff6b0400780c */ /* 0x000fe40003f26070 */
[----:B------:R-:W-:-:S02]  /*53b0*/  IADD3 R4, R252, -0x5e, RZ ;  /* 0xffffffa2fc047810 */ /* 0x000fc40007ffe0ff */
[----:B------:R-:W-:Y:S01]  /*53c0*/  ISETP.GE.U32.AND P4, PT, R0, 0x7fffff67, PT ;  /* 0x7fffff670000780c */ /* 0x000fe20003f86070 */
[----:B--2---:R-:W-:-:S04]  /*53d0*/  IMAD.WIDE R26, R192, 0x4, R26 ;  /* 0x00000004c01a7825 */ /* 0x004fc800078e021a */
[----:B------:R-:W-:-:S04]  /*53e0*/  IMAD.WIDE R24, R192, 0x4, R24 ;  /* 0x00000004c0187825 */ /* 0x000fc800078e0218 */
[----:B------:R-:W-:-:S04]  /*53f0*/  IMAD.WIDE R14, R192, 0x4, R14 ;  /* 0x00000004c00e7825 */ /* 0x000fc800078e020e */
[----:B---3--:R-:W-:-:S04]  /*5400*/  IMAD.WIDE R8, R192, 0x4, R8 ;  /* 0x00000004c0087825 */ /* 0x008fc800078e0208 */
[----:B----4-:R-:W-:-:S04]  /*5410*/  IMAD.WIDE R40, R192, 0x4, R40 ;  /* 0x00000004c0287825 */ /* 0x010fc800078e0228 */
[----:B------:R-:W-:-:S04]  /*5420*/  IMAD.WIDE R34, R192, 0x4, R34 ;  /* 0x00000004c0227825 */ /* 0x000fc800078e0222 */
[----:B------:R-:W-:-:S05]  /*5430*/  IMAD.WIDE R44, R192, 0x4, R44 ;  /* 0x00000004c02c7825 */ /* 0x000fca00078e022c */
[----:B------:R-:W-:Y:S04]  /*5440*/  STL.64 [R1+0x328], R44 ;  /* 0x0003282c01007387 */ /* 0x000fe80000100a00 */
[----:B------:R2:W-:Y:S04]  /*5450*/  LDGSTS.E [R195+0x10400], [R44.64], !P0 ;  /* 0x104000002cc37fae */ /* 0x0005e8000c121844 */
[----:B------:R-:W-:Y:S04]  /*5460*/  STL.64 [R1+0x320], R40 ;  /* 0x0003202801007387 */ /* 0x000fe80000100a00 */
[----:B------:R3:W-:Y:S04]  /*5470*/  LDGSTS.E [R195+0x10600], [R40.64], !P0 ;  /* 0x1060000028c37fae */ /* 0x0007e8000c121844 */
[----:B------:R-:W-:Y:S04]  /*5480*/  STL.64 [R1+0x2f0], R34 ;  /* 0x0002f02201007387 */ /* 0x000fe80000100a00 */
[----:B------:R4:W-:Y:S04]  /*5490*/  LDGSTS.E [R195+0x11400], [R34.64], !P2 ;  /* 0x1140000022c37fae */ /* 0x0009e8000d121844 */
[----:B------:R1:W-:Y:S04]  /*54a0*/  STL.64 [R1+0x2e8], R26 ;  /* 0x0002e81a01007387 */ /* 0x0003e80000100a00 */
[----:B------:R1:W-:Y:S01]  /*54b0*/  LDGSTS.E [R195+0x11600], [R26.64], !P2 ;  /* 0x116000001ac37fae */ /* 0x0003e2000d121844 */
[----:B------:R-:W-:Y:S01]  /*54c0*/  ISETP.GE.U32.AND P0, PT, R4, 0x7fffff63, PT ;  /* 0x7fffff630400780c */ /* 0x000fe20003f06070 */
[----:B-1----:R-:W-:-:S05]  /*54d0*/  IMAD.WIDE R26, R192, 0x4, R32 ;  /* 0x00000004c01a7825 */ /* 0x002fca00078e0220 */
[----:B------:R-:W-:Y:S04]  /*54e0*/  STL.64 [R1+0x2b0], R26 ;  /* 0x0002b01a01007387 */ /* 0x000fe80000100a00 */
[----:B------:R1:W-:Y:S04]  /*54f0*/  LDGSTS.E [R195+0x12400], [R26.64], !P3 ;  /* 0x124000001ac37fae */ /* 0x0003e8000d921844 */
[----:B------:R1:W-:Y:S04]  /*5500*/  STL.64 [R1+0x2a8], R24 ;  /* 0x0002a81801007387 */ /* 0x0003e80000100a00 */
[----:B------:R1:W-:Y:S04]  /*5510*/  LDGSTS.E [R195+0x12600], [R24.64], !P3 ;  /* 0x1260000018c37fae */ /* 0x0003e8000d921844 */
[----:B------:R2:W-:Y:S04]  /*5520*/  STL.64 [R1+0x270], R14 ;  /* 0x0002700e01007387 */ /* 0x0005e80000100a00 */
[----:B------:R2:W-:Y:S01]  /*5530*/  LDGSTS.E [R195+0x13400], [R14.64], !P6 ;  /* 0x134000000ec37fae */ /* 0x0005e2000f121844 */
[----:B-1----:R-:W-:-:S03]  /*5540*/  IMAD.WIDE R24, R192, 0x4, R6 ;  /* 0x00000004c0187825 */ /* 0x002fc600078e0206 */
[----:B------:R1:W-:Y:S04]  /*5550*/  STL.64 [R1+0x268], R8 ;  /* 0x0002680801007387 */ /* 0x0003e80000100a00 */
[----:B------:R1:W-:Y:S01]  /*5560*/  LDGSTS.E [R195+0x13600], [R8.64], !P6 ;  /* 0x1360000008c37fae */ /* 0x0003e2000f121844 */
[----:B------:R-:W-:-:S04]  /*5570*/  IMAD.WIDE R6, R192, 0x4, R46 ;  /* 0x00000004c0067825 */ /* 0x000fc800078e022e */
[C---:B--2---:R-:W-:Y:S01]  /*5580*/  IMAD.WIDE R14, R192.reuse, 0x4, R250 ;  /* 0x00000004c00e7825 */ /* 0x044fe200078e02fa */
[----:B------:R2:W-:Y:S04]  /*5590*/  STL.64 [R1+0x230], R24 ;  /* 0x0002301801007387 */ /* 0x0005e80000100a00 */
[----:B------:R2:W-:Y:S01]  /*55a0*/  LDGSTS.E [R195+0x14400], [R24.64], !P5 ;  /* 0x1440000018c37fae */ /* 0x0005e2000e921844 */
[----:B-1----:R-:W-:-:S03]  /*55b0*/  IMAD.WIDE R8, R192, 0x4, R248 ;  /* 0x00000004c0087825 */ /* 0x002fc600078e02f8 */
[----:B------:R1:W-:Y:S04]  /*55c0*/  STL.64 [R1+0x228], R14 ;  /* 0x0002280e01007387 */ /* 0x0003e80000100a00 */
[----:B------:R1:W-:Y:S01]  /*55d0*/  LDGSTS.E [R195+0x14600], [R14.64], !P5 ;  /* 0x146000000ec37fae */ /* 0x0003e2000e921844 */
[----:B--2---:R-:W-:-:S03]  /*55e0*/  IMAD.WIDE R24, R192, 0x4, R48 ;  /* 0x00000004c0187825 */ /* 0x004fc600078e0230 */
[----:B------:R2:W-:Y:S04]  /*55f0*/  STL.64 [R1+0x1f0], R8 ;  /* 0x0001f00801007387 */ /* 0x0005e80000100a00 */
[----:B------:R2:W-:Y:S01]  /*5600*/  LDGSTS.E [R195+0x15400], [R8.64], !P1 ;  /* 0x1540000008c37fae */ /* 0x0005e2000c921844 */
[----:B-1----:R-:W-:-:S03]  /*5610*/  IMAD.WIDE R14, R192, 0x4, R50 ;  /* 0x00000004c00e7825 */ /* 0x002fc600078e0232 */
[----:B------:R1:W-:Y:S04]  /*5620*/  STL.64 [R1+0x1e8], R6 ;  /* 0x0001e80601007387 */ /* 0x0003e80000100a00 */
[----:B------:R1:W-:Y:S01]  /*5630*/  LDGSTS.E [R195+0x15600], [R6.64], !P1 ;  /* 0x1560000006c37fae */ /* 0x0003e2000c921844 */
[----:B--2---:R-:W-:-:S03]  /*5640*/  IMAD.WIDE R8, R192, 0x4, R52 ;  /* 0x00000004c0087825 */ /* 0x004fc600078e0234 */
[----:B------:R-:W-:Y:S04]  /*5650*/  STL.64 [R1+0x1b8], R24 ;  /* 0x0001b81801007387 */ /* 0x000fe80000100a00 */
[----:B------:R2:W-:Y:S01]  /*5660*/  LDGSTS.E [R195+0x16400], [R24.64], !P4 ;  /* 0x1640000018c37fae */ /* 0x0005e2000e121844 */
[----:B-1----:R-:W-:-:S03]  /*5670*/  IMAD.WIDE R6, R192, 0x4, R54 ;  /* 0x00000004c0067825 */ /* 0x002fc600078e0236 */
[----:B------:R-:W-:Y:S04]  /*5680*/  STL.64 [R1+0x1b0], R14 ;  /* 0x0001b00e01007387 */ /* 0x000fe80000100a00 */
[----:B------:R1:W-:Y:S04]  /*5690*/  LDGSTS.E [R195+0x16600], [R14.64], !P4 ;  /* 0x166000000ec37fae */ /* 0x0003e8000e121844 */
[----:B------:R1:W-:Y:S04]  /*56a0*/  STL.64 [R1+0x180], R8 ;  /* 0x0001800801007387 */ /* 0x0003e80000100a00 */
[----:B------:R1:W-:Y:S04]  /*56b0*/  LDGSTS.E [R195+0x17400], [R8.64], !P0 ;  /* 0x1740000008c37fae */ /* 0x0003e8000c121844 */
[----:B------:R2:W-:Y:S04]  /*56c0*/  STL.64 [R1+0x178], R6 ;  /* 0x0001780601007387 */ /* 0x0005e80000100a00 */
[----:B------:R2:W-:Y:S01]  /*56d0*/  LDGSTS.E [R195+0x17600], [R6.64], !P0 ;  /* 0x1760000006c37fae */ /* 0x0005e2000c121844 */
[----:B-1----:R-:W-:-:S04]  /*56e0*/  IMAD.WIDE R8, R192, 0x4, R56 ;  /* 0x00000004c0087825 */ /* 0x002fc800078e0238 */
[----:B--2---:R-:W-:Y:S01]  /*56f0*/  IMAD.WIDE R6, R192, 0x4, R58 ;  /* 0x00000004c0067825 */ /* 0x004fe200078e023a */
[----:B------:R1:W-:Y:S04]  /*5700*/  STL.64 [R1+0x148], R8 ;  /* 0x0001480801007387 */ /* 0x0003e80000100a00 */
[----:B------:R3:W-:Y:S04]  /*5710*/  STL.64 [R1+0x140], R6 ;  /* 0x0001400601007387 */ /* 0x0007e80000100a00 */
[----:B------:R-:W2:Y:S04]  /*5720*/  LDL.LU.64 R50, [R1+0x120] ;  /* 0x0001200001327983 */ /* 0x000ea80000300a00 */
[----:B------:R-:W2:Y:S04]  /*5730*/  LDL.LU.64 R48, [R1+0x118] ;  /* 0x0001180001307983 */ /* 0x000ea80000300a00 */
[----:B------:R-:W2:Y:S04]  /*5740*/  LDL.LU.64 R46, [R1+0xe0] ;  /* 0x0000e000012e7983 */ /* 0x000ea80000300a00 */
[----:B------:R-:W2:Y:S04]  /*5750*/  LDL.LU.64 R248, [R1+0xd8] ;  /* 0x0000d80001f87983 */ /* 0x000ea80000300a00 */
[----:B------:R-:W2:Y:S04]  /*5760*/  LDL.LU.64 R44, [R1+0xa0] ;  /* 0x0000a000012c7983 */ /* 0x000ea80000300a00 */
[----:B------:R-:W2:Y:S04]  /*5770*/  LDL.LU.64 R42, [R1+0x98] ;  /* 0x00009800012a7983 */ /* 0x000ea80000300a00 */
[----:B---3--:R-:W3:Y:S04]  /*5780*/  LDL.LU.64 R40, [R1+0x60] ;  /* 0x0000600001287983 */ /* 0x008ee80000300a00 */
[----:B----4-:R-:W4:Y:S04]  /*5790*/  LDL.LU.64 R34, [R1+0x58] ;  /* 0x0000580001227983 */ /* 0x010f280000300a00 */
[----:B------:R-:W4:Y:S04]  /*57a0*/  LDL.LU.64 R32, [R1+0x20] ;  /* 0x0000200001207983 */ /* 0x000f280000300a00 */
[----:B------:R-:W4:Y:S01]  /*57b0*/  LDL.LU.64 R250, [R1+0x18] ;  /* 0x0000180001fa7983 */ /* 0x000f220000300a00 */
[----:B------:R-:W-:-:S02]  /*57c0*/  IADD3 R0, R252, -0x62, RZ ;  /* 0xffffff9efc007810 */ /* 0x000fc40007ffe0ff */
[----:B------:R-:W-:Y:S02]  /*57d0*/  IADD3 R4, R252, -0x66, RZ ;  /* 0xffffff9afc047810 */ /* 0x000fe40007ffe0ff */
[----:B------:R-:W-:Y:S02]  /*57e0*/  ISETP.GE.U32.AND P2, PT, R0, 0x7fffff5f, PT ;  /* 0x7fffff5f0000780c */ /* 0x000fe40003f46070 */
[----:B------:R-:W-:Y:S02]  /*57f0*/  ISETP.GE.U32.AND P3, PT, R4, 0x7fffff5b, PT ;  /* 0x7fffff5b0400780c */ /* 0x000fe40003f66070 */
[C---:B------:R-:W-:Y:S02]  /*5800*/  IADD3 R0, R252.reuse, -0x6a, RZ ;  /* 0xffffff96fc007810 */ /* 0x040fe40007ffe0ff */
[----:B------:R-:W-:Y:S02]  /*5810*/  IADD3 R4, R252, -0x6e, RZ ;  /* 0xffffff92fc047810 */ /* 0x000fe40007ffe0ff */
[----:B------:R-:W-:-:S02]  /*5820*/  ISETP.GE.U32.AND P6, PT, R0, 0x7fffff57, PT ;  /* 0x7fffff570000780c */ /* 0x000fc40003fc6070 */
[----:B------:R-:W-:Y:S02]  /*5830*/  ISETP.GE.U32.AND P5, PT, R4, 0x7fffff53, PT ;  /* 0x7fffff530400780c */ /* 0x000fe40003fa6070 */
[----:B------:R-:W-:Y:S01]  /*5840*/  IADD3 R0, R252, -0x72, RZ ;  /* 0xffffff8efc007810 */ /* 0x000fe20007ffe0ff */
[----:B------:R-:W-:Y:S01]  /*5850*/  IMAD.WIDE R60, R192, 0x4, R60 ;  /* 0x00000004c03c7825 */ /* 0x000fe200078e023c */
[----:B------:R-:W-:Y:S01]  /*5860*/  IADD3 R4, R252, -0x76, RZ ;  /* 0xffffff8afc047810 */ /* 0x000fe20007ffe0ff */
[----:B------:R1:W-:Y:S01]  /*5870*/  LDGSTS.E [R195+0x18400], [R8.64], !P2 ;  /* 0x1840000008c37fae */ /* 0x0003e2000d121844 */
[----:B------:R-:W-:Y:S02]  /*5880*/  ISETP.GE.U32.AND P1, PT, R0, 0x7fffff4f, PT ;  /* 0x7fffff4f0000780c */ /* 0x000fe40003f26070 */
[----:B------:R-:W-:Y:S01]  /*5890*/  ISETP.GE.U32.AND P4, PT, R4, 0x7fffff4b, PT ;  /* 0x7fffff4b0400780c */ /* 0x000fe20003f86070 */
[----:B------:R-:W-:Y:S01]  /*58a0*/  IMAD.WIDE R58, R192, 0x4, R62 ;  /* 0x00000004c03a7825 */ /* 0x000fe200078e023e */
[C---:B------:R-:W-:Y:S01]  /*58b0*/  IADD3 R0, R252.reuse, -0x7a, RZ ;  /* 0xffffff86fc007810 */ /* 0x040fe20007ffe0ff */
[----:B------:R1:W-:Y:S01]  /*58c0*/  LDGSTS.E [R195+0x18600], [R6.64], !P2 ;  /* 0x1860000006c37fae */ /* 0x0003e2000d121844 */
        /* <DEDUP_REMOVED lines=8> */
[----:B------:R-:W-:Y:S01]  /*5950*/  IMAD.WIDE R68, R192, 0x4, R68 ;  /* 0x00000004c0447825 */ /* 0x000fe200078e0244 */
[----:B------:R-:W-:Y:S01]  /*5960*/  IADD3 R0, R252, -0x43, RZ ;  /* 0xffffffbdfc007810 */ /* 0x000fe20007ffe0ff */
[----:B------:R1:W-:Y:S02]  /*5970*/  LDGSTS.E [R195+0x1a400], [R64.64], !P6 ;  /* 0x1a40000040c37fae */ /* 0x0003e4000f121844 */
[----:B------:R-:W-:-:S02]  /*5980*/  IMAD.WIDE R70, R192, 0x4, R70 ;  /* 0x00000004c0467825 */ /* 0x000fc400078e0246 */
[----:B------:R1:W-:Y:S02]  /*5990*/  LDGSTS.E [R195+0x1a600], [R24.64], !P6 ;  /* 0x1a60000018c37fae */ /* 0x0003e4000f121844 */
[----:B------:R-:W-:Y:S01]  /*59a0*/  IMAD.WIDE R72, R192, 0x4, R72 ;  /* 0x00000004c0487825 */ /* 0x000fe200078e0248 */
[----:B------:R-:W-:Y:S01]  /*59b0*/  ISETP.GE.U32.AND P6, PT, R4, 0x7fffff7a, PT ;  /* 0x7fffff7a0400780c */ /* 0x000fe20003fc6070 */
[----:B------:R1:W-:Y:S02]  /*59c0*/  LDGSTS.E [R195+0x1b400], [R68.64], !P5 ;  /* 0x1b40000044c37fae */ /* 0x0003e4000e921844 */
[----:B------:R-:W-:Y:S01]  /*59d0*/  IMAD.WIDE R74, R192, 0x4, R74 ;  /* 0x00000004c04a7825 */ /* 0x000fe200078e024a */
[----:B------:R-:W-:Y:S01]  /*59e0*/  IADD3 R4, R252, -0x4f, RZ ;  /* 0xffffffb1fc047810 */ /* 0x000fe20007ffe0ff */
[----:B------:R1:W-:Y:S02]  /*59f0*/  LDGSTS.E [R195+0x1b600], [R70.64], !P5 ;  /* 0x1b60000046c37fae */ /* 0x0003e4000e921844 */
[----:B------:R-:W-:Y:S01]  /*5a00*/  IMAD.WIDE R76, R192, 0x4, R76 ;  /* 0x00000004c04c7825 */ /* 0x000fe200078e024c */
[----:B------:R-:W-:Y:S01]  /*5a10*/  ISETP.GE.U32.AND P3, PT, R0, 0x7fffff7e, PT ;  /* 0x7fffff7e0000780c */ /* 0x000fe20003f66070 */
[----:B------:R1:W-:Y:S02]  /*5a20*/  LDGSTS.E [R195+0x1c400], [R72.64], !P1 ;  /* 0x1c40000048c37fae */ /* 0x0003e4000c921844 */
[----:B------:R-:W-:Y:S01]  /*5a30*/  IMAD.WIDE R14, R192, 0x4, R78 ;  /* 0x00000004c00e7825 */ /* 0x000fe200078e024e */
[----:B------:R-:W-:Y:S01]  /*5a40*/  IADD3 R0, R252, -0x4b, RZ ;  /* 0xffffffb5fc007810 */ /* 0x000fe20007ffe0ff */
[----:B------:R1:W-:Y:S02]  /*5a50*/  LDGSTS.E [R195+0x1c600], [R74.64], !P1 ;  /* 0x1c6000004ac37fae */ /* 0x0003e4000c921844 */
[----:B-1----:R-:W-:Y:S01]  /*5a60*/  IMAD.WIDE R8, R192, 0x4, R80 ;  /* 0x00000004c0087825 */ /* 0x002fe200078e0250 */
[----:B------:R-:W-:Y:S01]  /*5a70*/  ISETP.GE.U32.AND P1, PT, R4, 0x7fffff72, PT ;  /* 0x7fffff720400780c */ /* 0x000fe20003f26070 */
[----:B------:R1:W-:Y:S02]  /*5a80*/  LDGSTS.E [R195+0x1d400], [R76.64], !P4 ;  /* 0x1d4000004cc37fae */ /* 0x0003e4000e121844 */
[----:B------:R-:W-:Y:S01]  /*5a90*/  IMAD.WIDE R82, R192, 0x4, R82 ;  /* 0x00000004c0527825 */ /* 0x000fe200078e0252 */
[----:B------:R-:W-:Y:S01]  /*5aa0*/  ISETP.GE.U32.AND P5, PT, R0, 0x7fffff76, PT ;  /* 0x7fffff760000780c */ /* 0x000fe20003fa6070 */
[----:B------:R1:W-:Y:S02]  /*5ab0*/  LDGSTS.E [R195+0x1d600], [R14.64], !P4 ;  /* 0x1d6000000ec37fae */ /* 0x0003e4000e121844 */
[----:B------:R-:W-:-:S02]  /*5ac0*/  IMAD.WIDE R6, R192, 0x4, R84 ;  /* 0x00000004c0067825 */ /* 0x000fc400078e0254 */
[----:B------:R1:W-:Y:S02]  /*5ad0*/  LDGSTS.E [R195+0x1e400], [R8.64], !P0 ;  /* 0x1e40000008c37fae */ /* 0x0003e4000c121844 */
[----:B------:R-:W-:Y:S02]  /*5ae0*/  IMAD.WIDE R4, R192, 0x4, R86 ;  /* 0x00000004c0047825 */ /* 0x000fe400078e0256 */
[----:B------:R1:W-:Y:S01]  /*5af0*/  LDGSTS.E [R195+0x1e600], [R82.64], !P0 ;  /* 0x1e60000052c37fae */ /* 0x0003e2000c121844 */
[----:B------:R-:W-:-:S03]  /*5b00*/  IADD3 R0, R252, -0x53, RZ ;  /* 0xffffffadfc007810 */ /* 0x000fc60007ffe0ff */
[----:B------:R1:W-:Y:S01]  /*5b10*/  LDGSTS.E [R195+0x1f400], [R6.64], !P2 ;  /* 0x1f40000006c37fae */ /* 0x0003e2000d121844 */
[----:B------:R-:W-:-:S03]  /*5b20*/  IADD3 R26, R252, -0x57, RZ ;  /* 0xffffffa9fc1a7810 */ /* 0x000fc60007ffe0ff */
[----:B------:R1:W-:Y:S01]  /*5b30*/  LDGSTS.E [R195+0x1f600], [R4.64], !P2 ;  /* 0x1f60000004c37fae */ /* 0x0003e2000d121844 */
[----:B------:R-:W-:Y:S02]  /*5b40*/  ISETP.GE.U32.AND P4, PT, R0, 0x7fffff6e, PT ;  /* 0x7fffff6e0000780c */ /* 0x000fe40003f86070 */
[----:B------:R-:W-:Y:S02]  /*5b50*/  IADD3 R0, R252, -0x5b, RZ ;  /* 0xffffffa5fc007810 */ /* 0x000fe40007ffe0ff */
[----:B------:R-:W-:Y:S02]  /*5b60*/  ISETP.GE.U32.AND P0, PT, R26, 0x7fffff6a, PT ;  /* 0x7fffff6a1a00780c */ /* 0x000fe40003f06070 */
[----:B-1----:R-:W-:Y:S02]  /*5b70*/  LOP3.LUT R195, R199, 0x40, RZ, 0x3c, !PT ;  /* 0x00000040c7c37812 */ /* 0x002fe400078e3cff */
[----:B------:R-:W-:Y:S02]  /*5b80*/  IADD3 R26, R252, -0x5f, RZ ;  /* 0xffffffa1fc1a7810 */ /* 0x000fe40007ffe0ff */
[----:B------:R-:W-:Y:S01]  /*5b90*/  ISETP.GE.U32.AND P2, PT, R0, 0x7fffff66, PT ;  /* 0x7fffff660000780c */ /* 0x000fe20003f46070 */
[----:B--2---:R-:W-:-:S04]  /*5ba0*/  IMAD.WIDE R52, R192, 0x4, R50 ;  /* 0x00000004c0347825 */ /* 0x004fc800078e0232 */
[C---:B------:R-:W-:Y:S01]  /*5bb0*/  IMAD.WIDE R50, R192.reuse, 0x4, R48 ;  /* 0x00000004c0327825 */ /* 0x040fe200078e0230 */
[----:B------:R-:W-:Y:S03]  /*5bc0*/  STL.64 [R1+0x318], R52 ;  /* 0x0003183401007387 */ /* 0x000fe60000100a00 */
[C---:B------:R-:W-:Y:S01]  /*5bd0*/  IMAD.WIDE R48, R192.reuse, 0x4, R46 ;  /* 0x00000004c0307825 */ /* 0x040fe200078e022e */
[----:B------:R1:W-:Y:S03]  /*5be0*/  LDGSTS.E [R195+0x10800], [R52.64], !P3 ;  /* 0x1080000034c37fae */ /* 0x0003e6000d921844 */
[C---:B------:R-:W-:Y:S01]  /*5bf0*/  IMAD.WIDE R46, R192.reuse, 0x4, R248 ;  /* 0x00000004c02e7825 */ /* 0x040fe200078e02f8 */
[----:B------:R-:W-:Y:S03]  /*5c00*/  STL.64 [R1+0x310], R50 ;  /* 0x0003103201007387 */ /* 0x000fe60000100a00 */
[C---:B------:R-:W-:Y:S01]  /*5c10*/  IMAD.WIDE R44, R192.reuse, 0x4, R44 ;  /* 0x00000004c02c7825 */ /* 0x040fe200078e022c */
[----:B------:R2:W-:Y:S03]  /*5c20*/  LDGSTS.E [R195+0x10a00], [R50.64], !P3 ;  /* 0x10a0000032c37fae */ /* 0x0005e6000d921844 */
[C---:B------:R-:W-:Y:S01]  /*5c30*/  IMAD.WIDE R42, R192.reuse, 0x4, R42 ;  /* 0x00000004c02a7825 */ /* 0x040fe200078e022a */
[----:B------:R-:W-:Y:S03]  /*5c40*/  STL.64 [R1+0x2e0], R48 ;  /* 0x0002e03001007387 */ /* 0x000fe60000100a00 */
[C---:B---3--:R-:W-:Y:S01]  /*5c50*/  IMAD.WIDE R40, R192.reuse, 0x4, R40 ;  /* 0x00000004c0287825 */ /* 0x048fe200078e0228 */
[----:B------:R2:W-:Y:S03]  /*5c60*/  LDGSTS.E [R195+0x11800], [R48.64], !P6 ;  /* 0x1180000030c37fae */ /* 0x0005e6000f121844 */
[----:B----4-:R-:W-:Y:S01]  /*5c70*/  IMAD.WIDE R34, R192, 0x4, R34 ;  /* 0x00000004c0227825 */ /* 0x010fe200078e0222 */
[----:B------:R-:W-:Y:S01]  /*5c80*/  STL.64 [R1+0x2d8], R46 ;  /* 0x0002d82e01007387 */ /* 0x000fe20000100a00 */
[----:B------:R-:W-:-:S03]  /*5c90*/  ISETP.GE.U32.AND P3, PT, R26, 0x7fffff62, PT ;  /* 0x7fffff621a00780c */ /* 0x000fc60003f66070 */
[----:B------:R4:W-:Y:S04]  /*5ca0*/  LDGSTS.E [R195+0x11a00], [R46.64], !P6 ;  /* 0x11a000002ec37fae */ /* 0x0009e8000f121844 */
        /* <DEDUP_REMOVED lines=36> */
[----:B------:R-:W-:Y:S01]  /*5ef0*/  STL.64 [R1+0x118], R40 ;  /* 0x0001182801007387 */ /* 0x000fe20000100a00 */
[----:B-1----:R-:W-:-:S03]  /*5f00*/  IMAD.WIDE R32, R192, 0x4, R106 ;  /* 0x00000004c0207825 */ /* 0x002fc600078e026a */
[----:B------:R1:W-:Y:S04]  /*5f10*/  STL.64 [R1+0x68], R34 ;  /* 0x0000682201007387 */ /* 0x0003e80000100a00 */
[----:B------:R2:W-:Y:S04]  /*5f20*/  STL.64 [R1+0x18], R32 ;  /* 0x0000182001007387 */ /* 0x0005e80000100a00 */
[----:B------:R-:W3:Y:S04]  /*5f30*/  LDL.LU.64 R92, [R1+0x110] ;  /* 0x00011000015c7983 */ /* 0x000ee80000300a00 */
        /* <DEDUP_REMOVED lines=8> */
[----:B------:R-:W3:Y:S01]  /*5fc0*/  LDL.LU.64 R250, [R1+0x8] ;  /* 0x0000080001fa7983 */ /* 0x000ee20000300a00 */
[----:B------:R-:W-:-:S02]  /*5fd0*/  IADD3 R0, R252, -0x63, RZ ;  /* 0xffffff9dfc007810 */ /* 0x000fc40007ffe0ff */
[----:B------:R-:W-:Y:S02]  /*5fe0*/  IADD3 R26, R252, -0x67, RZ ;  /* 0xffffff99fc1a7810 */ /* 0x000fe40007ffe0ff */
[----:B------:R-:W-:Y:S02]  /*5ff0*/  ISETP.GE.U32.AND P6, PT, R0, 0x7fffff5e, PT ;  /* 0x7fffff5e0000780c */ /* 0x000fe40003fc6070 */
[----:B------:R-:W-:Y:S02]  /*6000*/  ISETP.GE.U32.AND P5, PT, R26, 0x7fffff5a, PT ;  /* 0x7fffff5a1a00780c */ /* 0x000fe40003fa6070 */
[C---:B------:R-:W-:Y:S02]  /*6010*/  IADD3 R26, R252.reuse, -0x6f, RZ ;  /* 0xffffff91fc1a7810 */ /* 0x040fe40007ffe0ff */
[----:B------:R-:W-:Y:S02]  /*6020*/  IADD3 R0, R252, -0x6b, RZ ;  /* 0xffffff95fc007810 */ /* 0x000fe40007ffe0ff */
[----:B------:R-:W-:-:S02]  /*6030*/  ISETP.GE.U32.AND P4, PT, R26, 0x7fffff52, PT ;  /* 0x7fffff521a00780c */ /* 0x000fc40003f86070 */
[----:B------:R-:W-:Y:S02]  /*6040*/  IADD3 R26, R252, -0x77, RZ ;  /* 0xffffff89fc1a7810 */ /* 0x000fe40007ffe0ff */
[----:B------:R-:W-:Y:S01]  /*6050*/  ISETP.GE.U32.AND P1, PT, R0, 0x7fffff56, PT ;  /* 0x7fffff560000780c */ /* 0x000fe20003f26070 */
[----:B------:R1:W-:Y:S01]  /*6060*/  LDGSTS.E [R195+0x18800], [R42.64], !P6 ;  /* 0x188000002ac37fae */ /* 0x0003e2000f121844 */
[----:B------:R-:W-:Y:S02]  /*6070*/  ISETP.GE.U32.AND P2, PT, R26, 0x7fffff4a, PT ;  /* 0x7fffff4a1a00780c */ /* 0x000fe40003f46070 */
[C---:B------:R-:W-:Y:S01]  /*6080*/  IADD3 R26, R252.reuse, -0x7f, RZ ;  /* 0xffffff81fc1a7810 */ /* 0x040fe20007ffe0ff */
[----:B------:R1:W-:Y:S01]  /*6090*/  LDGSTS.E [R195+0x18a00], [R40.64], !P6 ;  /* 0x18a0000028c37fae */ /* 0x0003e2000f121844 */
[----:B------:R-:W-:Y:S02]  /*60a0*/  IADD3 R0, R252, -0x73, RZ ;  /* 0xffffff8dfc007810 */ /* 0x000fe40007ffe0ff */
[----:B------:R-:W-:Y:S01]  /*60b0*/  ISETP.GE.U32.AND P6, PT, R26, 0x7fffff42, PT ;  /* 0x7fffff421a00780c */ /* 0x000fe20003fc6070 */
[----:B------:R-:W-:Y:S01]  /*60c0*/  IMAD.WIDE R26, R192, 0x4, R108 ;  /* 0x00000004c01a7825 */ /* 0x000fe200078e026c */
[----:B------:R-:W-:Y:S01]  /*60d0*/  ISETP.GE.U32.AND P0, PT, R0, 0x7fffff4e, PT ;  /* 0x7fffff4e0000780c */ /* 0x000fe20003f06070 */
[----:B------:R1:W-:Y:S01]  /*60e0*/  LDGSTS.E [R195+0x19800], [R34.64], !P5 ;  /* 0x1980000022c37fae */ /* 0x0003e2000e921844 */
[----:B------:R-:W-:Y:S01]  /*60f0*/  IADD3 R0, R252, -0x7b, RZ ;  /* 0xffffff85fc007810 */ /* 0x000fe20007ffe0ff */
[----:B------:R-:W-:-:S02]  /*6100*/  IMAD.WIDE R56, R192, 0x4, R110 ;  /* 0x00000004c0387825 */ /* 0x000fc400078e026e */
[----:B------:R2:W-:Y:S01]  /*6110*/  LDGSTS.E [R195+0x19a00], [R32.64], !P5 ;  /* 0x19a0000020c37fae */ /* 0x0005e2000e921844 */
[----:B------:R-:W-:Y:S01]  /*6120*/  ISETP.GE.U32.AND P3, PT, R0, 0x7fffff46, PT ;  /* 0x7fffff460000780c */ /* 0x000fe20003f66070 */
[----:B------:R-:W-:Y:S02]  /*6130*/  IMAD.WIDE R54, R192, 0x4, R112 ;  /* 0x00000004c0367825 */ /* 0x000fe400078e0270 */
[----:B------:R3:W-:Y:S01]  /*6140*/  LDGSTS.E [R195+0x1a800], [R26.64], !P1 ;  /* 0x1a8000001ac37fae */ /* 0x0007e2000c921844 */
[----:B-1----:R-:W-:-:S03]  /*6150*/  IADD3 R34, R252, -0x48, RZ ;  /* 0xffffffb8fc227810 */ /* 0x002fc60007ffe0ff */
[----:B------:R1:W-:Y:S01]  /*6160*/  LDGSTS.E [R195+0x1aa00], [R56.64], !P1 ;  /* 0x1aa0000038c37fae */ /* 0x0003e2000c921844 */
[----:B------:R-:W-:Y:S01]  /*6170*/  IADD3 R0, R252, -0x44, RZ ;  /* 0xffffffbcfc007810 */ /* 0x000fe20007ffe0ff */
[----:B--2---:R-:W-:Y:S01]  /*6180*/  IMAD.WIDE R32, R192, 0x4, R114 ;  /* 0x00000004c0207825 */ /* 0x004fe200078e0272 */
[----:B------:R-:W-:Y:S01]  /*6190*/  ISETP.GE.U32.AND P1, PT, R34, 0x7fffff79, PT ;  /* 0x7fffff792200780c */ /* 0x000fe20003f26070 */
[----:B------:R2:W-:Y:S02]  /*61a0*/  LDGSTS.E [R195+0x1b800], [R54.64], !P4 ;  /* 0x1b80000036c37fae */ /* 0x0005e4000e121844 */
[----:B------:R-:W-:Y:S01]  /*61b0*/  IMAD.WIDE R34, R192, 0x4, R116 ;  /* 0x00000004c0227825 */ /* 0x000fe200078e0274 */
[----:B------:R-:W-:Y:S01]  /*61c0*/  ISETP.GE.U32.AND P5, PT, R0, 0x7fffff7d, PT ;  /* 0x7fffff7d0000780c */ /* 0x000fe20003fa6070 */
[----:B------:R1:W-:Y:S02]  /*61d0*/  LDGSTS.E [R195+0x1ba00], [R32.64], !P4 ;  /* 0x1ba0000020c37fae */ /* 0x0003e4000e121844 */
[----:B------:R-:W-:Y:S01]  /*61e0*/  IMAD.WIDE R52, R192, 0x4, R118 ;  /* 0x00000004c0347825 */ /* 0x000fe200078e0276 */
[C---:B------:R-:W-:Y:S01]  /*61f0*/  IADD3 R42, R252.reuse, -0x50, RZ ;  /* 0xffffffb0fc2a7810 */ /* 0x040fe20007ffe0ff */
[----:B------:R1:W-:Y:S01]  /*6200*/  LDGSTS.E [R195+0x1c800], [R34.64], !P0 ;  /* 0x1c80000022c37fae */ /* 0x0003e2000c121844 */
[----:B------:R-:W-:Y:S01]  /*6210*/  IADD3 R0, R252, -0x4c, RZ ;  /* 0xffffffb4fc007810 */ /* 0x000fe20007ffe0ff */
[----:B------:R-:W-:-:S02]  /*6220*/  IMAD.WIDE R50, R192, 0x4, R120 ;  /* 0x00000004c0327825 */ /* 0x000fc400078e0278 */
[----:B------:R1:W-:Y:S01]  /*6230*/  LDGSTS.E [R195+0x1ca00], [R52.64], !P0 ;  /* 0x1ca0000034c37fae */ /* 0x0003e2000c121844 */
[----:B------:R-:W-:Y:S01]  /*6240*/  ISETP.GE.U32.AND P0, PT, R42, 0x7fffff71, PT ;  /* 0x7fffff712a00780c */ /* 0x000fe20003f06070 */
[----:B------:R-:W-:Y:S01]  /*6250*/  IMAD.WIDE R40, R192, 0x4, R122 ;  /* 0x00000004c0287825 */ /* 0x000fe200078e027a */
[----:B------:R-:W-:Y:S01]  /*6260*/  ISETP.GE.U32.AND P4, PT, R0, 0x7fffff75, PT ;  /* 0x7fffff750000780c */ /* 0x000fe20003f86070 */
[----:B------:R1:W-:Y:S02]  /*6270*/  LDGSTS.E [R195+0x1d800], [R50.64], !P2 ;  /* 0x1d80000032c37fae */ /* 0x0003e4000d121844 */
[----:B------:R-:W-:Y:S01]  /*6280*/  IMAD.WIDE R42, R192, 0x4, R124 ;  /* 0x00000004c02a7825 */ /* 0x000fe200078e027c */
[----:B------:R-:W-:Y:S01]  /*6290*/  IADD3 R0, R252, -0x54, RZ ;  /* 0xffffffacfc007810 */ /* 0x000fe20007ffe0ff */
[----:B------:R1:W-:Y:S02]  /*62a0*/  LDGSTS.E [R195+0x1da00], [R40.64], !P2 ;  /* 0x1da0000028c37fae */ /* 0x0003e4000d121844 */
[----:B------:R-:W-:Y:S01]  /*62b0*/  IMAD.WIDE R44, R192, 0x4, R126 ;  /* 0x00000004c02c7825 */ /* 0x000fe200078e027e */
[----:B------:R-:W-:Y:S01]  /*62c0*/  IADD3 R62, R252, -0x58, RZ ;  /* 0xffffffa8fc3e7810 */ /* 0x000fe20007ffe0ff */
[----:B------:R1:W-:Y:S02]  /*62d0*/  LDGSTS.E [R195+0x1e800], [R42.64], !P3 ;  /* 0x1e8000002ac37fae */ /* 0x0003e4000d921844 */
[----:B----4-:R-:W-:Y:S01]  /*62e0*/  IMAD.WIDE R46, R192, 0x4, R128 ;  /* 0x00000004c02e7825 */ /* 0x010fe200078e0280 */
[----:B------:R-:W-:Y:S01]  /*62f0*/  ISETP.GE.U32.AND P2, PT, R0, 0x7fffff6d, PT ;  /* 0x7fffff6d0000780c */ /* 0x000fe20003f46070 */
[----:B------:R4:W-:Y:S02]  /*6300*/  LDGSTS.E [R195+0x1ea00], [R44.64], !P3 ;  /* 0x1ea000002cc37fae */ /* 0x0009e4000d921844 */
[----:B------:R-:W-:Y:S01]  /*6310*/  IMAD.WIDE R48, R192, 0x4, R130 ;  /* 0x00000004c0307825 */ /* 0x000fe200078e0282 */
[----:B------:R-:W-:Y:S01]  /*6320*/  IADD3 R0, R252, -0x5c, RZ ;  /* 0xffffffa4fc007810 */ /* 0x000fe20007ffe0ff */
[----:B------:R1:W-:Y:S01]  /*6330*/  LDGSTS.E [R195+0x1f800], [R46.64], !P6 ;  /* 0x1f8000002ec37fae */ /* 0x0003e2000f121844 */
[----:B------:R-:W-:-:S03]  /*6340*/  ISETP.GE.U32.AND P3, PT, R62, 0x7fffff69, PT ;  /* 0x7fffff693e00780c */ /* 0x000fc60003f66070 */
[----:B------:R1:W-:Y:S01]  /*6350*/  LDGSTS.E [R195+0x1fa00], [R48.64], !P6 ;  /* 0x1fa0000030c37fae */ /* 0x0003e2000f121844 */
[----:B------:R-:W-:Y:S02]  /*6360*/  IADD3 R62, R252, -0x60, RZ ;  /* 0xffffffa0fc3e7810 */ /* 0x000fe40007ffe0ff */
[----:B------:R-:W-:Y:S02]  /*6370*/  ISETP.GE.U32.AND P6, PT, R0, 0x7fffff65, PT ;  /* 0x7fffff650000780c */ /* 0x000fe40003fc6070 */
[----:B------:R-:W-:Y:S01]  /*6380*/  IADD3 R0, R252, -0x64, RZ ;  /* 0xffffff9cfc007810 */ /* 0x000fe20007ffe0ff */
[----:B------:R-:W1:Y:S02]  /*6390*/  S2R R193, SR_TID.X ;  /* 0x0000000000c17919 */ /* 0x000e640000002100 */
[----:B-1----:R-:W-:Y:S01]  /*63a0*/  LOP3.LUT R193, R193, 0x3f, RZ, 0xc0, !PT ;  /* 0x0000003fc1c17812 */ /* 0x002fe200078ec0ff */
[----:B---3--:R-:W-:-:S04]  /*63b0*/  IMAD.WIDE R92, R192, 0x4, R92 ;  /* 0x00000004c05c7825 */ /* 0x008fc800078e025c */
        /* <DEDUP_REMOVED lines=12> */
[----:B------:R-:W-:Y:S01]  /*6480*/  IMAD.WIDE R66, R192, 0x4, R66 ;  /* 0x00000004c0427825 */ /* 0x000fe200078e0242 */
[----:B------:R-:W-:Y:S01]  /*6490*/  STL.64 [R1+0x2c8], R86 ;  /* 0x0002c85601007387 */ /* 0x000fe20000100a00 */
[----:B------:R-:W-:-:S03]  /*64a0*/  ISETP.GE.U32.AND P5, PT, R62, 0x7fffff61, PT ;  /* 0x7fffff613e00780c */ /* 0x000fc60003fa6070 */
        /* <DEDUP_REMOVED lines=12> */
[----:B------:R1:W-:Y:S01]  /*6570*/  STL.64 [R1+0x210], R84 ;  /* 0x0002105401007387 */ /* 0x0003e20000100a00 */
[----:B------:R-:W-:Y:S02]  /*6580*/  ISETP.GE.U32.AND P1, PT, R0, 0x7fffff5d, PT ;  /* 0x7fffff5d0000780c */ /* 0x000fe40003f26070 */
[----:B------:R-:W-:Y:S01]  /*6590*/  IADD3 R62, R252, -0x68, RZ ;  /* 0xffffff98fc3e7810 */ /* 0x000fe20007ffe0ff */
[----:B------:R1:W-:Y:S01]  /*65a0*/  LDGSTS.E [R197+0x14c00], [R84.64], !P2 ;  /* 0x14c0000054c57fae */ /* 0x0003e2000d121844 */
[----:B--2---:R-:W-:-:S03]  /*65b0*/  IMAD.WIDE R66, R192, 0x4, R134 ;  /* 0x00000004c0427825 */ /* 0x004fc600078e0286 */
[----:B------:R2:W-:Y:S01]  /*65c0*/  STL.64 [R1+0x208], R80 ;  /* 0x0002085001007387 */ /* 0x0005e20000100a00 */
[----:B------:R-:W-:-:S03]  /*65d0*/  IADD3 R0, R252, -0x6c, RZ ;  /* 0xffffff94fc007810 */ /* 0x000fc60007ffe0ff */
[----:B------:R2:W-:Y:S01]  /*65e0*/  LDGSTS.E [R197+0x14e00], [R80.64], !P2 ;  /* 0x14e0000050c57fae */ /* 0x0005e2000d121844 */
[----:B-1----:R-:W-:-:S03]  /*65f0*/  IMAD.WIDE R84, R192, 0x4, R136 ;  /* 0x00000004c0547825 */ /* 0x002fc600078e0288 */
[----:B------:R1:W-:Y:S01]  /*6600*/  STL.64 [R1+0xc8], R78 ;  /* 0x0000c84e01007387 */ /* 0x0003e20000100a00 */
[----:B------:R-:W-:-:S03]  /*6610*/  ISETP.GE.U32.AND P4, PT, R62, 0x7fffff59, PT ;  /* 0x7fffff593e00780c */ /* 0x000fc60003f86070 */
[----:B------:R1:W-:Y:S01]  /*6620*/  LDGSTS.E [R197+0x15c00], [R78.64], !P3 ;  /* 0x15c000004ec57fae */ /* 0x0003e2000d921844 */
[----:B--2---:R-:W-:-:S03]  /*6630*/  IMAD.WIDE R80, R192, 0x4, R138 ;  /* 0x00000004c0507825 */ /* 0x004fc600078e028a */
[----:B------:R2:W-:Y:S04]  /*6640*/  STL.64 [R1+0x1d0], R66 ;  /* 0x0001d04201007387 */ /* 0x0005e80000100a00 */
[----:B------:R2:W-:Y:S01]  /*6650*/  LDGSTS.E [R197+0x15e00], [R66.64], !P3 ;  /* 0x15e0000042c57fae */ /* 0x0005e2000d921844 */
[----:B-1----:R-:W-:-:S03]  /*6660*/  IMAD.WIDE R78, R192, 0x4, R140 ;  /* 0x00000004c04e7825 */ /* 0x002fc600078e028c */
[----:B------:R-:W-:Y:S01]  /*6670*/  STL.64 [R1+0x198], R84 ;  /* 0x0001985401007387 */ /* 0x000fe20000100a00 */
[----:B------:R-:W-:Y:S02]  /*6680*/  ISETP.GE.U32.AND P0, PT, R0, 0x7fffff55, PT ;  /* 0x7fffff550000780c */ /* 0x000fe40003f06070 */
[----:B------:R-:W-:Y:S01]  /*6690*/  IADD3 R62, R252, -0x70, RZ ;  /* 0xffffff90fc3e7810 */ /* 0x000fe20007ffe0ff */
[----:B------:R1:W-:Y:S01]  /*66a0*/  LDGSTS.E [R197+0x16c00], [R84.64], !P6 ;  /* 0x16c0000054c57fae */ /* 0x0003e2000f121844 */
[----:B--2---:R-:W-:-:S03]  /*66b0*/  IMAD.WIDE R66, R192, 0x4, R142 ;  /* 0x00000004c0427825 */ /* 0x004fc600078e028e */
[----:B------:R-:W-:Y:S01]  /*66c0*/  STL.64 [R1+0x108], R80 ;  /* 0x0001085001007387 */ /* 0x000fe20000100a00 */
[----:B------:R-:W-:-:S03]  /*66d0*/  IADD3 R0, R252, -0x74, RZ ;  /* 0xffffff8cfc007810 */ /* 0x000fc60007ffe0ff */
[----:B------:R2:W-:Y:S01]  /*66e0*/  LDGSTS.E [R197+0x16e00], [R80.64], !P6 ;  /* 0x16e0000050c57fae */ /* 0x0005e2000f121844 */
[----:B------:R-:W-:-:S03]  /*66f0*/  ISETP.GE.U32.AND P2, PT, R62, 0x7fffff51, PT ;  /* 0x7fffff513e00780c */ /* 0x000fc60003f46070 */
[----:B------:R1:W-:Y:S04]  /*6700*/  STL.64 [R1+0x110], R78 ;  /* 0x0001104e01007387 */ /* 0x0003e80000100a00 */
[----:B------:R1:W-:Y:S04]  /*6710*/  LDGSTS.E [R197+0x17c00], [R78.64], !P5 ;  /* 0x17c000004ec57fae */ /* 0x0003e8000e921844 */
[----:B------:R2:W-:Y:S04]  /*6720*/  STL.64 [R1+0x160], R66 ;  /* 0x0001604201007387 */ /* 0x0005e80000100a00 */
[----:B------:R2:W-:Y:S01]  /*6730*/  LDGSTS.E [R197+0x17e00], [R66.64], !P5 ;  /* 0x17e0000042c57fae */ /* 0x0005e2000e921844 */
[----:B-1----:R-:W-:Y:S01]  /*6740*/  IMAD.WIDE R78, R192, 0x4, R144 ;  /* 0x00000004c04e7825 */ /* 0x002fe200078e0290 */
[----:B------:R-:W-:-:S02]  /*6750*/  ISETP.GE.U32.AND P3, PT, R0, 0x7fffff4d, PT ;  /* 0x7fffff4d0000780c */ /* 0x000fc40003f66070 */
[----:B------:R-:W-:Y:S01]  /*6760*/  IADD3 R62, R252, -0x78, RZ ;  /* 0xffffff88fc3e7810 */ /* 0x000fe20007ffe0ff */
[----:B------:R-:W-:-:S04]  /*6770*/  IMAD.WIDE R84, R192, 0x4, R148 ;  /* 0x00000004c0547825 */ /* 0x000fc800078e0294 */
[----:B--2---:R-:W-:Y:S01]  /*6780*/  IMAD.WIDE R66, R192, 0x4, R146 ;  /* 0x00000004c0427825 */ /* 0x004fe200078e0292 */
[----:B------:R1:W-:Y:S01]  /*6790*/  STL.64 [R1+0x120], R78 ;  /* 0x0001204e01007387 */ /* 0x0003e20000100a00 */
[----:B------:R-:W-:Y:S02]  /*67a0*/  IADD3 R0, R252, -0x7c, RZ ;  /* 0xffffff84fc007810 */ /* 0x000fe40007ffe0ff */
[----:B------:R-:W-:Y:S01]  /*67b0*/  IMAD.WIDE R80, R192, 0x4, R150 ;  /* 0x00000004c0507825 */ /* 0x000fe200078e0296 */
[----:B------:R1:W-:Y:S01]  /*67c0*/  LDGSTS.E [R197+0x18c00], [R78.64], !P1 ;  /* 0x18c000004ec57fae */ /* 0x0003e2000c921844 */
[----:B------:R-:W-:-:S03]  /*67d0*/  ISETP.GE.U32.AND P6, PT, R62, 0x7fffff49, PT ;  /* 0x7fffff493e00780c */ /* 0x000fc60003fc6070 */
[----:B------:R2:W-:Y:S04]  /*67e0*/  STL.64 [R1+0x128], R66 ;  /* 0x0001284201007387 */ /* 0x0005e80000100a00 */
[----:B------:R2:W-:Y:S01]  /*67f0*/  LDGSTS.E [R197+0x18e00], [R66.64], !P1 ;  /* 0x18e0000042c57fae */ /* 0x0005e2000c921844 */
[----:B-1----:R-:W-:-:S03]  /*6800*/  IMAD.WIDE R78, R192, 0x4, R152 ;  /* 0x00000004c04e7825 */ /* 0x002fc600078e0298 */
[----:B------:R1:W-:Y:S01]  /*6810*/  STL.64 [R1+0x130], R84 ;  /* 0x0001305401007387 */ /* 0x0003e20000100a00 */
[----:B------:R-:W-:-:S03]  /*6820*/  ISETP.GE.U32.AND P5, PT, R0, 0x7fffff45, PT ;  /* 0x7fffff450000780c */ /* 0x000fc60003fa6070 */
[----:B------:R1:W-:Y:S01]  /*6830*/  LDGSTS.E [R197+0x19c00], [R84.64], !P4 ;  /* 0x19c0000054c57fae */ /* 0x0003e2000e121844 */
[----:B--2---:R-:W-:-:S03]  /*6840*/  IMAD.WIDE R66, R192, 0x4, R154 ;  /* 0x00000004c0427825 */ /* 0x004fc600078e029a */
[----:B------:R2:W-:Y:S01]  /*6850*/  STL.64 [R1+0xf0], R80 ;  /* 0x0000f05001007387 */ /* 0x0005e20000100a00 */
[----:B------:R-:W-:-:S03]  /*6860*/  IADD3 R0, R252, -0x80, RZ ;  /* 0xffffff80fc007810 */ /* 0x000fc60007ffe0ff */
        /* <DEDUP_REMOVED lines=21> */
[----:B------:R-:W-:Y:S04]  /*69c0*/  STL.64 [R1+0xa8], R84 ;  /* 0x0000a85401007387 */ /* 0x000fe80000100a00 */
[----:B------:R1:W-:Y:S01]  /*69d0*/  LDGSTS.E [R197+0x1dc00], [R84.64], !P6 ;  /* 0x1dc0000054c57fae */ /* 0x0003e2000f121844 */
[----:B--2---:R-:W-:-:S03]  /*69e0*/  IMAD.WIDE R66, R192, 0x4, R172 ;  /* 0x00000004c0427825 */ /* 0x004fc600078e02ac */
[----:B------:R-:W-:Y:S04]  /*69f0*/  STL.64 [R1+0xa0], R80 ;  /* 0x0000a05001007387 */ /* 0x000fe80000100a00 */
[----:B------:R2:W-:Y:S04]  /*6a00*/  LDGSTS.E [R197+0x1de00], [R80.64], !P6 ;  /* 0x1de0000050c57fae */ /* 0x0005e8000f121844 */
[----:B------:R1:W-:Y:S04]  /*6a10*/  STL.64 [R1+0x98], R78 ;  /* 0x0000984e01007387 */ /* 0x0003e80000100a00 */
[----:B------:R1:W-:Y:S04]  /*6a20*/  LDGSTS.E [R197+0x1ec00], [R78.64], !P5 ;  /* 0x1ec000004ec57fae */ /* 0x0003e8000e921844 */
[----:B------:R2:W-:Y:S04]  /*6a30*/  STL.64 [R1+0x90], R66 ;  /* 0x0000904201007387 */ /* 0x0005e80000100a00 */
[----:B------:R2:W-:Y:S01]  /*6a40*/  LDGSTS.E [R197+0x1ee00], [R66.64], !P5 ;  /* 0x1ee0000042c57fae */ /* 0x0005e2000e921844 */
[----:B-1----:R-:W-:Y:S01]  /*6a50*/  IMAD.WIDE R78, R192, 0x4, R244 ;  /* 0x00000004c04e7825 */ /* 0x002fe200078e02f4 */
[----:B------:R-:W-:-:S03]  /*6a60*/  ISETP.GE.AND P1, PT, R193, R0, PT ;  /* 0x00000000c100720c */ /* 0x000fc60003f26270 */
[----:B------:R-:W-:Y:S01]  /*6a70*/  IMAD.MOV.U32 R193, RZ, RZ, c[0x0][0x18c] ;  /* 0x00006300ffc17624 */ /* 0x000fe200078e00ff */
[----:B------:R1:W-:Y:S01]  /*6a80*/  LDGSTS.E [R197+0x1fc00], [R78.64], !P4 ;  /* 0x1fc000004ec57fae */ /* 0x0003e2000e121844 */
[----:B--2---:R-:W-:-:S03]  /*6a90*/  IMAD.WIDE R66, R192, 0x4, R246 ;  /* 0x00000004c0427825 */ /* 0x004fc600078e02f6 */
[----:B------:R-:W-:Y:S02]  /*6aa0*/  SHF.L.U32 R193, R193, 0x6, RZ ;  /* 0x00000006c1c17819 */ /* 0x000fe400000006ff */
[----:B------:R2:W-:Y:S01]  /*6ab0*/  LDGSTS.E [R197+0x1fe00], [R66.64], !P4 ;  /* 0x1fe0000042c57fae */ /* 0x0005e2000e121844 */
[----:B------:R-:W-:Y:S02]  /*6ac0*/  ISETP.NE.U32.AND P4, PT, R196, RZ, PT ;  /* 0x000000ffc400720c */ /* 0x000fe40003f85070 */
[C---:B------:R-:W-:Y:S01]  /*6ad0*/  IMAD.WIDE R100, R193.reuse, 0x4, R164 ;  /* 0x00000004c1647825 */ /* 0x040fe200078e02a4 */
[----:B------:R1:W-:Y:S03]  /*6ae0*/  STL.64 [R1+0x88], R78 ;  /* 0x0000884e01007387 */ /* 0x0003e60000100a00 */
[C---:B------:R-:W-:Y:S01]  /*6af0*/  IMAD.WIDE R98, R193.reuse, 0x4, R180 ;  /* 0x00000004c1627825 */ /* 0x040fe200078e02b4 */
[----:B------:R2:W-:Y:S03]  /*6b00*/  STL.64 [R1+0x80], R66 ;  /* 0x0000804201007387 */ /* 0x0005e60000100a00 */
[C---:B------:R-:W-:Y:S01]  /*6b10*/  IMAD.WIDE R96, R193.reuse, 0x4, R188 ;  /* 0x00000004c1607825 */ /* 0x040fe200078e02bc */
[----:B------:R-:W0:Y:S03]  /*6b20*/  LDGDEPBAR ;  /* 0x00000000000079af */ /* 0x000e260000000000 */
[C---:B------:R-:W-:Y:S01]  /*6b30*/  IMAD.WIDE R94, R193.reuse, 0x4, R204 ;  /* 0x00000004c15e7825 */ /* 0x040fe200078e02cc */
[----:B------:R-:W-:Y:S03]  /*6b40*/  STL.64 [R1+0x70], R100 ;  /* 0x0000706401007387 */ /* 0x000fe60000100a00 */
[C---:B------:R-:W-:Y:S01]  /*6b50*/  IMAD.WIDE R84, R193.reuse, 0x4, R212 ;  /* 0x00000004c1547825 */ /* 0x040fe200078e02d4 */
[----:B------:R1:W-:Y:S03]  /*6b60*/  LDGSTS.E [R194+0x44000], [R100.64], P4 ;  /* 0x4400000064c27fae */ /* 0x0003e6000a121844 */
[C---:B------:R-:W-:Y:S01]  /*6b70*/  IMAD.WIDE R92, R193.reuse, 0x4, R220 ;  /* 0x00000004c15c7825 */ /* 0x040fe200078e02dc */
[----:B------:R-:W-:Y:S03]  /*6b80*/  STL.64 [R1+0x60], R98 ;  /* 0x0000606201007387 */ /* 0x000fe60000100a00 */
[C---:B---3--:R-:W-:Y:S01]  /*6b90*/  IMAD.WIDE R90, R193.reuse, 0x4, R228 ;  /* 0x00000004c15a7825 */ /* 0x048fe200078e02e4 */
[----:B------:R3:W-:Y:S03]  /*6ba0*/  LDGSTS.E [R194+0x44800], [R98.64], P4 ;  /* 0x4480000062c27fae */ /* 0x0007e6000a121844 */
[C---:B------:R-:W-:Y:S01]  /*6bb0*/  IMAD.WIDE R88, R193.reuse, 0x4, R236 ;  /* 0x00000004c1587825 */ /* 0x040fe200078e02ec */
[----:B------:R-:W-:Y:S03]  /*6bc0*/  STL.64 [R1+0x58], R96 ;  /* 0x0000586001007387 */ /* 0x000fe60000100a00 */
[C---:B------:R-:W-:Y:S01]  /*6bd0*/  IMAD.WIDE R86, R193.reuse, 0x4, R174 ;  /* 0x00000004c1567825 */ /* 0x040fe200078e02ae */
[----:B------:R3:W-:Y:S03]  /*6be0*/  LDGSTS.E [R194+0x45000], [R96.64], P4 ;  /* 0x4500000060c27fae */ /* 0x0007e6000a121844 */
[C---:B------:R-:W-:Y:S01]  /*6bf0*/  IMAD.WIDE R80, R193.reuse, 0x4, R182 ;  /* 0x00000004c1507825 */ /* 0x040fe200078e02b6 */
[----:B------:R-:W-:Y:S03]  /*6c00*/  STL.64 [R1+0x50], R94 ;  /* 0x0000505e01007387 */ /* 0x000fe60000100a00 */
[C---:B-1----:R-:W-:Y:S01]  /*6c10*/  IMAD.WIDE R78, R193.reuse, 0x4, R190 ;  /* 0x00000004c14e7825 */ /* 0x042fe200078e02be */
[----:B------:R1:W-:Y:S03]  /*6c20*/  LDGSTS.E [R194+0x45800], [R94.64], P4 ;  /* 0x458000005ec27fae */ /* 0x0003e6000a121844 */
[----:B--2---:R-:W-:Y:S01]  /*6c30*/  IMAD.WIDE R66, R193, 0x4, R206 ;  /* 0x00000004c1427825 */ /* 0x004fe200078e02ce */
[----:B------:R2:W-:Y:S04]  /*6c40*/  STL.64 [R1+0x48], R84 ;  /* 0x0000485401007387 */ /* 0x0005e80000100a00 */
[----:B------:R2:W-:Y:S04]  /*6c50*/  LDGSTS.E [R194+0x46000], [R84.64], P4 ;  /* 0x4600000054c27fae */ /* 0x0005e8000a121844 */
[----:B------:R-:W-:Y:S04]  /*6c60*/  STL.64 [R1+0x40], R92 ;  /* 0x0000405c01007387 */ /* 0x000fe80000100a00 */
[----:B------:R-:W-:Y:S01]  /*6c70*/  STL.64 [R1+0x38], R90 ;  /* 0x0000385a01007387 */ /* 0x000fe20000100a00 */
[----:B--2---:R-:W-:-:S03]  /*6c80*/  LOP3.LUT R85, R194, 0x20, RZ, 0x3c, !PT ;  /* 0x00000020c2557812 */ /* 0x004fc600078e3cff */
[----:B------:R-:W-:Y:S04]  /*6c90*/  STL.64 [R1+0x30], R88 ;  /* 0x0000305801007387 */ /* 0x000fe80000100a00 */
[----:B------:R2:W-:Y:S04]  /*6ca0*/  LDGSTS.E [R194+0x46800], [R92.64], P4 ;  /* 0x468000005cc27fae */ /* 0x0005e8000a121844 */
[----:B------:R-:W-:Y:S04]  /*6cb0*/  STL.64 [R1+0x28], R86 ;  /* 0x0000285601007387 */ /* 0x000fe80000100a00 */
[----:B------:R1:W-:Y:S04]  /*6cc0*/  LDGSTS.E [R194+0x47000], [R90.64], P4 ;  /* 0x470000005ac27fae */ /* 0x0003e8000a121844 */
[----:B------:R1:W-:Y:S04]  /*6cd0*/  STL.64 [R1+0x20], R80 ;  /* 0x0000205001007387 */ /* 0x0003e80000100a00 */
[----:B------:R1:W-:Y:S04]  /*6ce0*/  LDGSTS.E [R194+0x47800], [R88.64], P4 ;  /* 0x4780000058c27fae */ /* 0x0003e8000a121844 */
[----:B------:R1:W-:Y:S04]  /*6cf0*/  STL.64 [R1+0x10], R78 ;  /* 0x0000104e01007387 */ /* 0x0003e80000100a00 */
[----:B------:R1:W-:Y:S04]  /*6d00*/  LDGSTS.E [R85+0x44200], [R86.64], P4 ;  /* 0x4420000056557fae */ /* 0x0003e8000a121844 */
[----:B------:R1:W-:Y:S04]  /*6d10*/  STL.64 [R1+0x8], R66 ;  /* 0x0000084201007387 */ /* 0x0003e80000100a00 */
[----:B------:R1:W-:Y:S04]  /*6d20*/  LDGSTS.E [R85+0x44a00], [R80.64], P4 ;  /* 0x44a0000050557fae */ /* 0x0003e8000a121844 */
[----:B------:R2:W-:Y:S04]  /*6d30*/  LDGSTS.E [R85+0x45200], [R78.64], P4 ;  /* 0x452000004e557fae */ /* 0x0005e8000a121844 */
[----:B------:R3:W-:Y:S04]  /*6d40*/  LDGSTS.E [R85+0x45a00], [R66.64], P4 ;  /* 0x45a0000042557fae */ /* 0x0007e8000a121844 */
[----:B-1----:R-:W4:Y:S04]  /*6d50*/  LDL.LU.64 R80, [R1+0x330] ;  /* 0x0003300001507983 */ /* 0x002f280000300a00 */
[----:B--2---:R-:W2:Y:S04]  /*6d60*/  LDL.LU.64 R78, [R1+0x338] ;  /* 0x00033800014e7983 */ /* 0x004ea80000300a00 */
[----:B---3--:R-:W3:Y:S01]  /*6d70*/  LDL.LU.64 R66, [R1+0x2f8] ;  /* 0x0002f80001427983 */ /* 0x008ee20000300a00 */
[----:B------:R-:W-:Y:S01]  /*6d80*/  IADD3 R0, R252, -0x89, RZ ;  /* 0xffffff77fc007810 */ /* 0x000fe20007ffe0ff */
[----:B------:R-:W-:-:S02]  /*6d90*/  IMAD.MOV.U32 R251, RZ, RZ, 0x3f ;  /* 0x0000003ffffb7424 */ /* 0x000fc400078e00ff */
[----:B------:R-:W3:Y:S01]  /*6da0*/  LDL.LU.64 R92, [R1+0x2c0] ;  /* 0x0002c000015c7983 */ /* 0x000ee20000300a00 */
[----:B------:R-:W-:-:S03]  /*6db0*/  ISETP.GE.U32.AND P3, PT, R0, 0x7fffff38, PT ;  /* 0x7fffff380000780c */ /* 0x000fc60003f66070 */
[----:B------:R-:W3:Y:S01]  /*6dc0*/  LDL.LU.64 R90, [R1+0x2b8] ;  /* 0x0002b800015a7983 */ /* 0x000ee20000300a00 */
[----:B------:R-:W-:-:S03]  /*6dd0*/  IADD3 R0, R252, -0x91, RZ ;  /* 0xffffff6ffc007810 */ /* 0x000fc60007ffe0ff */
[----:B------:R-:W3:Y:S04]  /*6de0*/  LDL.LU.64 R88, [R1+0x280] ;  /* 0x0002800001587983 */ /* 0x000ee80000300a00 */
[----:B------:R-:W3:Y:S01]  /*6df0*/  LDL.LU.64 R86, [R1+0x278] ;  /* 0x0002780001567983 */ /* 0x000ee20000300a00 */
[----:B------:R-:W-:Y:S02]  /*6e00*/  IADD3 R251, R251, c[0x0][0x180], RZ ;  /* 0x00006000fbfb7a10 */ /* 0x000fe40007ffe0ff */
[----:B------:R-:W-:Y:S01]  /*6e10*/  ISETP.GE.U32.AND P5, PT, R0, 0x7fffff30, PT ;  /* 0x7fffff300000780c */ /* 0x000fe20003fa6070 */
[----:B------:R-:W-:Y:S01]  /*6e20*/  IMAD.WIDE R196, R193, 0x4, R214 ;  /* 0x00000004c1c47825 */ /* 0x000fe200078e02d6 */
[----:B------:R-:W-:Y:S02]  /*6e30*/  SEL R0, RZ, 0x4, P1 ;  /* 0x00000004ff007807 */ /* 0x000fe40000800000 */
[----:B------:R-:W-:Y:S01]  /*6e40*/  ISETP.GT.AND P1, PT, R251, 0xbf, PT ;  /* 0x000000bffb00780c */ /* 0x000fe20003f24270 */
[C---:B------:R-:W-:Y:S01]  /*6e50*/  IMAD.WIDE R250, R193.reuse, 0x4, R222 ;  /* 0x00000004c1fa7825 */ /* 0x040fe200078e02de */
[----:B------:R1:W-:Y:S03]  /*6e60*/  LDGSTS.E [R85+0x46200], [R196.64], P4 ;  /* 0x46200000c4557fae */ /* 0x0003e6000a121844 */
[C---:B------:R-:W-:Y:S01]  /*6e70*/  IMAD.WIDE R248, R193.reuse, 0x4, R230 ;  /* 0x00000004c1f87825 */ /* 0x040fe200078e02e6 */
[----:B------:R1:W-:Y:S03]  /*6e80*/  LDGSTS.E [R85+0x46a00], [R250.64], P4 ;  /* 0x46a00000fa557fae */ /* 0x0003e6000a121844 */
[----:B------:R-:W-:Y:S01]  /*6e90*/  IMAD.WIDE R238, R193, 0x4, R238 ;  /* 0x00000004c1ee7825 */ /* 0x000fe200078e02ee */
[----:B------:R1:W-:Y:S04]  /*6ea0*/  LDGSTS.E [R85+0x47200], [R248.64], P4 ;  /* 0x47200000f8557fae */ /* 0x0003e8000a121844 */
[----:B------:R1:W-:Y:S04]  /*6eb0*/  LDGSTS.E [R85+0x47a00], [R238.64], P4 ;  /* 0x47a00000ee557fae */ /* 0x0003e8000a121844 */
[----:B-1----:R-:W3:Y:S01]  /*6ec0*/  LDL.LU.64 R84, [R1+0x240] ;  /* 0x0002400001547983 */ /* 0x002ee20000300a00 */
[----:B----4-:R-:W-:-:S03]  /*6ed0*/  IMAD.WIDE R100, R192, 0x4, R80 ;  /* 0x00000004c0647825 */ /* 0x010fc600078e0250 */
[----:B------:R-:W4:Y:S01]  /*6ee0*/  LDL.LU.64 R80, [R1+0x238] ;  /* 0x0002380001507983 */ /* 0x000f220000300a00 */
[----:B--2---:R-:W-:-:S03]  /*6ef0*/  IMAD.WIDE R144, R192, 0x4, R78 ;  /* 0x00000004c0907825 */ /* 0x004fc600078e024e */
[----:B------:R-:W2:Y:S01]  /*6f00*/  LDL.LU.64 R78, [R1+0x200] ;  /* 0x00020000014e7983 */ /* 0x000ea20000300a00 */
[----:B------:R-:W-:-:S04]  /*6f10*/  IMAD.WIDE R142, R192, 0x4, R2 ;  /* 0x00000004c08e7825 */ /* 0x000fc800078e0202 */
[C---:B---3--:R-:W-:Y:S02]  /*6f20*/  IMAD.WIDE R146, R192.reuse, 0x4, R66 ;  /* 0x00000004c0927825 */ /* 0x048fe400078e0242 */
[----:B------:R-:W3:Y:S04]  /*6f30*/  LDL.LU.64 R66, [R1+0x1f8] ;  /* 0x0001f80001427983 */ /* 0x000ee80000300a00 */
[----:B------:R-:W-:Y:S01]  /*6f40*/  STL.64 [R1+0x5e0], R100 ;  /* 0x0005e06401007387 */ /* 0x000fe20000100a00 */
[----:B------:R-:W-:-:S03]  /*6f50*/  IMAD.WIDE R148, R192, 0x4, R92 ;  /* 0x00000004c0947825 */ /* 0x000fc600078e025c */
[----:B------:R-:W-:Y:S01]  /*6f60*/  STL.64 [R1+0x5e8], R142 ;  /* 0x0005e88e01007387 */ /* 0x000fe20000100a00 */
[----:B------:R-:W-:-:S03]  /*6f70*/  IMAD.WIDE R150, R192, 0x4, R90 ;  /* 0x00000004c0967825 */ /* 0x000fc600078e025a */
[----:B------:R-:W-:Y:S01]  /*6f80*/  STL.64 [R1+0x5f0], R144 ;  /* 0x0005f09001007387 */ /* 0x000fe20000100a00 */
[----:B------:R-:W-:-:S03]  /*6f90*/  IMAD.WIDE R152, R192, 0x4, R88 ;  /* 0x00000004c0987825 */ /* 0x000fc600078e0258 */
[----:B------:R-:W-:Y:S01]  /*6fa0*/  STL.64 [R1+0x5f8], R146 ;  /* 0x0005f89201007387 */ /* 0x000fe20000100a00 */
[----:B------:R-:W-:-:S03]  /*6fb0*/  IMAD.WIDE R154, R192, 0x4, R86 ;  /* 0x00000004c09a7825 */ /* 0x000fc600078e0256 */
[----:B------:R-:W3:Y:S04]  /*6fc0*/  LDL.LU.64 R96, [R1+0x1c8] ;  /* 0x0001c80001607983 */ /* 0x000ee80000300a00 */
[----:B------:R-:W3:Y:S04]  /*6fd0*/  LDL.LU.64 R94, [R1+0x1c0] ;  /* 0x0001c000015e7983 */ /* 0x000ee80000300a00 */
[----:B------:R-:W3:Y:S04]  /*6fe0*/  LDL.LU.64 R92, [R1+0x190] ;  /* 0x00019000015c7983 */ /* 0x000ee80000300a00 */
[----:B------:R-:W3:Y:S04]  /*6ff0*/  LDL.LU.64 R90, [R1+0x188] ;  /* 0x00018800015a7983 */ /* 0x000ee80000300a00 */
[----:B------:R-:W-:Y:S04]  /*7000*/  STL.64 [R1+0x600], R148 ;  /* 0x0006009401007387 */ /* 0x000fe80000100a00 */
[----:B------:R-:W-:Y:S04]  /*7010*/  STL.64 [R1+0x608], R150 ;  /* 0x0006089601007387 */ /* 0x000fe80000100a00 */
[----:B------:R1:W-:Y:S04]  /*7020*/  STL.64 [R1+0x610], R152 ;  /* 0x0006109801007387 */ /* 0x0003e80000100a00 */
[----:B------:R1:W-:Y:S04]  /*7030*/  STL.64 [R1+0x618], R154 ;  /* 0x0006189a01007387 */ /* 0x0003e80000100a00 */
[----:B------:R-:W3:Y:S01]  /*7040*/  LDL.LU.64 R88, [R1+0x158] ;  /* 0x0001580001587983 */ /* 0x000ee20000300a00 */
[----:B------:R-:W-:-:S03]  /*7050*/  IMAD.WIDE R156, R192, 0x4, R84 ;  /* 0x00000004c09c7825 */ /* 0x000fc600078e0254 */
[----:B------:R-:W3:Y:S04]  /*7060*/  LDL.64 R86, [R1+0x150] ;  /* 0x0001500001567983 */ /* 0x000ee80000100a00 */
[----:B------:R-:W3:Y:S01]  /*7070*/  LDL.LU.64 R84, [R1+0x100] ;  /* 0x0001000001547983 */ /* 0x000ee20000300a00 */
[----:B----4-:R-:W-:-:S03]  /*7080*/  IMAD.WIDE R158, R192, 0x4, R80 ;  /* 0x00000004c09e7825 */ /* 0x010fc600078e0250 */
[----:B------:R-:W4:Y:S01]  /*7090*/  LDL.LU.64 R80, [R1+0xf8] ;  /* 0x0000f80001507983 */ /* 0x000f220000300a00 */
[----:B--2---:R-:W-:-:S03]  /*70a0*/  IMAD.WIDE R160, R192, 0x4, R78 ;  /* 0x00000004c0a07825 */ /* 0x004fc600078e024e */
[----:B------:R-:W2:Y:S01]  /*70b0*/  LDL.LU.64 R78, [R1+0xb8] ;  /* 0x0000b800014e7983 */ /* 0x000ea20000300a00 */
[----:B---3--:R-:W-:-:S03]  /*70c0*/  IMAD.WIDE R162, R192, 0x4, R66 ;  /* 0x00000004c0a27825 */ /* 0x008fc600078e0242 */
[----:B------:R-:W3:Y:S04]  /*70d0*/  LDL.LU.64 R66, [R1+0x78] ;  /* 0x0000780001427983 */ /* 0x000ee80000300a00 */
[----:B------:R-:W-:Y:S04]  /*70e0*/  STL.64 [R1+0x620], R156 ;  /* 0x0006209c01007387 */ /* 0x000fe80000100a00 */
[----:B------:R-:W-:Y:S04]  /*70f0*/  STL.64 [R1+0x628], R158 ;  /* 0x0006289e01007387 */ /* 0x000fe80000100a00 */
[----:B------:R-:W-:Y:S01]  /*7100*/  STL.64 [R1+0x630], R160 ;  /* 0x000630a001007387 */ /* 0x000fe20000100a00 */
[----:B------:R-:W-:-:S03]  /*7110*/  IMAD.WIDE R164, R192, 0x4, R96 ;  /* 0x00000004c0a47825 */ /* 0x000fc600078e0260 */
[----:B------:R1:W-:Y:S01]  /*7120*/  STL.64 [R1+0x638], R162 ;  /* 0x000638a201007387 */ /* 0x0003e20000100a00 */
[----:B------:R-:W-:-:S03]  /*7130*/  IMAD.WIDE R166, R192, 0x4, R94 ;  /* 0x00000004c0a67825 */ /* 0x000fc600078e025e */
[----:B------:R1:W-:Y:S01]  /*7140*/  STL.64 [R1+0x640], R164 ;  /* 0x000640a401007387 */ /* 0x0003e20000100a00 */
[----:B------:R-:W-:-:S03]  /*7150*/  IMAD.WIDE R168, R192, 0x4, R92 ;  /* 0x00000004c0a87825 */ /* 0x000fc600078e025c */
[----:B------:R-:W-:Y:S01]  /*7160*/  STL.64 [R1+0x648], R166 ;  /* 0x000648a601007387 */ /* 0x000fe20000100a00 */
[----:B------:R-:W-:-:S03]  /*7170*/  IMAD.WIDE R170, R192, 0x4, R90 ;  /* 0x00000004c0aa7825 */ /* 0x000fc600078e025a */
[----:B------:R-:W-:Y:S04]  /*7180*/  STL.64 [R1+0x650], R168 ;  /* 0x000650a801007387 */ /* 0x000fe80000100a00 */
[----:B------:R-:W-:Y:S01]  /*7190*/  STL.64 [R1+0x658], R170 ;  /* 0x000658aa01007387 */ /* 0x000fe20000100a00 */
[----:B------:R-:W-:-:S05]  /*71a0*/  IMAD.WIDE R172, R192, 0x4, R88 ;  /* 0x00000004c0ac7825 */ /* 0x000fca00078e0258 */
[----:B------:R-:W-:Y:S04]  /*71b0*/  STL.64 [R1+0x660], R172 ;  /* 0x000660ac01007387 */ /* 0x000fe80000100a00 */
[----:B------:R-:W3:Y:S01]  /*71c0*/  LDL.LU.64 R90, [R1+0x328] ;  /* 0x00032800015a7983 */ /* 0x000ee20000300a00 */
[----:B------:R-:W-:-:S03]  /*71d0*/  IMAD.WIDE R174, R192, 0x4, R86 ;  /* 0x00000004c0ae7825 */ /* 0x000fc600078e0256 */
[----:B------:R-:W3:Y:S01]  /*71e0*/  LDL.LU.64 R86, [R1+0x320] ;  /* 0x0003200001567983 */ /* 0x000ee20000300a00 */
[----:B----4-:R-:W-:-:S03]  /*71f0*/  IMAD.WIDE R182, R192, 0x4, R80 ;  /* 0x00000004c0b67825 */ /* 0x010fc600078e0250 */
[----:B------:R-:W4:Y:S01]  /*7200*/  LDL.LU.64 R80, [R1+0x2f0] ;  /* 0x0002f00001507983 */ /* 0x000f220000300a00 */
[----:B--2---:R-:W-:-:S03]  /*7210*/  IMAD.WIDE R188, R192, 0x4, R78 ;  /* 0x00000004c0bc7825 */ /* 0x004fc600078e024e */
[----:B------:R-:W2:Y:S04]  /*7220*/  LDL.LU.64 R78, [R1+0x2e8] ;  /* 0x0002e800014e7983 */ /* 0x000ea80000300a00 */
[----:B------:R-:W2:Y:S01]  /*7230*/  LDL.LU.64 R108, [R1+0x2b0] ;  /* 0x0002b000016c7983 */ /* 0x000ea20000300a00 */
[----:B------:R-:W-:Y:S01]  /*7240*/  IMAD.WIDE R176, R193, 0x4, R176 ;  /* 0x00000004c1b07825 */ /* 0x000fe200078e02b0 */
[----:B------:R-:W-:-:S03]  /*7250*/  LOP3.LUT R63, R194, 0x40, RZ, 0x3c, !PT ;  /* 0x00000040c23f7812 */ /* 0x000fc600078e3cff */
[C---:B------:R-:W-:Y:S02]  /*7260*/  IMAD.WIDE R184, R193.reuse, 0x4, R184 ;  /* 0x00000004c1b87825 */ /* 0x040fe400078e02b8 */
[----:B------:R1:W-:Y:S02]  /*7270*/  LDGSTS.E [R63+0x44400], [R176.64], P4 ;  /* 0x44400000b03f7fae */ /* 0x0003e4000a121844 */
[C---:B------:R-:W-:Y:S02]  /*7280*/  IMAD.WIDE R200, R193.reuse, 0x4, R200 ;  /* 0x00000004c1c87825 */ /* 0x040fe400078e02c8 */
[----:B------:R1:W-:Y:S02]  /*7290*/  LDGSTS.E [R63+0x44c00], [R184.64], P4 ;  /* 0x44c00000b83f7fae */ /* 0x0003e4000a121844 */
[C---:B------:R-:W-:Y:S02]  /*72a0*/  IMAD.WIDE R208, R193.reuse, 0x4, R208 ;  /* 0x00000004c1d07825 */ /* 0x040fe400078e02d0 */
[----:B------:R1:W-:Y:S02]  /*72b0*/  LDGSTS.E [R63+0x45400], [R200.64], P4 ;  /* 0x45400000c83f7fae */ /* 0x0003e4000a121844 */
[----:B------:R-:W-:-:S02]  /*72c0*/  IMAD.WIDE R216, R193, 0x4, R216 ;  /* 0x00000004c1d87825 */ /* 0x000fc400078e02d8 */
        /* <DEDUP_REMOVED lines=9> */
[----:B------:R-:W-:-:S04]  /*7360*/  IMAD.WIDE R186, R193, 0x4, R186 ;  /* 0x00000004c1ba7825 */ /* 0x000fc800078e02ba */
[----:B------:R-:W-:Y:S01]  /*7370*/  IMAD.WIDE R202, R193, 0x4, R202 ;  /* 0x00000004c1ca7825 */ /* 0x000fe200078e02ca */
[----:B-1----:R-:W-:-:S03]  /*7380*/  LOP3.LUT R63, R194, 0x60, RZ, 0x3c, !PT ;  /* 0x00000060c23f7812 */ /* 0x002fc600078e3cff */
[----:B------:R-:W-:-:S04]  /*7390*/  IMAD.WIDE R210, R193, 0x4, R210 ;  /* 0x00000004c1d27825 */ /* 0x000fc800078e02d2 */
[C---:B------:R-:W-:Y:S01]  /*73a0*/  IMAD.WIDE R218, R193.reuse, 0x4, R218 ;  /* 0x00000004c1da7825 */ /* 0x040fe200078e02da */
[----:B------:R1:W-:Y:S03]  /*73b0*/  LDGSTS.E [R63+0x44600], [R178.64], P4 ;  /* 0x44600000b23f7fae */ /* 0x0003e6000a121844 */
[C---:B------:R-:W-:Y:S01]  /*73c0*/  IMAD.WIDE R226, R193.reuse, 0x4, R226 ;  /* 0x00000004c1e27825 */ /* 0x040fe200078e02e2 */
[----:B------:R1:W-:Y:S03]  /*73d0*/  LDGSTS.E [R63+0x44e00], [R186.64], P4 ;  /* 0x44e00000ba3f7fae */ /* 0x0003e6000a121844 */
[C---:B------:R-:W-:Y:S01]  /*73e0*/  IMAD.WIDE R234, R193.reuse, 0x4, R234 ;  /* 0x00000004c1ea7825 */ /* 0x040fe200078e02ea */
[----:B------:R1:W-:Y:S03]  /*73f0*/  LDGSTS.E [R63+0x45600], [R202.64], P4 ;  /* 0x45600000ca3f7fae */ /* 0x0003e6000a121844 */
[----:B------:R-:W-:Y:S01]  /*7400*/  IMAD.WIDE R242, R193, 0x4, R242 ;  /* 0x00000004c1f27825 */ /* 0x000fe200078e02f2 */
[----:B------:R1:W-:Y:S04]  /*7410*/  LDGSTS.E [R63+0x45e00], [R210.64], P4 ;  /* 0x45e00000d23f7fae */ /* 0x0003e8000a121844 */
[----:B------:R1:W-:Y:S01]  /*7420*/  LDGSTS.E [R63+0x46600], [R218.64], P4 ;  /* 0x46600000da3f7fae */ /* 0x0003e2000a121844 */
[----:B------:R-:W-:-:S03]  /*7430*/  IADD3 R62, R252, -0x81, RZ ;  /* 0xffffff7ffc3e7810 */ /* 0x000fc60007ffe0ff */
[----:B------:R1:W-:Y:S04]  /*7440*/  LDGSTS.E [R63+0x46e00], [R226.64], P4 ;  /* 0x46e00000e23f7fae */ /* 0x0003e8000a121844 */
[----:B------:R1:W-:Y:S04]  /*7450*/  LDGSTS.E [R63+0x47600], [R234.64], P4 ;  /* 0x47600000ea3f7fae */ /* 0x0003e8000a121844 */
[----:B------:R1:W-:Y:S04]  /*7460*/  LDGSTS.E [R63+0x47e00], [R242.64], P4 ;  /* 0x47e00000f23f7fae */ /* 0x0003e8000a121844 */
[----:B------:R-:W0:Y:S01]  /*7470*/  LDGDEPBAR ;  /* 0x00000000000079af */ /* 0x000e220000000000 */
[----:B------:R-:W-:-:S03]  /*7480*/  ISETP.GE.U32.AND P0, PT, R62, 0x7fffff40, PT ;  /* 0x7fffff403e00780c */ /* 0x000fc60003f06070 */
[----:B------:R-:W-:Y:S01]  /*7490*/  BAR.SYNC.DEFER_BLOCKING 0x0 ;  /* 0x0000000000007b1d */ /* 0x000fe20000010000 */
[----:B------:R-:W-:-:S04]  /*74a0*/  IADD3 R62, R252, -0x85, RZ ;  /* 0xffffff7bfc3e7810 */ /* 0x000fc80007ffe0ff */
[----:B------:R-:W-:Y:S02]  /*74b0*/  ISETP.GE.U32.AND P2, PT, R62, 0x7fffff3c, PT ;  /* 0x7fffff3c3e00780c */ /* 0x000fe40003f46070 */
[----:B------:R-:W-:Y:S01]  /*74c0*/  IADD3 R62, R252, -0x8d, RZ ;  /* 0xffffff73fc3e7810 */ /* 0x000fe20007ffe0ff */
[----:B---3--:R-:W-:Y:S01]  /*74d0*/  IMAD.WIDE R190, R192, 0x4, R66 ;  /* 0x00000004c0be7825 */ /* 0x008fe200078e0242 */
[----:B------:R-:W-:Y:S01]  /*74e0*/  SEL R0, R0, RZ, P1 ;  /* 0x000000ff00007207 */ /* 0x000fe20000800000 */
[----:B------:R-:W3:Y:S01]  /*74f0*/  LDL.LU.64 R66, [R1+0x2a8] ;  /* 0x0002a80001427983 */ /* 0x000ee20000300a00 */
[----:B------:R-:W-:Y:S02]  /*7500*/  ISETP.GE.U32.AND P6, PT, R62, 0x7fffff34, PT ;  /* 0x7fffff343e00780c */ /* 0x000fe40003fc6070 */
[----:B------:R-:W-:Y:S01]  /*7510*/  IADD3 R62, R252, -0x95, RZ ;  /* 0xffffff6bfc3e7810 */ /* 0x000fe20007ffe0ff */
[----:B------:R-:W-:Y:S02]  /*7520*/  IMAD.WIDE R180, R192, 0x4, R84 ;  /* 0x00000004c0b47825 */ /* 0x000fe400078e0254 */
[----:B------:R-:W3:Y:S01]  /*7530*/  LDL.64 R84, [R1+0x270] ;  /* 0x0002700001547983 */ /* 0x000ee20000100a00 */
[----:B------:R-:W-:Y:S01]  /*7540*/  ISETP.GE.U32.AND P1, PT, R62, 0x7fffff2c, PT ;  /* 0x7fffff2c3e00780c */ /* 0x000fe20003f26070 */
[----:B------:R-:W-:Y:S01]  /*7550*/  IMAD.WIDE R246, R192, 0x4, R90 ;  /* 0x00000004c0f67825 */ /* 0x000fe200078e025a */
[----:B------:R-:W-:Y:S01]  /*7560*/  IADD3 R62, R252, -0x99, RZ ;  /* 0xffffff67fc3e7810 */ /* 0x000fe20007ffe0ff */
[----:B------:R-:W3:Y:S04]  /*7570*/  LDL.LU.64 R88, [R1+0x268] ;  /* 0x0002680001587983 */ /* 0x000ee80000300a00 */
[----:B------:R-:W3:Y:S01]  /*7580*/  LDL.LU.64 R90, [R1+0x230] ;  /* 0x00023000015a7983 */ /* 0x000ee20000300a00 */
[----:B------:R-:W-:-:S03]  /*7590*/  ISETP.GE.U32.AND P4, PT, R62, 0x7fffff28, PT ;  /* 0x7fffff283e00780c */ /* 0x000fc60003f86070 */
[----:B------:R-:W3:Y:S01]  /*75a0*/  LDL.LU.64 R92, [R1+0x228] ;  /* 0x00022800015c7983 */ /* 0x000ee20000300a00 */
[C---:B-1----:R-:W-:Y:S02]  /*75b0*/  IADD3 R63, R252.reuse, -0x9d, RZ ;  /* 0xffffff63fc3f7810 */ /* 0x042fe40007ffe0ff */
[----:B------:R-:W-:Y:S01]  /*75c0*/  IADD3 R62, R252, -0xa1, RZ ;  /* 0xffffff5ffc3e7810 */ /* 0x000fe20007ffe0ff */
[----:B------:R-:W3:Y:S04]  /*75d0*/  LDL.LU.64 R94, [R1+0x1f0] ;  /* 0x0001f000015e7983 */ /* 0x000ee80000300a00 */
[----:B------:R-:W-:Y:S01]  /*75e0*/  @!PT LDS RZ, [RZ] ;  /* 0x00000000fffff984 */ /* 0x000fe20000000800 */
[----:B------:R-:W-:Y:S01]  /*75f0*/  @!PT LDS RZ, [RZ] ;  /* 0x00000000fffff984 */ /* 0x000fe20000000800 */
[----:B------:R-:W-:Y:S01]  /*7600*/  @!PT LDS RZ, [RZ] ;  /* 0x00000000fffff984 */ /* 0x000fe20000000800 */
[----:B------:R1:W-:Y:S04]  /*7610*/  LDGSTS.E [R199+0x20000], [R100.64], !P0 ;  /* 0x2000000064c77fae */ /* 0x0003e8000c121844 */
[----:B------:R-:W3:Y:S04]  /*7620*/  LDL.LU.64 R96, [R1+0x1e8] ;  /* 0x0001e80001607983 */ /* 0x000ee80000300a00 */
[----:B------:R1:W-:Y:S01]  /*7630*/  LDGSTS.E [R199+0x20200], [R142.64], !P0 ;  /* 0x202000008ec77fae */ /* 0x0003e2000c121844 */
[----:B------:R-:W-:-:S03]  /*7640*/  ISETP.GE.U32.AND P0, PT, R63, 0x7fffff24, PT ;  /* 0x7fffff243f00780c */ /* 0x000fc60003f06070 */
[----:B------:R-:W3:Y:S04]  /*7650*/  LDL.LU.64 R98, [R1+0x1b8] ;  /* 0x0001b80001627983 */ /* 0x000ee80000300a00 */
[----:B------:R1:W-:Y:S04]  /*7660*/  LDGSTS.E [R199+0x21000], [R144.64], !P2 ;  /* 0x2100000090c77fae */ /* 0x0003e8000d121844 */
[----:B------:R-:W3:Y:S04]  /*7670*/  LDL.LU.64 R102, [R1+0x1b0] ;  /* 0x0001b00001667983 */ /* 0x000ee80000300a00 */
[----:B------:R1:W-:Y:S01]  /*7680*/  LDGSTS.E [R199+0x21200], [R146.64], !P2 ;  /* 0x2120000092c77fae */ /* 0x0003e2000d121844 */
[----:B------:R-:W-:-:S03]  /*7690*/  ISETP.GE.U32.AND P2, PT, R62, 0x7fffff20, PT ;  /* 0x7fffff203e00780c */ /* 0x000fc60003f46070 */
[----:B------:R-:W3:Y:S04]  /*76a0*/  LDL.LU.64 R104, [R1+0x180] ;  /* 0x0001800001687983 */ /* 0x000ee80000300a00 */
[----:B------:R-:W3:Y:S04]  /*76b0*/  LDL.LU.64 R106, [R1+0x178] ;  /* 0x00017800016a7983 */ /* 0x000ee80000300a00 */
[----:B------:R1:W-:Y:S04]  /*76c0*/  LDGSTS.E [R199+0x22000], [R148.64], !P3 ;  /* 0x2200000094c77fae */ /* 0x0003e8000d921844 */
[----:B------:R1:W-:Y:S04]  /*76d0*/  LDGSTS.E [R199+0x22200], [R150.64], !P3 ;  /* 0x2220000096c77fae */ /* 0x0003e8000d921844 */
[----:B------:R1:W-:Y:S01]  /*76e0*/  LDGSTS.E [R199+0x23000], [R152.64], !P6 ;  /* 0x2300000098c77fae */ /* 0x0003e2000f121844 */
[----:B------:R-:W-:-:S02]  /*76f0*/  IADD3 R3, R252, -0xa5, RZ ;  /* 0xffffff5bfc037810 */ /* 0x000fc40007ffe0ff */
[----:B------:R-:W-:Y:S01]  /*7700*/  IADD3 R2, R252, -0xa9, RZ ;  /* 0xffffff57fc027810 */ /* 0x000fe20007ffe0ff */
[----:B------:R1:W-:Y:S01]  /*7710*/  LDGSTS.E [R199+0x23200], [R154.64], !P6 ;  /* 0x232000009ac77fae */ /* 0x0003e2000f121844 */
[----:B--2---:R-:W-:Y:S01]  /*7720*/  IMAD.WIDE R62, R192, 0x4, R108 ;  /* 0x00000004c03e7825 */ /* 0x004fe200078e026c */
[----:B------:R-:W-:Y:S02]  /*7730*/  ISETP.GE.U32.AND P3, PT, R3, 0x7fffff1c, PT ;  /* 0x7fffff1c0300780c */ /* 0x000fe40003f66070 */
[----:B------:R-:W2:Y:S04]  /*7740*/  LDL.LU.64 R108, [R1+0x148] ;  /* 0x00014800016c7983 */ /* 0x000ea80000300a00 */
[----:B------:R-:W2:Y:S04]  /*7750*/  LDL.LU.64 R110, [R1+0x140] ;  /* 0x00014000016e7983 */ /* 0x000ea80000300a00 */
[----:B------:R-:W2:Y:S04]  /*7760*/  LDL.LU.64 R140, [R1+0x318] ;  /* 0x00031800018c7983 */ /* 0x000ea80000300a00 */
[----:B-1----:R-:W2:Y:S04]  /*7770*/  LDL.LU.64 R152, [R1+0x310] ;  /* 0x0003100001987983 */ /* 0x002ea80000300a00 */
[----:B------:R-:W2:Y:S04]  /*7780*/  LDL.LU.64 R150, [R1+0x2e0] ;  /* 0x0002e00001967983 */ /* 0x000ea80000300a00 */
[----:B------:R-:W2:Y:S04]  /*7790*/  LDL.LU.64 R148, [R1+0x2d8] ;  /* 0x0002d80001947983 */ /* 0x000ea80000300a00 */
[----:B------:R-:W2:Y:S04]  /*77a0*/  LDL.LU.64 R146, [R1+0x2a0] ;  /* 0x0002a00001927983 */ /* 0x000ea80000300a00 */
[----:B------:R-:W2:Y:S04]  /*77b0*/  LDL.LU.64 R144, [R1+0x298] ;  /* 0x0002980001907983 */ /* 0x000ea80000300a00 */
[----:B------:R-:W2:Y:S04]  /*77c0*/  LDL.LU.64 R142, [R1+0x260] ;  /* 0x00026000018e7983 */ /* 0x000ea80000300a00 */
[----:B------:R-:W2:Y:S01]  /*77d0*/  LDL.LU.64 R100, [R1+0x258] ;  /* 0x0002580001647983 */ /* 0x000ea20000300a00 */
[----:B------:R-:W-:-:S02]  /*77e0*/  IADD3 R3, R252, -0xad, RZ ;  /* 0xffffff53fc037810 */ /* 0x000fc40007ffe0ff */
[----:B------:R-:W-:Y:S01]  /*77f0*/  ISETP.GE.U32.AND P6, PT, R2, 0x7fffff18, PT ;  /* 0x7fffff180200780c */ /* 0x000fe20003fc6070 */
[----:B------:R1:W-:Y:S01]  /*7800*/  LDGSTS.E [R199+0x24000], [R156.64], !P5 ;  /* 0x240000009cc77fae */ /* 0x0003e2000e921844 */
[----:B------:R-:W-:-:S03]  /*7810*/  IADD3 R2, R252, -0xb1, RZ ;  /* 0xffffff4ffc027810 */ /* 0x000fc60007ffe0ff */
[----:B------:R1:W-:Y:S01]  /*7820*/  LDGSTS.E [R199+0x24200], [R158.64], !P5 ;  /* 0x242000009ec77fae */ /* 0x0003e2000e921844 */
[----:B------:R-:W-:Y:S02]  /*7830*/  ISETP.GE.U32.AND P5, PT, R3, 0x7fffff14, PT ;  /* 0x7fffff140300780c */ /* 0x000fe40003fa6070 */
[----:B------:R-:W-:Y:S01]  /*7840*/  IADD3 R3, R252, -0xb5, RZ ;  /* 0xffffff4bfc037810 */ /* 0x000fe20007ffe0ff */
[----:B------:R1:W-:Y:S04]  /*7850*/  LDGSTS.E [R199+0x25000], [R160.64], !P1 ;  /* 0x25000000a0c77fae */ /* 0x0003e8000c921844 */
[----:B------:R1:W-:Y:S01]  /*7860*/  LDGSTS.E [R199+0x25200], [R162.64], !P1 ;  /* 0x25200000a2c77fae */ /* 0x0003e2000c921844 */
[----:B------:R-:W-:Y:S02]  /*7870*/  ISETP.GE.U32.AND P1, PT, R2, 0x7fffff10, PT ;  /* 0x7fffff100200780c */ /* 0x000fe40003f26070 */
[----:B------:R-:W-:Y:S01]  /*7880*/  IADD3 R2, R252, -0xb9, RZ ;  /* 0xffffff47fc027810 */ /* 0x000fe20007ffe0ff */
[----:B------:R1:W-:Y:S04]  /*7890*/  LDGSTS.E [R199+0x26000], [R164.64], !P4 ;  /* 0x26000000a4c77fae */ /* 0x0003e8000e121844 */
[----:B------:R1:W-:Y:S01]  /*78a0*/  LDGSTS.E [R199+0x26200], [R166.64], !P4 ;  /* 0x26200000a6c77fae */ /* 0x0003e2000e121844 */
[----:B------:R-:W-:-:S02]  /*78b0*/  ISETP.GE.U32.AND P4, PT, R3, 0x7fffff0c, PT ;  /* 0x7fffff0c0300780c */ /* 0x000fc40003f86070 */
[----:B------:R-:W-:Y:S01]  /*78c0*/  IADD3 R3, R252, -0xbd, RZ ;  /* 0xffffff43fc037810 */ /* 0x000fe20007ffe0ff */
[----:B------:R1:W-:Y:S04]  /*78d0*/  LDGSTS.E [R199+0x27000], [R168.64], !P0 ;  /* 0x27000000a8c77fae */ /* 0x0003e8000c121844 */
[----:B------:R1:W-:Y:S01]  /*78e0*/  LDGSTS.E [R199+0x27200], [R170.64], !P0 ;  /* 0x27200000aac77fae */ /* 0x0003e2000c121844 */
[----:B------:R-:W-:Y:S02]  /*78f0*/  ISETP.GE.U32.AND P0, PT, R2, 0x7fffff08, PT ;  /* 0x7fffff080200780c */ /* 0x000fe40003f06070 */
        /* <DEDUP_REMOVED lines=31> */
[----:B------:R1:W-:Y:S01]  /*7af0*/  LDGSTS.E [R199+0x2d000], [R220.64], !P4 ;  /* 0x2d000000dcc77fae */ /* 0x0003e2000e121844 */
[----:B------:R-:W-:Y:S01]  /*7b00*/  LOP3.LUT R155, R199, 0x20, RZ, 0x3c, !PT ;  /* 0x00000020c79b7812 */ /* 0x000fe200078e3cff */
[----:B------:R-:W-:Y:S02]  /*7b10*/  IMAD.WIDE R86, R192, 0x4, R86 ;  /* 0x00000004c0567825 */ /* 0x000fe400078e0256 */
[----:B------:R1:W-:Y:S01]  /*7b20*/  LDGSTS.E [R199+0x2d200], [R222.64], !P4 ;  /* 0x2d200000dec77fae */ /* 0x0003e2000e121844 */
[----:B------:R-:W-:Y:S02]  /*7b30*/  ISETP.GE.U32.AND P4, PT, R2, 0x7fffff2f, PT ;  /* 0x7fffff2f0200780c */ /* 0x000fe40003f86070 */
[----:B------:R-:W-:Y:S01]  /*7b40*/  IADD3 R2, R252, -0x9a, RZ ;  /* 0xffffff66fc027810 */ /* 0x000fe20007ffe0ff */
[----:B------:R1:W-:Y:S01]  /*7b50*/  LDGSTS.E [R199+0x2e000], [R228.64], !P0 ;  /* 0x2e000000e4c77fae */ /* 0x0003e2000c121844 */
[----:B----4-:R-:W-:-:S03]  /*7b60*/  IMAD.WIDE R80, R192, 0x4, R80 ;  /* 0x00000004c0507825 */ /* 0x010fc600078e0250 */
[----:B------:R4:W-:Y:S01]  /*7b70*/  LDGSTS.E [R199+0x2e200], [R230.64], !P0 ;  /* 0x2e200000e6c77fae */ /* 0x0009e2000c121844 */
[----:B------:R-:W-:Y:S01]  /*7b80*/  ISETP.GE.U32.AND P0, PT, R3, 0x7fffff2b, PT ;  /* 0x7fffff2b0300780c */ /* 0x000fe20003f06070 */
[----:B------:R-:W-:Y:S01]  /*7b90*/  IMAD.WIDE R78, R192, 0x4, R78 ;  /* 0x00000004c04e7825 */ /* 0x000fe200078e024e */
[----:B------:R-:W-:Y:S01]  /*7ba0*/  IADD3 R3, R252, -0x9e, RZ ;  /* 0xffffff62fc037810 */ /* 0x000fe20007ffe0ff */
[----:B------:R1:W-:Y:S02]  /*7bb0*/  LDGSTS.E [R199+0x2f000], [R236.64], !P2 ;  /* 0x2f000000ecc77fae */ /* 0x0003e4000d121844 */
[----:B---3--:R-:W-:Y:S02]  /*7bc0*/  IMAD.WIDE R66, R192, 0x4, R66 ;  /* 0x00000004c0427825 */ /* 0x008fe400078e0242 */
        /* <DEDUP_REMOVED lines=47> */
[----:B------:R-:W-:-:S02]  /*7ec0*/  IMAD.WIDE R118, R192, 0x4, R24 ;  /* 0x00000004c0767825 */ /* 0x000fc400078e0218 */
[----:B-1----:R-:W3:Y:S02]  /*7ed0*/  LDL.LU.64 R162, [R1+0x220] ;  /* 0x0002200001a27983 */ /* 0x002ee40000300a00 */
[C---:B------:R-:W-:Y:S02]  /*7ee0*/  IMAD.WIDE R120, R192.reuse, 0x4, R68 ;  /* 0x00000004c0787825 */ /* 0x040fe400078e0244 */
[----:B------:R-:W3:Y:S02]  /*7ef0*/  LDL.LU.64 R160, [R1+0x218] ;  /* 0x0002180001a07983 */ /* 0x000ee40000300a00 */
[C---:B------:R-:W-:Y:S02]  /*7f00*/  IMAD.WIDE R122, R192.reuse, 0x4, R70 ;  /* 0x00000004c07a7825 */ /* 0x040fe400078e0246 */
[----:B------:R-:W3:Y:S02]  /*7f10*/  LDL.LU.64 R158, [R1+0x1e0] ;  /* 0x0001e000019e7983 */ /* 0x000ee40000300a00 */
[----:B------:R-:W-:-:S02]  /*7f20*/  IMAD.WIDE R124, R192, 0x4, R72 ;  /* 0x00000004c07c7825 */ /* 0x000fc400078e0248 */
[----:B------:R-:W3:Y:S02]  /*7f30*/  LDL.LU.64 R156, [R1+0x1d8] ;  /* 0x0001d800019c7983 */ /* 0x000ee40000300a00 */
[----:B------:R-:W-:-:S04]  /*7f40*/  IMAD.WIDE R126, R192, 0x4, R74 ;  /* 0x00000004c07e7825 */ /* 0x000fc800078e024a */
[----:B------:R-:W-:-:S04]  /*7f50*/  IMAD.WIDE R128, R192, 0x4, R76 ;  /* 0x00000004c0807825 */ /* 0x000fc800078e024c */
[----:B------:R-:W-:-:S04]  /*7f60*/  IMAD.WIDE R130, R192, 0x4, R14 ;  /* 0x00000004c0827825 */ /* 0x000fc800078e020e */
[----:B------:R-:W-:-:S04]  /*7f70*/  IMAD.WIDE R132, R192, 0x4, R8 ;  /* 0x00000004c0847825 */ /* 0x000fc800078e0208 */
[----:B------:R-:W-:-:S04]  /*7f80*/  IMAD.WIDE R134, R192, 0x4, R82 ;  /* 0x00000004c0867825 */ /* 0x000fc800078e0252 */
[----:B------:R-:W-:-:S04]  /*7f90*/  IMAD.WIDE R136, R192, 0x4, R6 ;  /* 0x00000004c0887825 */ /* 0x000fc800078e0206 */
[----:B------:R-:W-:-:S04]  /*7fa0*/  IMAD.WIDE R138, R192, 0x4, R4 ;  /* 0x00000004c08a7825 */ /* 0x000fc800078e0204 */
[----:B--2---:R-:W-:-:S04]  /*7fb0*/  IMAD.WIDE R108, R192, 0x4, R108 ;  /* 0x00000004c06c7825 */ /* 0x004fc800078e026c */
[----:B------:R-:W-:Y:S01]  /*7fc0*/  IMAD.WIDE R110, R192, 0x4, R110 ;  /* 0x00000004c06e7825 */ /* 0x000fe200078e026e */
[----:B------:R1:W-:Y:S04]  /*7fd0*/  LDGSTS.E [R155+0x28400], [R108.64], !P6 ;  /* 0x284000006c9b7fae */ /* 0x0003e8000f121844 */
[----:B------:R1:W-:Y:S01]  /*7fe0*/  LDGSTS.E [R155+0x28600], [R110.64], !P6 ;  /* 0x286000006e9b7fae */ /* 0x0003e2000f121844 */
[----:B------:R-:W-:-:S03]  /*7ff0*/  ISETP.GE.U32.AND P6, PT, R3, 0x7fffff03, PT ;  /* 0x7fffff030300780c */ /* 0x000fc60003fc6070 */
[----:B------:R1:W-:Y:S04]  /*8000*/  LDGSTS.E [R155+0x29400], [R112.64], !P5 ;  /* 0x29400000709b7fae */ /* 0x0003e8000e921844 */
        /* <DEDUP_REMOVED lines=9> */
[----:B------:R1:W-:Y:S01]  /*80a0*/  LDGSTS.E [R155+0x2e400], [R132.64], !P3 ;  /* 0x2e400000849b7fae */ /* 0x0003e2000d921844 */
[----:B------:R-:W-:-:S03]  /*80b0*/  IMAD.WIDE R82, R192, 0x4, R152 ;  /* 0x00000004c0527825 */ /* 0x000fc600078e0298 */
[----:B------:R1:W-:Y:S01]  /*80c0*/  LDGSTS.E [R155+0x2e600], [R134.64], !P3 ;  /* 0x2e600000869b7fae */ /* 0x0003e2000d921844 */
[----:B------:R-:W-:-:S03]  /*80d0*/  IMAD.WIDE R76, R192, 0x4, R150 ;  /* 0x00000004c04c7825 */ /* 0x000fc600078e0296 */
[----:B------:R1:W-:Y:S01]  /*80e0*/  LDGSTS.E [R155+0x2f400], [R136.64], !P6 ;  /* 0x2f400000889b7fae */ /* 0x0003e2000f121844 */
[----:B------:R-:W-:-:S03]  /*80f0*/  IMAD.WIDE R74, R192, 0x4, R148 ;  /* 0x00000004c04a7825 */ /* 0x000fc600078e0294 */
[----:B------:R1:W-:Y:S01]  /*8100*/  LDGSTS.E [R155+0x2f600], [R138.64], !P6 ;  /* 0x2f6000008a9b7fae */ /* 0x0003e2000f121844 */
[----:B------:R-:W-:-:S04]  /*8110*/  IMAD.WIDE R72, R192, 0x4, R146 ;  /* 0x00000004c0487825 */ /* 0x000fc800078e0292 */
[C---:B------:R-:W-:Y:S01]  /*8120*/  IMAD.WIDE R70, R192.reuse, 0x4, R144 ;  /* 0x00000004c0467825 */ /* 0x040fe200078e0290 */
[----:B-1----:R-:W2:Y:S04]  /*8130*/  LDL.LU.64 R154, [R1+0x1a8] ;  /* 0x0001a800019a7983 */ /* 0x002ea80000300a00 */
[----:B------:R-:W2:Y:S01]  /*8140*/  LDL.LU.64 R152, [R1+0x1a0] ;  /* 0x0001a00001987983 */ /* 0x000ea20000300a00 */
[----:B------:R-:W-:-:S03]  /*8150*/  IMAD.WIDE R60, R192, 0x4, R142 ;  /* 0x00000004c03c7825 */ /* 0x000fc600078e028e */
[----:B------:R-:W2:Y:S04]  /*8160*/  LDL.LU.64 R150, [R1+0x170] ;  /* 0x0001700001967983 */ /* 0x000ea80000300a00 */
[----:B------:R-:W2:Y:S04]  /*8170*/  LDL.LU.64 R148, [R1+0x168] ;  /* 0x0001680001947983 */ /* 0x000ea80000300a00 */
[----:B------:R-:W3:Y:S01]  /*8180*/  LDL.LU.64 R146, [R1+0x138] ;  /* 0x0001380001927983 */ /* 0x000ee20000300a00 */
[----:B------:R-:W-:-:S03]  /*8190*/  IMAD.WIDE R58, R192, 0x4, R100 ;  /* 0x00000004c03a7825 */ /* 0x000fc600078e0264 */
[----:B------:R-:W3:Y:S04]  /*81a0*/  LDL.LU.64 R144, [R1+0x118] ;  /* 0x0001180001907983 */ /* 0x000ee80000300a00 */
[----:B------:R-:W4:Y:S04]  /*81b0*/  LDL.LU.64 R142, [R1+0x68] ;  /* 0x00006800018e7983 */ /* 0x000f280000300a00 */
[----:B------:R-:W4:Y:S01]  /*81c0*/  LDL.LU.64 R100, [R1+0x18] ;  /* 0x0000180001647983 */ /* 0x000f220000300a00 */
[C---:B------:R-:W-:Y:S02]  /*81d0*/  IADD3 R2, R252.reuse, -0x83, RZ ;  /* 0xffffff7dfc027810 */ /* 0x040fe40007ffe0ff */
[----:B------:R-:W-:-:S02]  /*81e0*/  IADD3 R3, R252, -0x87, RZ ;  /* 0xffffff79fc037810 */ /* 0x000fc40007ffe0ff */
[----:B------:R-:W-:Y:S02]  /*81f0*/  ISETP.GE.U32.AND P5, PT, R2, 0x7fffff3e, PT ;  /* 0x7fffff3e0200780c */ /* 0x000fe40003fa6070 */
[----:B------:R-:W-:Y:S02]  /*8200*/  IADD3 R2, R252, -0x8b, RZ ;  /* 0xffffff75fc027810 */ /* 0x000fe40007ffe0ff */
[----:B------:R-:W-:Y:S02]  /*8210*/  ISETP.GE.U32.AND P1, PT, R3, 0x7fffff3a, PT ;  /* 0x7fffff3a0300780c */ /* 0x000fe40003f26070 */
[----:B------:R-:W-:Y:S02]  /*8220*/  ISETP.GE.U32.AND P4, PT, R2, 0x7fffff36, PT ;  /* 0x7fffff360200780c */ /* 0x000fe40003f86070 */
[C---:B------:R-:W-:Y:S02]  /*8230*/  IADD3 R3, R252.reuse, -0x8f, RZ ;  /* 0xffffff71fc037810 */ /* 0x040fe40007ffe0ff */
[----:B------:R-:W-:Y:S01]  /*8240*/  IADD3 R2, R252, -0x93, RZ ;  /* 0xffffff6dfc027810 */ /* 0x000fe20007ffe0ff */
[----:B------:R-:W-:Y:S01]  /*8250*/  IMAD.WIDE R140, R192, 0x4, R140 ;  /* 0x00000004c08c7825 */ /* 0x000fe200078e028c */
[----:B------:R-:W-:-:S02]  /*8260*/  ISETP.GE.U32.AND P0, PT, R3, 0x7fffff32, PT ;  /* 0x7fffff320300780c */ /* 0x000fc40003f06070 */
[----:B------:R-:W-:Y:S02]  /*8270*/  ISETP.GE.U32.AND P2, PT, R2, 0x7fffff2e, PT ;  /* 0x7fffff2e0200780c */ /* 0x000fe40003f46070 */
[C---:B------:R-:W-:Y:S01]  /*8280*/  IADD3 R3, R252.reuse, -0x97, RZ ;  /* 0xffffff69fc037810 */ /* 0x040fe20007ffe0ff */
[----:B------:R1:W-:Y:S01]  /*8290*/  LDGSTS.E [R195+0x20800], [R140.64], !P5 ;  /* 0x208000008cc37fae */ /* 0x0003e2000e921844 */
[----:B------:R-:W-:Y:S02]  /*82a0*/  IADD3 R2, R252, -0x9b, RZ ;  /* 0xffffff65fc027810 */ /* 0x000fe40007ffe0ff */
[----:B------:R-:W-:Y:S01]  /*82b0*/  ISETP.GE.U32.AND P3, PT, R3, 0x7fffff2a, PT ;  /* 0x7fffff2a0300780c */ /* 0x000fe20003f66070 */
[----:B------:R1:W-:Y:S01]  /*82c0*/  LDGSTS.E [R195+0x20a00], [R82.64], !P5 ;  /* 0x20a0000052c37fae */ /* 0x0003e2000e921844 */
[----:B------:R-:W-:Y:S02]  /*82d0*/  ISETP.GE.U32.AND P6, PT, R2, 0x7fffff26, PT ;  /* 0x7fffff260200780c */ /* 0x000fe40003fc6070 */
[C---:B------:R-:W-:Y:S01]  /*82e0*/  IADD3 R3, R252.reuse, -0x9f, RZ ;  /* 0xffffff61fc037810 */ /* 0x040fe20007ffe0ff */
[----:B------:R1:W-:Y:S01]  /*82f0*/  LDGSTS.E [R195+0x21800], [R76.64], !P1 ;  /* 0x218000004cc37fae */ /* 0x0003e2000c921844 */
[----:B------:R-:W-:-:S02]  /*8300*/  IADD3 R2, R252, -0xa3, RZ ;  /* 0xffffff5dfc027810 */ /* 0x000fc40007ffe0ff */
[----:B------:R-:W-:Y:S01]  /*8310*/  ISETP.GE.U32.AND P5, PT, R3, 0x7fffff22, PT ;  /* 0x7fffff220300780c */ /* 0x000fe20003fa6070 */
[----:B------:R1:W-:Y:S01]  /*8320*/  LDGSTS.E [R195+0x21a00], [R74.64], !P1 ;  /* 0x21a000004ac37fae */ /* 0x0003e2000c921844 */
[----:B------:R-:W-:Y:S02]  /*8330*/  ISETP.GE.U32.AND P1, PT, R2, 0x7fffff1e, PT ;  /* 0x7fffff1e0200780c */ /* 0x000fe40003f26070 */
[C---:B------:R-:W-:Y:S01]  /*8340*/  IADD3 R3, R252.reuse, -0xa7, RZ ;  /* 0xffffff59fc037810 */ /* 0x040fe20007ffe0ff */
[----:B------:R1:W-:Y:S01]  /*8350*/  LDGSTS.E [R195+0x22800], [R72.64], !P4 ;  /* 0x2280000048c37fae */ /* 0x0003e2000e121844 */
[----:B------:R-:W-:-:S03]  /*8360*/  IADD3 R2, R252, -0xab, RZ ;  /* 0xffffff55fc027810 */ /* 0x000fc60007ffe0ff */
[----:B------:R1:W-:Y:S01]  /*8370*/  LDGSTS.E [R195+0x22a00], [R70.64], !P4 ;  /* 0x22a0000046c37fae */ /* 0x0003e2000e121844 */
[----:B--2---:R-:W-:-:S03]  /*8380*/  IMAD.WIDE R16, R192, 0x4, R148 ;  /* 0x00000004c0107825 */ /* 0x004fc600078e0294 */
[----:B------:R1:W-:Y:S01]  /*8390*/  LDGSTS.E [R195+0x23800], [R60.64], !P0 ;  /* 0x238000003cc37fae */ /* 0x0003e2000c121844 */
[----:B---3--:R-:W-:-:S03]  /*83a0*/  IMAD.WIDE R20, R192, 0x4, R144 ;  /* 0x00000004c0147825 */ /* 0x008fc600078e0290 */
[----:B------:R1:W-:Y:S01]  /*83b0*/  LDGSTS.E [R195+0x23a00], [R58.64], !P0 ;  /* 0x23a000003ac37fae */ /* 0x0003e2000c121844 */
[----:B----4-:R-:W-:-:S03]  /*83c0*/  IMAD.WIDE R22, R192, 0x4, R142 ;  /* 0x00000004c0167825 */ /* 0x010fc600078e028e */
[----:B------:R-:W2:Y:S04]  /*83d0*/  LDL.LU.64 R144, [R1+0x308] ;  /* 0x0003080001907983 */ /* 0x000ea80000300a00 */
[----:B------:R-:W3:Y:S01]  /*83e0*/  LDL.LU.64 R142, [R1+0x300] ;  /* 0x00030000018e7983 */ /* 0x000ee20000300a00 */
[----:B------:R-:W-:-:S03]  /*83f0*/  IMAD.WIDE R24, R192, 0x4, R100 ;  /* 0x00000004c0187825 */ /* 0x000fc600078e0264 */
[----:B------:R-:W4:Y:S04]  /*8400*/  LDL.LU.64 R148, [R1+0x2d0] ;  /* 0x0002d00001947983 */ /* 0x000f280000300a00 */
[----:B------:R-:W4:Y:S01]  /*8410*/  LDL.LU.64 R100, [R1+0x2c8] ;  /* 0x0002c80001647983 */ /* 0x000f220000300a00 */
[----:B------:R-:W-:Y:S02]  /*8420*/  ISETP.GE.U32.AND P4, PT, R3, 0x7fffff1a, PT ;  /* 0x7fffff1a0300780c */ /* 0x000fe40003f86070 */
[----:B------:R-:W-:Y:S01]  /*8430*/  ISETP.GE.U32.AND P0, PT, R2, 0x7fffff16, PT ;  /* 0x7fffff160200780c */ /* 0x000fe20003f06070 */
[----:B------:R-:W-:-:S04]  /*8440*/  IMAD.WIDE R2, R192, 0x4, R162 ;  /* 0x00000004c0027825 */ /* 0x000fc800078e02a2 */
[----:B------:R-:W-:Y:S01]  /*8450*/  IMAD.WIDE R4, R192, 0x4, R160 ;  /* 0x00000004c0047825 */ /* 0x000fe200078e02a0 */
[----:B------:R-:W-:Y:S01]  /*8460*/  IADD3 R11, R252, -0xaf, RZ ;  /* 0xffffff51fc0b7810 */ /* 0x000fe20007ffe0ff */
[----:B------:R1:W-:Y:S02]  /*8470*/  LDGSTS.E [R195+0x24800], [R2.64], !P2 ;  /* 0x2480000002c37fae */ /* 0x0003e4000d121844 */
[----:B------:R-:W-:Y:S01]  /*8480*/  IMAD.WIDE R6, R192, 0x4, R158 ;  /* 0x00000004c0067825 */ /* 0x000fe200078e029e */
[----:B------:R-:W-:Y:S01]  /*8490*/  IADD3 R10, R252, -0xb3, RZ ;  /* 0xffffff4dfc0a7810 */ /* 0x000fe20007ffe0ff */
[----:B------:R1:W-:Y:S02]  /*84a0*/  LDGSTS.E [R195+0x24a00], [R4.64], !P2 ;  /* 0x24a0000004c37fae */ /* 0x0003e4000d121844 */
[----:B------:R-:W-:Y:S02]  /*84b0*/  IMAD.WIDE R8, R192, 0x4, R156 ;  /* 0x00000004c0087825 */ /* 0x000fe400078e029c */
[----:B------:R1:W-:Y:S01]  /*84c0*/  LDGSTS.E [R195+0x25800], [R6.64], !P3 ;  /* 0x2580000006c37fae */ /* 0x0003e2000d921844 */
[----:B------:R-:W-:-:S03]  /*84d0*/  ISETP.GE.U32.AND P2, PT, R11, 0x7fffff12, PT ;  /* 0x7fffff120b00780c */ /* 0x000fc60003f46070 */
[----:B------:R1:W-:Y:S01]  /*84e0*/  LDGSTS.E [R195+0x25a00], [R8.64], !P3 ;  /* 0x25a0000008c37fae */ /* 0x0003e2000d921844 */
[----:B------:R-:W-:Y:S01]  /*84f0*/  ISETP.GE.U32.AND P3, PT, R10, 0x7fffff0e, PT ;  /* 0x7fffff0e0a00780c */ /* 0x000fe20003f66070 */
[----:B------:R-:W-:Y:S01]  /*8500*/  IMAD.WIDE R10, R192, 0x4, R154 ;  /* 0x00000004c00a7825 */ /* 0x000fe200078e029a */
[----:B------:R-:W-:Y:S01]  /*8510*/  IADD3 R19, R252, -0xb7, RZ ;  /* 0xffffff49fc137810 */ /* 0x000fe20007ffe0ff */
[----:B------:R-:W4:Y:S02]  /*8520*/  LDL.LU.64 R154, [R1+0x290] ;  /* 0x00029000019a7983 */ /* 0x000f240000300a00 */
[----:B------:R-:W-:Y:S01]  /*8530*/  IMAD.WIDE R12, R192, 0x4, R152 ;  /* 0x00000004c00c7825 */ /* 0x000fe200078e0298 */
[----:B------:R-:W-:Y:S01]  /*8540*/  IADD3 R18, R252, -0xbb, RZ ;  /* 0xffffff45fc127810 */ /* 0x000fe20007ffe0ff */
[----:B------:R1:W-:Y:S02]  /*8550*/  LDGSTS.E [R195+0x26800], [R10.64], !P6 ;  /* 0x268000000ac37fae */ /* 0x0003e4000f121844 */
[----:B------:R-:W-:-:S02]  /*8560*/  IMAD.WIDE R14, R192, 0x4, R150 ;  /* 0x00000004c00e7825 */ /* 0x000fc400078e0296 */
[----:B------:R1:W-:Y:S01]  /*8570*/  LDGSTS.E [R195+0x26a00], [R12.64], !P6 ;  /* 0x26a000000cc37fae */ /* 0x0003e2000f121844 */
[----:B------:R-:W-:-:S03]  /*8580*/  ISETP.GE.U32.AND P6, PT, R19, 0x7fffff0a, PT ;  /* 0x7fffff0a1300780c */ /* 0x000fc60003fc6070 */
[----:B------:R1:W-:Y:S04]  /*8590*/  LDGSTS.E [R195+0x27800], [R14.64], !P5 ;  /* 0x278000000ec37fae */ /* 0x0003e8000e921844 */
[----:B------:R1:W-:Y:S01]  /*85a0*/  LDGSTS.E [R195+0x27a00], [R16.64], !P5 ;  /* 0x27a0000010c37fae */ /* 0x0003e2000e921844 */
[----:B------:R-:W-:Y:S01]  /*85b0*/  ISETP.GE.U32.AND P5, PT, R18, 0x7fffff06, PT ;  /* 0x7fffff061200780c */ /* 0x000fe20003fa6070 */
[----:B------:R-:W-:Y:S01]  /*85c0*/  IMAD.WIDE R18, R192, 0x4, R146 ;  /* 0x00000004c0127825 */ /* 0x000fe200078e0292 */
[C---:B------:R-:W-:Y:S01]  /*85d0*/  IADD3 R29, R252.reuse, -0xbf, RZ ;  /* 0xffffff41fc1d7810 */ /* 0x040fe20007ffe0ff */
[----:B------:R-:W4:Y:S01]  /*85e0*/  LDL.LU.64 R150, [R1+0x288] ;  /* 0x0002880001967983 */ /* 0x000f220000300a00 */
[----:B------:R-:W-:-:S03]  /*85f0*/  IADD3 R28, R252, -0x84, RZ ;  /* 0xffffff7cfc1c7810 */ /* 0x000fc60007ffe0ff */
[----:B------:R1:W-:Y:S01]  /*8600*/  LDGSTS.E [R195+0x28800], [R18.64], !P1 ;  /* 0x2880000012c37fae */ /* 0x0003e2000c921844 */
[----:B------:R-:W-:-:S03]  /*8610*/  IMAD.WIDE R26, R192, 0x4, R26 ;  /* 0x00000004c01a7825 */ /* 0x000fc600078e021a */
[----:B------:R1:W-:Y:S01]  /*8620*/  LDGSTS.E [R195+0x28a00], [R20.64], !P1 ;  /* 0x28a0000014c37fae */ /* 0x0003e2000c921844 */
[----:B------:R-:W-:-:S03]  /*8630*/  ISETP.GE.U32.AND P1, PT, R29, 0x7fffff02, PT ;  /* 0x7fffff021d00780c */ /* 0x000fc60003f26070 */
[----:B------:R1:W-:Y:S01]  /*8640*/  LDGSTS.E [R195+0x29800], [R22.64], !P4 ;  /* 0x2980000016c37fae */ /* 0x0003e2000e121844 */
[----:B------:R-:W-:-:S03]  /*8650*/  IMAD.WIDE R30, R192, 0x4, R54 ;  /* 0x00000004c01e7825 */ /* 0x000fc600078e0236 */
[----:B------:R1:W-:Y:S01]  /*8660*/  LDGSTS.E [R195+0x29a00], [R24.64], !P4 ;  /* 0x29a0000018c37fae */ /* 0x0003e2000e121844 */
[----:B------:R-:W-:Y:S01]  /*8670*/  ISETP.GE.U32.AND P4, PT, R28, 0x7fffff3d, PT ;  /* 0x7fffff3d1c00780c */ /* 0x000fe20003f86070 */
[----:B------:R-:W-:Y:S01]  /*8680*/  IMAD.WIDE R28, R192, 0x4, R56 ;  /* 0x00000004c01c7825 */ /* 0x000fe200078e0238 */
[----:B------:R-:W-:Y:S01]  /*8690*/  IADD3 R37, R252, -0x88, RZ ;  /* 0xffffff78fc257810 */ /* 0x000fe20007ffe0ff */
[----:B------:R1:W-:Y:S02]  /*86a0*/  LDGSTS.E [R195+0x2a800], [R26.64], !P0 ;  /* 0x2a8000001ac37fae */ /* 0x0003e4000c121844 */
[----:B------:R-:W-:Y:S01]  /*86b0*/  IMAD.WIDE R32, R192, 0x4, R32 ;  /* 0x00000004c0207825 */ /* 0x000fe200078e0220 */
[----:B------:R-:W-:Y:S01]  /*86c0*/  IADD3 R36, R252, -0x8c, RZ ;  /* 0xffffff74fc247810 */ /* 0x000fe20007ffe0ff */
[----:B------:R1:W-:Y:S01]  /*86d0*/  LDGSTS.E [R195+0x2aa00], [R28.64], !P0 ;  /* 0x2aa000001cc37fae */ /* 0x0003e2000c121844 */
[----:B------:R-:W-:Y:S01]  /*86e0*/  ISETP.GE.U32.AND P0, PT, R37, 0x7fffff39, PT ;  /* 0x7fffff392500780c */ /* 0x000fe20003f06070 */
[----:B------:R-:W-:-:S02]  /*86f0*/  IMAD.WIDE R34, R192, 0x4, R34 ;  /* 0x00000004c0227825 */ /* 0x000fc400078e0222 */
[----:B------:R1:W-:Y:S04]  /*8700*/  LDGSTS.E [R195+0x2b800], [R30.64], !P2 ;  /* 0x2b8000001ec37fae */ /* 0x0003e8000d121844 */
[----:B------:R1:W-:Y:S01]  /*8710*/  LDGSTS.E [R195+0x2ba00], [R32.64], !P2 ;  /* 0x2ba0000020c37fae */ /* 0x0003e2000d121844 */
[----:B------:R-:W-:Y:S01]  /*8720*/  ISETP.GE.U32.AND P2, PT, R36, 0x7fffff35, PT ;  /* 0x7fffff352400780c */ /* 0x000fe20003f46070 */
[C---:B------:R-:W-:Y:S02]  /*8730*/  IMAD.WIDE R36, R192.reuse, 0x4, R52 ;  /* 0x00000004c0247825 */ /* 0x040fe400078e0234 */
[----:B------:R1:W-:Y:S02]  /*8740*/  LDGSTS.E [R195+0x2c800], [R34.64], !P3 ;  /* 0x2c80000022c37fae */ /* 0x0003e4000d921844 */
[----:B------:R-:W-:-:S02]  /*8750*/  IMAD.WIDE R38, R192, 0x4, R50 ;  /* 0x00000004c0267825 */ /* 0x000fc400078e0232 */
[----:B------:R1:W-:Y:S02]  /*8760*/  LDGSTS.E [R195+0x2ca00], [R36.64], !P3 ;  /* 0x2ca0000024c37fae */ /* 0x0003e4000d921844 */
[C---:B------:R-:W-:Y:S02]  /*8770*/  IMAD.WIDE R40, R192.reuse, 0x4, R40 ;  /* 0x00000004c0287825 */ /* 0x040fe400078e0228 */
[----:B------:R1:W-:Y:S02]  /*8780*/  LDGSTS.E [R195+0x2d800], [R38.64], !P6 ;  /* 0x2d80000026c37fae */ /* 0x0003e4000f121844 */
[----:B------:R-:W-:-:S04]  /*8790*/  IMAD.WIDE R42, R192, 0x4, R42 ;  /* 0x00000004c02a7825 */ /* 0x000fc800078e022a */
[C---:B------:R-:W-:Y:S01]  /*87a0*/  IMAD.WIDE R44, R192.reuse, 0x4, R44 ;  /* 0x00000004c02c7825 */ /* 0x040fe200078e022c */
[----:B------:R1:W-:Y:S03]  /*87b0*/  LDGSTS.E [R195+0x2da00], [R40.64], !P6 ;  /* 0x2da0000028c37fae */ /* 0x0003e6000f121844 */
[----:B------:R-:W-:Y:S01]  /*87c0*/  IMAD.WIDE R46, R192, 0x4, R46 ;  /* 0x00000004c02e7825 */ /* 0x000fe200078e022e */
[----:B------:R-:W4:Y:S01]  /*87d0*/  LDL.LU.64 R152, [R1+0x250] ;  /* 0x0002500001987983 */ /* 0x000f220000300a00 */
[----:B------:R-:W-:Y:S02]  /*87e0*/  IADD3 R51, R252, -0x98, RZ ;  /* 0xffffff68fc337810 */ /* 0x000fe40007ffe0ff */
[----:B------:R-:W-:Y:S01]  /*87f0*/  IMAD.WIDE R48, R192, 0x4, R48 ;  /* 0x00000004c0307825 */ /* 0x000fe200078e0230 */
[C---:B------:R-:W-:Y:S01]  /*8800*/  IADD3 R50, R252.reuse, -0x9c, RZ ;  /* 0xffffff64fc327810 */ /* 0x040fe20007ffe0ff */
[----:B------:R1:W-:Y:S01]  /*8810*/  LDGSTS.E [R195+0x2e800], [R42.64], !P5 ;  /* 0x2e8000002ac37fae */ /* 0x0003e2000e921844 */
[----:B------:R-:W-:-:S03]  /*8820*/  IADD3 R52, R252, -0x94, RZ ;  /* 0xffffff6cfc347810 */ /* 0x000fc60007ffe0ff */
[----:B------:R-:W4:Y:S01]  /*8830*/  LDL.LU.64 R146, [R1+0x248] ;  /* 0x0002480001927983 */ /* 0x000f220000300a00 */
[----:B------:R-:W-:-:S03]  /*8840*/  IADD3 R54, R252, -0x90, RZ ;  /* 0xffffff70fc367810 */ /* 0x000fc60007ffe0ff */
[----:B------:R1:W-:Y:S01]  /*8850*/  LDGSTS.E [R195+0x2ea00], [R44.64], !P5 ;  /* 0x2ea000002cc37fae */ /* 0x0003e2000e921844 */
[----:B------:R-:W-:-:S03]  /*8860*/  ISETP.GE.U32.AND P5, PT, R51, 0x7fffff29, PT ;  /* 0x7fffff293300780c */ /* 0x000fc60003fa6070 */
[----:B------:R1:W-:Y:S01]  /*8870*/  LDGSTS.E [R195+0x2f800], [R46.64], !P1 ;  /* 0x2f8000002ec37fae */ /* 0x0003e2000c921844 */
[----:B------:R-:W-:-:S03]  /*8880*/  ISETP.GE.U32.AND P6, PT, R52, 0x7fffff2d, PT ;  /* 0x7fffff2d3400780c */ /* 0x000fc60003fc6070 */
[----:B------:R1:W-:Y:S01]  /*8890*/  LDGSTS.E [R195+0x2fa00], [R48.64], !P1 ;  /* 0x2fa0000030c37fae */ /* 0x0003e2000c921844 */
[----:B------:R-:W-:Y:S02]  /*88a0*/  ISETP.GE.U32.AND P1, PT, R50, 0x7fffff25, PT ;  /* 0x7fffff253200780c */ /* 0x000fe40003f26070 */
[----:B------:R-:W-:Y:S01]  /*88b0*/  ISETP.GE.U32.AND P3, PT, R54, 0x7fffff31, PT ;  /* 0x7fffff313600780c */ /* 0x000fe20003f66070 */
[C---:B--2---:R-:W-:Y:S02]  /*88c0*/  IMAD.WIDE R50, R192.reuse, 0x4, R144 ;  /* 0x00000004c0327825 */ /* 0x044fe400078e0290 */
[----:B------:R-:W2:Y:S02]  /*88d0*/  LDL.LU.64 R144, [R1+0x210] ;  /* 0x0002100001907983 */ /* 0x000ea40000300a00 */
[C---:B---3--:R-:W-:Y:S02]  /*88e0*/  IMAD.WIDE R52, R192.reuse, 0x4, R142 ;  /* 0x00000004c0347825 */ /* 0x048fe400078e028e */
[----:B------:R-:W3:Y:S02]  /*88f0*/  LDL.LU.64 R142, [R1+0x208] ;  /* 0x00020800018e7983 */ /* 0x000ee40000300a00 */
[----:B----4-:R-:W-:-:S02]  /*8900*/  IMAD.WIDE R54, R192, 0x4, R148 ;  /* 0x00000004c0367825 */ /* 0x010fc400078e0294 */
[----:B------:R-:W4:Y:S02]  /*8910*/  LDL.LU.64 R148, [R1+0xc8] ;  /* 0x0000c80001947983 */ /* 0x000f240000300a00 */
[----:B------:R-:W-:Y:S02]  /*8920*/  IMAD.WIDE R56, R192, 0x4, R100 ;  /* 0x00000004c0387825 */ /* 0x000fe400078e0264 */
[----:B------:R-:W4:Y:S01]  /*8930*/  LDL.LU.64 R100, [R1+0x1d0] ;  /* 0x0001d00001647983 */ /* 0x000f220000300a00 */
[----:B------:R-:W-:Y:S02]  /*8940*/  LOP3.LUT R164, R199, 0x60, RZ, 0x3c, !PT ;  /* 0x00000060c7a47812 */ /* 0x000fe400078e3cff */
[C---:B------:R-:W-:Y:S02]  /*8950*/  IADD3 R65, R252.reuse, -0xa0, RZ ;  /* 0xffffff60fc417810 */ /* 0x040fe40007ffe0ff */
[----:B------:R-:W-:Y:S01]  /*8960*/  IADD3 R64, R252, -0xa4, RZ ;  /* 0xffffff5cfc407810 */ /* 0x000fe20007ffe0ff */
[----:B------:R1:W-:Y:S04]  /*8970*/  LDGSTS.E [R164+0x20c00], [R50.64], !P4 ;  /* 0x20c0000032a47fae */ /* 0x0003e8000e121844 */
[----:B------:R1:W-:Y:S01]  /*8980*/  LDGSTS.E [R164+0x20e00], [R52.64], !P4 ;  /* 0x20e0000034a47fae */ /* 0x0003e2000e121844 */
[----:B------:R-:W-:-:S03]  /*8990*/  ISETP.GE.U32.AND P4, PT, R65, 0x7fffff21, PT ;  /* 0x7fffff214100780c */ /* 0x000fc60003f86070 */
[----:B------:R1:W-:Y:S04]  /*89a0*/  LDGSTS.E [R164+0x21c00], [R54.64], !P0 ;  /* 0x21c0000036a47fae */ /* 0x0003e8000c121844 */
[----:B------:R1:W-:Y:S01]  /*89b0*/  LDGSTS.E [R164+0x21e00], [R56.64], !P0 ;  /* 0x21e0000038a47fae */ /* 0x0003e2000c121844 */
[----:B------:R-:W-:Y:S02]  /*89c0*/  ISETP.GE.U32.AND P0, PT, R64, 0x7fffff1d, PT ;  /* 0x7fffff1d4000780c */ /* 0x000fe40003f06070 */
[----:B------:R-:W-:Y:S01]  /*89d0*/  IADD3 R160, R252, -0xa8, RZ ;  /* 0xffffff58fca07810 */ /* 0x000fe20007ffe0ff */
[C---:B------:R-:W-:Y:S02]  /*89e0*/  IMAD.WIDE R68, R192.reuse, 0x4, R154 ;  /* 0x00000004c0447825 */ /* 0x040fe400078e029a */
[----:B------:R-:W4:Y:S04]  /*89f0*/  LDL.LU.64 R154, [R1+0x198] ;  /* 0x00019800019a7983 */ /* 0x000f280000300a00 */
[----:B------:R1:W-:Y:S01]  /*8a00*/  LDGSTS.E [R164+0x22c00], [R68.64], !P2 ;  /* 0x22c0000044a47fae */ /* 0x0003e2000d121844 */
[----:B------:R-:W-:-:S03]  /*8a10*/  IMAD.WIDE R64, R192, 0x4, R150 ;  /* 0x00000004c0407825 */ /* 0x000fc600078e0296 */
[----:B------:R-:W4:Y:S04]  /*8a20*/  LDL.LU.64 R150, [R1+0x108] ;  /* 0x0001080001967983 */ /* 0x000f280000300a00 */
[----:B------:R-:W4:Y:S04]  /*8a30*/  LDL.LU.64 R156, [R1+0x110] ;  /* 0x00011000019c7983 */ /* 0x000f280000300a00 */
[----:B------:R1:W-:Y:S01]  /*8a40*/  LDGSTS.E [R164+0x22e00], [R64.64], !P2 ;  /* 0x22e0000040a47fae */ /* 0x0003e2000d121844 */
[----:B------:R-:W-:Y:S01]  /*8a50*/  ISETP.GE.U32.AND P2, PT, R160, 0x7fffff19, PT ;  /* 0x7fffff19a000780c */ /* 0x000fe20003f46070 */
[----:B------:R-:W-:-:S02]  /*8a60*/  IMAD.WIDE R158, R192, 0x4, R152 ;  /* 0x00000004c09e7825 */ /* 0x000fc400078e0298 */
[----:B------:R-:W4:Y:S02]  /*8a70*/  LDL.LU.64 R152, [R1+0x160] ;  /* 0x0001600001987983 */ /* 0x000f240000300a00 */
[----:B------:R-:W-:Y:S02]  /*8a80*/  IMAD.WIDE R146, R192, 0x4, R146 ;  /* 0x00000004c0927825 */ /* 0x000fe400078e0292 */
[----:B------:R1:W-:Y:S04]  /*8a90*/  STL.64 [R1+0x18], R158 ;  /* 0x0000189e01007387 */ /* 0x0003e80000100a00 */
[----:B------:R1:W-:Y:S04]  /*8aa0*/  LDGSTS.E [R164+0x23c00], [R158.64], !P3 ;  /* 0x23c000009ea47fae */ /* 0x0003e8000d921844 */
[----:B------:R3:W-:Y:S04]  /*8ab0*/  STL.64 [R1+0x68], R146 ;  /* 0x0000689201007387 */ /* 0x0007e80000100a00 */
[----:B------:R3:W-:Y:S01]  /*8ac0*/  LDGSTS.E [R164+0x23e00], [R146.64], !P3 ;  /* 0x23e0000092a47fae */ /* 0x0007e2000d921844 */
[----:B-1----:R-:W-:Y:S01]  /*8ad0*/  IADD3 R158, R252, -0xb0, RZ ;  /* 0xffffff50fc9e7810 */ /* 0x002fe20007ffe0ff */
[----:B--2---:R-:W-:-:S02]  /*8ae0*/  IMAD.WIDE R160, R192, 0x4, R144 ;  /* 0x00000004c0a07825 */ /* 0x004fc400078e0290 */
[----:B------:R-:W2:Y:S02]  /*8af0*/  LDL.LU.64 R144, [R1+0x120] ;  /* 0x0001200001907983 */ /* 0x000ea40000300a00 */
[C---:B---3--:R-:W-:Y:S02]  /*8b00*/  IMAD.WIDE R146, R192.reuse, 0x4, R142 ;  /* 0x00000004c0927825 */ /* 0x048fe400078e028e */
[----:B------:R-:W3:Y:S02]  /*8b10*/  LDL.LU.64 R142, [R1+0x128] ;  /* 0x00012800018e7983 */ /* 0x000ee40000300a00 */
[C---:B----4-:R-:W-:Y:S02]  /*8b20*/  IMAD.WIDE R148, R192.reuse, 0x4, R148 ;  /* 0x00000004c0947825 */ /* 0x050fe400078e0294 */
[----:B------:R-:W-:Y:S02]  /*8b30*/  STL.64 [R1+0x78], R160 ;  /* 0x000078a001007387 */ /* 0x000fe40000100a00 */
[----:B------:R-:W-:-:S02]  /*8b40*/  IMAD.WIDE R100, R192, 0x4, R100 ;  /* 0x00000004c0647825 */ /* 0x000fc400078e0264 */
[----:B------:R1:W-:Y:S04]  /*8b50*/  STL.64 [R1+0xb8], R146 ;  /* 0x0000b89201007387 */ /* 0x0003e80000100a00 */
[----:B------:R4:W-:Y:S04]  /*8b60*/  LDGSTS.E [R164+0x24c00], [R160.64], !P6 ;  /* 0x24c00000a0a47fae */ /* 0x0009e8000f121844 */
[----:B------:R-:W3:Y:S04]  /*8b70*/  LDL.LU.64 R162, [R1+0x130] ;  /* 0x0001300001a27983 */ /* 0x000ee80000300a00 */
[----:B------:R-:W-:Y:S04]  /*8b80*/  STL.64 [R1+0xc8], R148 ;  /* 0x0000c89401007387 */ /* 0x000fe80000100a00 */
[----:B------:R1:W-:Y:S04]  /*8b90*/  LDGSTS.E [R164+0x24e00], [R146.64], !P6 ;  /* 0x24e0000092a47fae */ /* 0x0003e8000f121844 */
[----:B------:R1:W-:Y:S04]  /*8ba0*/  STL.64 [R1+0xf8], R100 ;  /* 0x0000f86401007387 */ /* 0x0003e80000100a00 */
[----:B------:R4:W-:Y:S04]  /*8bb0*/  LDGSTS.E [R164+0x25c00], [R148.64], !P5 ;  /* 0x25c0000094a47fae */ /* 0x0009e8000e921844 */
[----:B-1----:R-:W3:Y:S04]  /*8bc0*/  LDL.LU.64 R146, [R1+0xf0] ;  /* 0x0000f00001927983 */ /* 0x002ee80000300a00 */
[----:B------:R1:W-:Y:S04]  /*8bd0*/  LDGSTS.E [R164+0x25e00], [R100.64], !P5 ;  /* 0x25e0000064a47fae */ /* 0x0003e8000e921844 */
[----:B-1----:R-:W3:Y:S01]  /*8be0*/  LDL.LU.64 R100, [R1+0xe8] ;  /* 0x0000e80001647983 */ /* 0x002ee20000300a00 */
[----:B------:R-:W-:-:S03]  /*8bf0*/  ISETP.GE.U32.AND P6, PT, R158, 0x7fffff11, PT ;  /* 0x7fffff119e00780c */ /* 0x000fc60003fc6070 */
[----:B------:R-:W3:Y:S01]  /*8c00*/  LDL.LU.64 R158, [R1+0xe0] ;  /* 0x0000e000019e7983 */ /* 0x000ee20000300a00 */
[----:B------:R-:W-:-:S04]  /*8c10*/  IMAD.WIDE R154, R192, 0x4, R154 ;  /* 0x00000004c09a7825 */ /* 0x000fc800078e029a */
[C---:B------:R-:W-:Y:S01]  /*8c20*/  IMAD.WIDE R150, R192.reuse, 0x4, R150 ;  /* 0x00000004c0967825 */ /* 0x040fe200078e0296 */
[----:B------:R1:W-:Y:S03]  /*8c30*/  STL.64 [R1+0x100], R154 ;  /* 0x0001009a01007387 */ /* 0x0003e60000100a00 */
[----:B----4-:R-:W-:Y:S01]  /*8c40*/  IMAD.WIDE R160, R192, 0x4, R156 ;  /* 0x00000004c0a07825 */ /* 0x010fe200078e029c */
[----:B------:R-:W-:Y:S01]  /*8c50*/  IADD3 R148, R252, -0xb8, RZ ;  /* 0xffffff48fc947810 */ /* 0x000fe20007ffe0ff */
[----:B------:R4:W-:Y:S04]  /*8c60*/  STL.64 [R1+0x108], R150 ;  /* 0x0001089601007387 */ /* 0x0009e80000100a00 */
[----:B------:R1:W-:Y:S04]  /*8c70*/  LDGSTS.E [R164+0x26c00], [R154.64], !P1 ;  /* 0x26c000009aa47fae */ /* 0x0003e8000c921844 */
[----:B------:R-:W3:Y:S04]  /*8c80*/  LDL.LU.64 R156, [R1+0xd8] ;  /* 0x0000d800019c7983 */ /* 0x000ee80000300a00 */
[----:B------:R4:W-:Y:S01]  /*8c90*/  LDGSTS.E [R164+0x26e00], [R150.64], !P1 ;  /* 0x26e0000096a47fae */ /* 0x0009e2000c921844 */
[----:B------:R-:W-:-:S03]  /*8ca0*/  ISETP.GE.U32.AND P1, PT, R148, 0x7fffff09, PT ;  /* 0x7fffff099400780c */ /* 0x000fc60003f26070 */
[----:B------:R2:W-:Y:S04]  /*8cb0*/  STL.64 [R1+0x110], R160 ;  /* 0x000110a001007387 */ /* 0x0005e80000100a00 */
[----:B------:R2:W-:Y:S04]  /*8cc0*/  LDGSTS.E [R164+0x27c00], [R160.64], !P4 ;  /* 0x27c00000a0a47fae */ /* 0x0005e8000e121844 */
[----:B-1----:R-:W3:Y:S01]  /*8cd0*/  LDL.64 R154, [R1+0xd0] ;  /* 0x0000d000019a7983 */ /* 0x002ee20000100a00 */
[----:B------:R-:W-:-:S05]  /*8ce0*/  IMAD.WIDE R152, R192, 0x4, R152 ;  /* 0x00000004c0987825 */ /* 0x000fca00078e0298 */
[----:B------:R-:W-:Y:S04]  /*8cf0*/  STL.64 [R1+0x118], R152 ;  /* 0x0001189801007387 */ /* 0x000fe80000100a00 */
[----:B----4-:R-:W4:Y:S04]  /*8d00*/  LDL.64 R150, [R1+0xc0] ;  /* 0x0000c00001967983 */ /* 0x010f280000100a00 */
[----:B------:R-:W4:Y:S04]  /*8d10*/  LDL.LU.64 R148, [R1+0xb0] ;  /* 0x0000b00001947983 */ /* 0x000f280000300a00 */
[----:B------:R1:W-:Y:S01]  /*8d20*/  LDGSTS.E [R164+0x27e00], [R152.64], !P4 ;  /* 0x27e0000098a47fae */ /* 0x0003e2000e121844 */
[----:B------:R-:W-:-:S04]  /*8d30*/  IADD3 R195, R252, -0xac, RZ ;  /* 0xffffff54fcc37810 */ /* 0x000fc80007ffe0ff */
[----:B------:R-:W-:Y:S02]  /*8d40*/  ISETP.GE.U32.AND P3, PT, R195, 0x7fffff15, PT ;  /* 0x7fffff15c300780c */ /* 0x000fe40003f66070 */
[----:B------:R-:W-:-:S04]  /*8d50*/  IADD3 R195, R252, -0xb4, RZ ;  /* 0xffffff4cfcc37810 */ /* 0x000fc80007ffe0ff */
[----:B------:R-:W-:Y:S02]  /*8d60*/  ISETP.GE.U32.AND P5, PT, R195, 0x7fffff0d, PT ;  /* 0x7fffff0dc300780c */ /* 0x000fe40003fa6070 */
[----:B------:R-:W-:-:S04]  /*8d70*/  IADD3 R195, R252, -0xbc, RZ ;  /* 0xffffff44fcc37810 */ /* 0x000fc80007ffe0ff */
[----:B------:R-:W-:Y:S02]  /*8d80*/  ISETP.GE.U32.AND P4, PT, R195, 0x7fffff05, PT ;  /* 0x7fffff05c300780c */ /* 0x000fe40003f86070 */
[----:B------:R-:W-:Y:S01]  /*8d90*/  IADD3 R195, R252, -0xc0, RZ ;  /* 0xffffff40fcc37810 */ /* 0x000fe20007ffe0ff */
[C---:B--2---:R-:W-:Y:S02]  /*8da0*/  IMAD.WIDE R160, R192.reuse, 0x4, R144 ;  /* 0x00000004c0a07825 */ /* 0x044fe400078e0290 */
[----:B------:R-:W2:Y:S04]  /*8db0*/  LDL.LU.64 R144, [R1+0xa8] ;  /* 0x0000a80001907983 */ /* 0x000ea80000300a00 */
[----:B------:R-:W-:Y:S04]  /*8dc0*/  STL.64 [R1+0x120], R160 ;  /* 0x000120a001007387 */ /* 0x000fe80000100a00 */
[----:B------:R1:W-:Y:S01]  /*8dd0*/  LDGSTS.E [R164+0x28c00], [R160.64], !P0 ;  /* 0x28c00000a0a47fae */ /* 0x0003e2000c121844 */
[----:B---3--:R-:W-:-:S05]  /*8de0*/  IMAD.WIDE R142, R192, 0x4, R142 ;  /* 0x00000004c08e7825 */ /* 0x008fca00078e028e */
[----:B------:R3:W-:Y:S01]  /*8df0*/  STL.64 [R1+0x128], R142 ;  /* 0x0001288e01007387 */ /* 0x0007e20000100a00 */
[----:B------:R-:W-:-:S03]  /*8e00*/  IMAD.WIDE R162, R192, 0x4, R162 ;  /* 0x00000004c0a27825 */ /* 0x000fc600078e02a2 */
[----:B------:R3:W-:Y:S04]  /*8e10*/  LDGSTS.E [R164+0x28e00], [R142.64], !P0 ;  /* 0x28e000008ea47fae */ /* 0x0007e8000c121844 */
[----:B------:R-:W-:Y:S04]  /*8e20*/  STL.64 [R1+0x140], R162 ;  /* 0x000140a201007387 */ /* 0x000fe80000100a00 */
[----:B------:R1:W-:Y:S04]  /*8e30*/  LDGSTS.E [R164+0x29c00], [R162.64], !P2 ;  /* 0x29c00000a2a47fae */ /* 0x0003e8000d121844 */
[----:B---3--:R-:W2:Y:S01]  /*8e40*/  LDL.LU.64 R142, [R1+0xa0] ;  /* 0x0000a000018e7983 */ /* 0x008ea20000300a00 */
[----:B-1----:R-:W-:-:S03]  /*8e50*/  IMAD.WIDE R160, R192, 0x4, R100 ;  /* 0x00000004c0a07825 */ /* 0x002fc600078e0264 */
[----:B------:R-:W1:Y:S01]  /*8e60*/  S2R R101, SR_TID.X ;  /* 0x0000000000657919 */ /* 0x000e620000002100 */
[----:B------:R-:W-:-:S04]  /*8e70*/  IMAD.WIDE R146, R192, 0x4, R146 ;  /* 0x00000004c0927825 */ /* 0x000fc800078e0292 */
[C---:B------:R-:W-:Y:S01]  /*8e80*/  IMAD.WIDE R158, R192.reuse, 0x4, R158 ;  /* 0x00000004c09e7825 */ /* 0x040fe200078e029e */
[----:B------:R1:W-:Y:S04]  /*8e90*/  STL.64 [R1+0x148], R146 ;  /* 0x0001489201007387 */ /* 0x0003e80000100a00 */
[----:B------:R1:W-:Y:S04]  /*8ea0*/  LDGSTS.E [R164+0x29e00], [R146.64], !P2 ;  /* 0x29e0000092a47fae */ /* 0x0003e8000d121844 */
[----:B------:R4:W-:Y:S01]  /*8eb0*/  STL.64 [R1+0x180], R160 ;  /* 0x000180a001007387 */ /* 0x0009e20000100a00 */
[----:B------:R-:W-:Y:S01]  /*8ec0*/  IMAD.WIDE R156, R192, 0x4, R156 ;  /* 0x00000004c09c7825 */ /* 0x000fe200078e029c */
[----:B------:R-:W-:-:S02]  /*8ed0*/  IADD3 R152, R252, -0xc1, RZ ;  /* 0xffffff3ffc987810 */ /* 0x000fc40007ffe0ff */
[----:B------:R4:W-:Y:S01]  /*8ee0*/  LDGSTS.E [R164+0x2ac00], [R160.64], !P3 ;  /* 0x2ac00000a0a47fae */ /* 0x0009e2000d921844 */
[----:B-1----:R-:W-:-:S03]  /*8ef0*/  LOP3.LUT R147, R101, 0x3f, RZ, 0xc0, !PT ;  /* 0x0000003f65937812 */ /* 0x002fc600078ec0ff */
[----:B------:R-:W2:Y:S01]  /*8f00*/  LDL.LU.64 R100, [R1+0x98] ;  /* 0x0000980001647983 */ /* 0x000ea20000300a00 */
[----:B------:R-:W-:-:S03]  /*8f10*/  ISETP.GE.AND P2, PT, R147, R195, PT ;  /* 0x000000c39300720c */ /* 0x000fc60003f46270 */
[----:B------:R1:W-:Y:S04]  /*8f20*/  STL.64 [R1+0x188], R158 ;  /* 0x0001889e01007387 */ /* 0x0003e80000100a00 */
[----:B------:R-:W2:Y:S01]  /*8f30*/  LDL.LU.64 R146, [R1+0x90] ;  /* 0x0000900001927983 */ /* 0x000ea20000300a00 */
[----:B------:R-:W-:-:S03]  /*8f40*/  IMAD.WIDE R154, R192, 0x4, R154 ;  /* 0x00000004c09a7825 */ /* 0x000fc600078e029a */
[----:B------:R1:W-:Y:S04]  /*8f50*/  STL.64 [R1+0x2f0], R156 ;  /* 0x0002f09c01007387 */ /* 0x0003e80000100a00 */
[----:B------:R1:W-:Y:S04]  /*8f60*/  STL.64 [R1+0x380], R154 ;  /* 0x0003809a01007387 */ /* 0x0003e80000100a00 */
[----:B------:R-:W2:Y:S04]  /*8f70*/  LDL.LU.64 R168, [R1+0x88] ;  /* 0x0000880001a87983 */ /* 0x000ea80000300a00 */
[----:B------:R-:W2:Y:S04]  /*8f80*/  LDL.64 R166, [R1+0x80] ;  /* 0x0000800001a67983 */ /* 0x000ea80000100a00 */
[----:B------:R1:W-:Y:S01]  /*8f90*/  LDGSTS.E [R164+0x2ae00], [R158.64], !P3 ;  /* 0x2ae000009ea47fae */ /* 0x0003e2000d921844 */
[----:B------:R-:W-:Y:S01]  /*8fa0*/  ISETP.GE.U32.AND P3, PT, R152, 0x7fffff00, PT ;  /* 0x7fffff009800780c */ /* 0x000fe20003f66070 */
[----:B----4-:R-:W-:-:S04]  /*8fb0*/  IMAD.WIDE R150, R192, 0x4, R150 ;  /* 0x00000004c0967825 */ /* 0x010fc800078e0296 */
[----:B------:R-:W-:Y:S01]  /*8fc0*/  IMAD.WIDE R148, R192, 0x4, R148 ;  /* 0x00000004c0947825 */ /* 0x000fe200078e0294 */
[----:B------:R4:W-:Y:S01]  /*8fd0*/  STL.64 [R1+0x2c8], R150 ;  /* 0x0002c89601007387 */ /* 0x0009e20000100a00 */
[----:B------:R-:W-:-:S03]  /*8fe0*/  IADD3 R152, R252, -0xc5, RZ ;  /* 0xffffff3bfc987810 */ /* 0x000fc60007ffe0ff */
[----:B------:R1:W-:Y:S04]  /*8ff0*/  STL.64 [R1+0x370], R148 ;  /* 0x0003709401007387 */ /* 0x0003e80000100a00 */
[----:B------:R-:W2:Y:S04]  /*9000*/  LDL.64 R162, [R1+0x70] ;  /* 0x0000700001a27983 */ /* 0x000ea80000100a00 */
[----:B------:R-:W2:Y:S04]  /*9010*/  LDL.LU.64 R160, [R1+0x60] ;  /* 0x0000600001a07983 */ /* 0x000ea80000300a00 */
[----:B-1----:R-:W2:Y:S04]  /*9020*/  LDL.LU.64 R158, [R1+0x58] ;  /* 0x00005800019e7983 */ /* 0x002ea80000300a00 */
[----:B------:R1:W-:Y:S04]  /*9030*/  LDGSTS.E [R164+0x2bc00], [R156.64], !P6 ;  /* 0x2bc000009ca47fae */ /* 0x0003e8000f121844 */
[----:B------:R1:W-:Y:S01]  /*9040*/  LDGSTS.E [R164+0x2be00], [R154.64], !P6 ;  /* 0x2be000009aa47fae */ /* 0x0003e2000f121844 */
[----:B------:R-:W-:-:S03]  /*9050*/  ISETP.GE.U32.AND P6, PT, R152, 0x7ffffefc, PT ;  /* 0x7ffffefc9800780c */ /* 0x000fc60003fc6070 */
[----:B------:R4:W-:Y:S04]  /*9060*/  LDGSTS.E [R164+0x2cc00], [R150.64], !P5 ;  /* 0x2cc0000096a47fae */ /* 0x0009e8000e921844 */
[----:B------:R1:W-:Y:S01]  /*9070*/  LDGSTS.E [R164+0x2ce00], [R148.64], !P5 ;  /* 0x2ce0000094a47fae */ /* 0x0003e2000e921844 */
[----:B--2---:R-:W-:-:S05]  /*9080*/  IMAD.WIDE R144, R192, 0x4, R144 ;  /* 0x00000004c0907825 */ /* 0x004fca00078e0290 */
[----:B------:R2:W-:Y:S04]  /*9090*/  STL.64 [R1+0x2c0], R144 ;  /* 0x0002c09001007387 */ /* 0x0005e80000100a00 */
[----:B-1----:R-:W3:Y:S04]  /*90a0*/  LDL.LU.64 R156, [R1+0x50] ;  /* 0x00005000019c7983 */ /* 0x002ee80000300a00 */
[----:B------:R-:W3:Y:S04]  /*90b0*/  LDL.LU.64 R154, [R1+0x48] ;  /* 0x00004800019a7983 */ /* 0x000ee80000300a00 */
[----:B------:R-:W3:Y:S04]  /*90c0*/  LDL.LU.64 R152, [R1+0x40] ;  /* 0x0000400001987983 */ /* 0x000ee80000300a00 */
[----:B------:R1:W-:Y:S01]  /*90d0*/  LDGSTS.E [R164+0x2dc00], [R144.64], !P1 ;  /* 0x2dc0000090a47fae */ /* 0x0003e2000c921844 */
[----:B--2---:R-:W-:-:S05]  /*90e0*/  IMAD.WIDE R142, R192, 0x4, R142 ;  /* 0x00000004c08e7825 */ /* 0x004fca00078e028e */
[----:B------:R2:W-:Y:S04]  /*90f0*/  STL.64 [R1+0x360], R142 ;  /* 0x0003608e01007387 */ /* 0x0005e80000100a00 */
[----:B----4-:R-:W4:Y:S04]  /*9100*/  LDL.64 R150, [R1+0x38] ;  /* 0x0000380001967983 */ /* 0x010f280000100a00 */
[----:B------:R-:W4:Y:S04]  /*9110*/  LDL.LU.64 R148, [R1+0x30] ;  /* 0x0000300001947983 */ /* 0x000f280000300a00 */
[----:B------:R2:W-:Y:S01]  /*9120*/  LDGSTS.E [R164+0x2de00], [R142.64], !P1 ;  /* 0x2de000008ea47fae */ /* 0x0005e2000c921844 */
[----:B------:R-:W-:-:S05]  /*9130*/  IMAD.WIDE R100, R192, 0x4, R100 ;  /* 0x00000004c0647825 */ /* 0x000fca00078e0264 */
[----:B------:R1:W-:Y:S01]  /*9140*/  STL.64 [R1+0x280], R100 ;  /* 0x0002806401007387 */ /* 0x0003e20000100a00 */
[----:B------:R-:W-:-:S03]  /*9150*/  IMAD.WIDE R170, R192, 0x4, R146 ;  /* 0x00000004c0aa7825 */ /* 0x000fc600078e0292 */
[----:B------:R1:W-:Y:S04]  /*9160*/  LDGSTS.E [R164+0x2ec00], [R100.64], !P4 ;  /* 0x2ec0000064a47fae */ /* 0x0003e8000e121844 */
[----:B------:R-:W4:Y:S04]  /*9170*/  LDL.LU.64 R146, [R1+0x28] ;  /* 0x0000280001927983 */ /* 0x000f280000300a00 */
[----:B------:R2:W-:Y:S04]  /*9180*/  STL.64 [R1+0x2f8], R170 ;  /* 0x0002f8aa01007387 */ /* 0x0005e80000100a00 */
[----:B-1----:R-:W4:Y:S04]  /*9190*/  LDL.LU.64 R144, [R1+0x20] ;  /* 0x0000200001907983 */ /* 0x002f280000300a00 */
[----:B--2---:R-:W2:Y:S04]  /*91a0*/  LDL.LU.64 R142, [R1+0x10] ;  /* 0x00001000018e7983 */ /* 0x004ea80000300a00 */
[----:B------:R-:W2:Y:S01]  /*91b0*/  LDL.LU.64 R100, [R1+0x8] ;  /* 0x0000080001647983 */ /* 0x000ea20000300a00 */
[----:B------:R-:W-:Y:S01]  /*91c0*/  ISETP.GE.U32.AND P0, PT, R195, 0x7fffff01, PT ;  /* 0x7fffff01c300780c */ /* 0x000fe20003f06070 */
[----:B------:R-:W-:-:S02]  /*91d0*/  IMAD.MOV.U32 R165, RZ, RZ, 0x3f ;  /* 0x0000003fffa57424 */ /* 0x000fc400078e00ff */
[C---:B------:R-:W-:Y:S01]  /*91e0*/  IMAD.WIDE R168, R192.reuse, 0x4, R168 ;  /* 0x00000004c0a87825 */ /* 0x040fe200078e02a8 */
[----:B------:R1:W-:Y:S03]  /*91f0*/  LDGSTS.E [R164+0x2ee00], [R170.64], !P4 ;  /* 0x2ee00000aaa47fae */ /* 0x0003e6000e121844 */
[----:B------:R-:W-:Y:S01]  /*9200*/  IMAD.WIDE R166, R192, 0x4, R166 ;  /* 0x00000004c0a67825 */ /* 0x000fe200078e02a6 */
[----:B------:R-:W-:Y:S01]  /*9210*/  IADD3 R165, R165, c[0x0][0x180], RZ ;  /* 0x00006000a5a57a10 */ /* 0x000fe20007ffe0ff */
[----:B------:R1:W-:Y:S04]  /*9220*/  STL.64 [R1+0x288], R168 ;  /* 0x000288a801007387 */ /* 0x0003e80000100a00 */
[----:B------:R1:W-:Y:S01]  /*9230*/  LDGSTS.E [R164+0x2fc00], [R168.64], !P0 ;  /* 0x2fc00000a8a47fae */ /* 0x0003e2000c121844 */
[----:B------:R-:W-:-:S03]  /*9240*/  IMAD.WIDE R172, R193, 0x4, R162 ;  /* 0x00000004c1ac7825 */ /* 0x000fc600078e02a2 */
[----:B------:R3:W-:Y:S01]  /*9250*/  STL.64 [R1+0x2d0], R166 ;  /* 0x0002d0a601007387 */ /* 0x0007e20000100a00 */
[----:B-1----:R-:W-:-:S03]  /*9260*/  IMAD.WIDE R170, R193, 0x4, R160 ;  /* 0x00000004c1aa7825 */ /* 0x002fc600078e02a0 */
[----:B------:R3:W-:Y:S01]  /*9270*/  LDGSTS.E [R164+0x2fe00], [R166.64], !P0 ;  /* 0x2fe00000a6a47fae */ /* 0x0007e2000c121844 */
[----:B------:R-:W-:Y:S01]  /*9280*/  ISETP.GT.AND P0, PT, R165, 0xff, PT ;  /* 0x000000ffa500780c */ /* 0x000fe20003f04270 */
[C---:B------:R-:W-:Y:S02]  /*9290*/  IMAD.WIDE R168, R193.reuse, 0x4, R158 ;  /* 0x00000004c1a87825 */ /* 0x040fe400078e029e */
[----:B------:R1:W-:Y:S04]  /*92a0*/  STL.64 [R1+0x248], R172 ;  /* 0x000248ac01007387 */ /* 0x0003e80000100a00 */
[----:B------:R1:W-:Y:S04]  /*92b0*/  STL.64 [R1+0x240], R170 ;  /* 0x000240aa01007387 */ /* 0x0003e80000100a00 */
[----:B------:R1:W-:Y:S01]  /*92c0*/  STL.64 [R1+0x238], R168 ;  /* 0x000238a801007387 */ /* 0x0003e20000100a00 */
[----:B------:R-:W-:Y:S01]  /*92d0*/  ISETP.NE.U32.AND P4, PT, R0, RZ, PT ;  /* 0x000000ff0000720c */ /* 0x000fe20003f85070 */
[----:B------:R-:W-:-:S02]  /*92e0*/  IMAD.WIDE R184, R193, 0x4, R184 ;  /* 0x00000004c1b87825 */ /* 0x000fc400078e02b8 */
[----:B------:R-:W0:Y:S02]  /*92f0*/  LDGDEPBAR ;  /* 0x00000000000079af */ /* 0x000e240000000000 */
[----:B------:R-:W-:-:S08]  /*9300*/  IMAD.WIDE R216, R193, 0x4, R216 ;  /* 0x00000004c1d87825 */ /* 0x000fd000078e02d8 */
[----:B------:R1:W-:Y:S04]  /*9310*/  LDGSTS.E [R194+0x48000], [R172.64], P4 ;  /* 0x48000000acc27fae */ /* 0x0003e8000a121844 */
[----:B------:R1:W-:Y:S04]  /*9320*/  LDGSTS.E [R194+0x48800], [R170.64], P4 ;  /* 0x48800000aac27fae */ /* 0x0003e8000a121844 */
[----:B------:R1:W-:Y:S01]  /*9330*/  LDGSTS.E [R194+0x49000], [R168.64], P4 ;  /* 0x49000000a8c27fae */ /* 0x0003e2000a121844 */
[----:B---3--:R-:W-:-:S04]  /*9340*/  IMAD.WIDE R166, R193, 0x4, R156 ;  /* 0x00000004c1a67825 */ /* 0x008fc800078e029c */
[C---:B------:R-:W-:Y:S01]  /*9350*/  IMAD.WIDE R164, R193.reuse, 0x4, R154 ;  /* 0x00000004c1a47825 */ /* 0x040fe200078e029a */
[----:B------:R3:W-:Y:S03]  /*9360*/  STL.64 [R1+0x230], R166 ;  /* 0x000230a601007387 */ /* 0x0007e60000100a00 */
[C---:B------:R-:W-:Y:S01]  /*9370*/  IMAD.WIDE R162, R193.reuse, 0x4, R152 ;  /* 0x00000004c1a27825 */ /* 0x040fe200078e0298 */
[----:B------:R1:W-:Y:S04]  /*9380*/  STL.64 [R1+0x228], R164 ;  /* 0x000228a401007387 */ /* 0x0003e80000100a00 */
[----:B------:R1:W-:Y:S04]  /*9390*/  STL.64 [R1+0x220], R162 ;  /* 0x000220a201007387 */ /* 0x0003e80000100a00 */
[----:B------:R3:W-:Y:S04]  /*93a0*/  LDGSTS.E [R194+0x49800], [R166.64], P4 ;  /* 0x49800000a6c27fae */ /* 0x0007e8000a121844 */
[----:B------:R1:W-:Y:S04]  /*93b0*/  LDGSTS.E [R194+0x4a000], [R164.64], P4 ;  /* 0x4a000000a4c27fae */ /* 0x0003e8000a121844 */
[----:B------:R1:W-:Y:S01]  /*93c0*/  LDGSTS.E [R194+0x4a800], [R162.64], P4 ;  /* 0x4a800000a2c27fae */ /* 0x0003e2000a121844 */
[----:B----4-:R-:W-:-:S04]  /*93d0*/  IMAD.WIDE R160, R193, 0x4, R150 ;  /* 0x00000004c1a07825 */ /* 0x010fc800078e0296 */
[C---:B------:R-:W-:Y:S01]  /*93e0*/  IMAD.WIDE R158, R193.reuse, 0x4, R148 ;  /* 0x00000004c19e7825 */ /* 0x040fe200078e0294 */
[----:B------:R4:W-:Y:S03]  /*93f0*/  STL.64 [R1+0x218], R160 ;  /* 0x000218a001007387 */ /* 0x0009e60000100a00 */
[C---:B------:R-:W-:Y:S01]  /*9400*/  IMAD.WIDE R148, R193.reuse, 0x4, R196 ;  /* 0x00000004c1947825 */ /* 0x040fe200078e02c4 */
[----:B------:R1:W-:Y:S04]  /*9410*/  STL.64 [R1+0x210], R158 ;  /* 0x0002109e01007387 */ /* 0x0003e80000100a00 */
[----:B------:R4:W-:Y:S04]  /*9420*/  LDGSTS.E [R194+0x4b000], [R160.64], P4 ;  /* 0x4b000000a0c27fae */ /* 0x0009e8000a121844 */
[----:B------:R1:W-:Y:S01]  /*9430*/  LDGSTS.E [R194+0x4b800], [R158.64], P4 ;  /* 0x4b8000009ec27fae */ /* 0x0003e2000a121844 */
[----:B------:R-:W-:-:S04]  /*9440*/  IMAD.WIDE R156, R193, 0x4, R146 ;  /* 0x00000004c19c7825 */ /* 0x000fc800078e0292 */
[----:B------:R-:W-:-:S04]  /*9450*/  IMAD.WIDE R146, R193, 0x4, R250 ;  /* 0x00000004c1927825 */ /* 0x000fc800078e02fa */
[C---:B------:R-:W-:Y:S01]  /*9460*/  IMAD.WIDE R154, R193.reuse, 0x4, R144 ;  /* 0x00000004c19a7825 */ /* 0x040fe200078e0290 */
[----:B------:R1:W-:Y:S03]  /*9470*/  STL.64 [R1+0x208], R156 ;  /* 0x0002089c01007387 */ /* 0x0003e60000100a00 */
[C---:B--2---:R-:W-:Y:S01]  /*9480*/  IMAD.WIDE R152, R193.reuse, 0x4, R142 ;  /* 0x00000004c1987825 */ /* 0x044fe200078e028e */
[----:B------:R3:W-:Y:S03]  /*9490*/  STL.64 [R1+0x200], R154 ;  /* 0x0002009a01007387 */ /* 0x0007e60000100a00 */
[C---:B------:R-:W-:Y:S01]  /*94a0*/  IMAD.WIDE R150, R193.reuse, 0x4, R100 ;  /* 0x00000004c1967825 */ /* 0x040fe200078e0264 */
[----:B------:R1:W-:Y:S03]  /*94b0*/  STL.64 [R1+0x1c8], R152 ;  /* 0x0001c89801007387 */ /* 0x0003e60000100a00 */
[C---:B------:R-:W-:Y:S01]  /*94c0*/  IMAD.WIDE R144, R193.reuse, 0x4, R248 ;  /* 0x00000004c1907825 */ /* 0x040fe200078e02f8 */
[----:B------:R1:W-:Y:S03]  /*94d0*/  STL.64 [R1+0x1c0], R150 ;  /* 0x0001c09601007387 */ /* 0x0003e60000100a00 */
[C---:B------:R-:W-:Y:S01]  /*94e0*/  IMAD.WIDE R142, R193.reuse, 0x4, R238 ;  /* 0x00000004c18e7825 */ /* 0x040fe200078e02ee */
[----:B------:R1:W-:Y:S03]  /*94f0*/  STL.64 [R1+0x1b8], R148 ;  /* 0x0001b89401007387 */ /* 0x0003e60000100a00 */
[C---:B------:R-:W-:Y:S01]  /*9500*/  IMAD.WIDE R100, R193.reuse, 0x4, R176 ;  /* 0x00000004c1647825 */ /* 0x040fe200078e02b0 */
[----:B------:R1:W-:Y:S03]  /*9510*/  STL.64 [R1+0x1b0], R146 ;  /* 0x0001b09201007387 */ /* 0x0003e60000100a00 */
[----:B------:R-:W-:Y:S01]  /*9520*/  IMAD.WIDE R238, R193, 0x4, R200 ;  /* 0x00000004c1ee7825 */ /* 0x000fe200078e02c8 */
[----:B------:R1:W-:Y:S04]  /*9530*/  STL.64 [R1+0x1a8], R144 ;  /* 0x0001a89001007387 */ /* 0x0003e80000100a00 */
[----:B------:R1:W-:Y:S04]  /*9540*/  STL.64 [R1+0x1a0], R142 ;  /* 0x0001a08e01007387 */ /* 0x0003e80000100a00 */
[----:B------:R1:W-:Y:S04]  /*9550*/  STL.64 [R1+0x198], R100 ;  /* 0x0001986401007387 */ /* 0x0003e80000100a00 */
[----:B------:R-:W-:Y:S04]  /*9560*/  STL.64 [R1+0x190], R184 ;  /* 0x000190b801007387 */ /* 0x000fe80000100a00 */
[----:B------:R-:W-:Y:S01]  /*9570*/  STL.64 [R1+0x168], R238 ;  /* 0x000168ee01007387 */ /* 0x000fe20000100a00 */
[----:B------:R-:W-:-:S03]  /*9580*/  LOP3.LUT R251, R194, 0x20, RZ, 0x3c, !PT ;  /* 0x00000020c2fb7812 */ /* 0x000fc600078e3cff */
[----:B------:R3:W-:Y:S04]  /*9590*/  STL.64 [R1+0x98], R216 ;  /* 0x000098d801007387 */ /* 0x0007e80000100a00 */
[----:B-1----:R-:W2:Y:S04]  /*95a0*/  LDL.LU.64 R172, [R1+0x660] ;  /* 0x0006600001ac7983 */ /* 0x002ea80000300a00 */
[----:B------:R-:W2:Y:S04]  /*95b0*/  LDL.LU.64 R170, [R1+0x658] ;  /* 0x0006580001aa7983 */ /* 0x000ea80000300a00 */
[----:B------:R-:W2:Y:S04]  /*95c0*/  LDL.LU.64 R168, [R1+0x650] ;  /* 0x0006500001a87983 */ /* 0x000ea80000300a00 */
[----:B---3--:R-:W3:Y:S04]  /*95d0*/  LDL.LU.64 R166, [R1+0x648] ;  /* 0x0006480001a67983 */ /* 0x008ee80000300a00 */
[----:B------:R-:W2:Y:S04]  /*95e0*/  LDL.LU.64 R164, [R1+0x640] ;  /* 0x0006400001a47983 */ /* 0x000ea80000300a00 */
[----:B------:R-:W2:Y:S04]  /*95f0*/  LDL.LU.64 R162, [R1+0x638] ;  /* 0x0006380001a27983 */ /* 0x000ea80000300a00 */
[----:B----4-:R-:W4:Y:S01]  /*9600*/  LDL.LU.64 R160, [R1+0x630] ;  /* 0x0006300001a07983 */ /* 0x010f220000300a00 */
[----:B------:R-:W-:-:S03]  /*9610*/  LOP3.LUT R250, R194, 0x40, RZ, 0x3c, !PT ;  /* 0x00000040c2fa7812 */ /* 0x000fc600078e3cff */
[----:B------:R-:W2:Y:S04]  /*9620*/  LDL.LU.64 R158, [R1+0x628] ;  /* 0x00062800019e7983 */ /* 0x000ea80000300a00 */
[----:B------:R1:W-:Y:S04]  /*9630*/  LDGSTS.E [R251+0x48200], [R156.64], P4 ;  /* 0x482000009cfb7fae */ /* 0x0003e8000a121844 */
[----:B------:R1:W-:Y:S04]  /*9640*/  LDGSTS.E [R251+0x48a00], [R154.64], P4 ;  /* 0x48a000009afb7fae */ /* 0x0003e8000a121844 */
[----:B------:R1:W-:Y:S04]  /*9650*/  LDGSTS.E [R251+0x49200], [R152.64], P4 ;  /* 0x4920000098fb7fae */ /* 0x0003e8000a121844 */
[----:B-1----:R-:W3:Y:S04]  /*9660*/  LDL.LU.64 R156, [R1+0x620] ;  /* 0x00062000019c7983 */ /* 0x002ee80000300a00 */
[----:B------:R-:W4:Y:S04]  /*9670*/  LDL.LU.64 R154, [R1+0x618] ;  /* 0x00061800019a7983 */ /* 0x000f280000300a00 */
[----:B------:R-:W4:Y:S04]  /*9680*/  LDL.LU.64 R152, [R1+0x610] ;  /* 0x0006100001987983 */ /* 0x000f280000300a00 */
[----:B------:R1:W-:Y:S04]  /*9690*/  LDGSTS.E [R251+0x49a00], [R150.64], P4 ;  /* 0x49a0000096fb7fae */ /* 0x0003e8000a121844 */
[----:B------:R1:W-:Y:S04]  /*96a0*/  LDGSTS.E [R251+0x4a200], [R148.64], P4 ;  /* 0x4a20000094fb7fae */ /* 0x0003e8000a121844 */
[----:B------:R1:W-:Y:S04]  /*96b0*/  LDGSTS.E [R251+0x4aa00], [R146.64], P4 ;  /* 0x4aa0000092fb7fae */ /* 0x0003e8000a121844 */
[----:B-1----:R-:W4:Y:S04]  /*96c0*/  LDL.LU.64 R150, [R1+0x608] ;  /* 0x0006080001967983 */ /* 0x002f280000300a00 */
[----:B------:R-:W4:Y:S04]  /*96d0*/  LDL.LU.64 R148, [R1+0x600] ;  /* 0x0006000001947983 */ /* 0x000f280000300a00 */
[----:B------:R-:W4:Y:S04]  /*96e0*/  LDL.LU.64 R146, [R1+0x5f8] ;  /* 0x0005f80001927983 */ /* 0x000f280000300a00 */
[----:B------:R1:W-:Y:S04]  /*96f0*/  LDGSTS.E [R251+0x4b200], [R144.64], P4 ;  /* 0x4b20000090fb7fae */ /* 0x0003e8000a121844 */
[----:B------:R1:W-:Y:S04]  /*9700*/  LDGSTS.E [R251+0x4ba00], [R142.64], P4 ;  /* 0x4ba000008efb7fae */ /* 0x0003e8000a121844 */
[----:B------:R1:W-:Y:S04]  /*9710*/  LDGSTS.E [R250+0x48400], [R100.64], P4 ;  /* 0x4840000064fa7fae */ /* 0x0003e8000a121844 */
[----:B-1----:R-:W4:Y:S04]  /*9720*/  LDL.LU.64 R144, [R1+0x5f0] ;  /* 0x0005f00001907983 */ /* 0x002f280000300a00 */
[----:B------:R-:W4:Y:S04]  /*9730*/  LDL.LU.64 R142, [R1+0x5e8] ;  /* 0x0005e800018e7983 */ /* 0x000f280000300a00 */
[----:B------:R-:W4:Y:S01]  /*9740*/  LDL.LU.64 R100, [R1+0x5e0] ;  /* 0x0005e00001647983 */ /* 0x000f220000300a00 */
[----:B------:R-:W-:Y:S01]  /*9750*/  IMAD.WIDE R196, R193, 0x4, R208 ;  /* 0x00000004c1c47825 */ /* 0x000fe200078e02d0 */
[----:B------:R-:W-:-:S02]  /*9760*/  LOP3.LUT R251, R194, 0x60, RZ, 0x3c, !PT ;  /* 0x00000060c2fb7812 */ /* 0x000fc400078e3cff */
[----:B------:R1:W-:Y:S01]  /*9770*/  LDGSTS.E [R250+0x48c00], [R184.64], P4 ;  /* 0x48c00000b8fa7fae */ /* 0x0003e2000a121844 */
[----:B------:R-:W-:-:S03]  /*9780*/  IMAD.WIDE R248, R193, 0x4, R224 ;  /* 0x00000004c1f87825 */ /* 0x000fc600078e02e0 */
        /* <DEDUP_REMOVED lines=20> */
[----:B------:R1:W-:Y:S04]  /*98d0*/  LDGSTS.E [R251+0x4a600], [R178.64], P4 ;  /* 0x4a600000b2fb7fae */ /* 0x0003e8000a121844 */
[----:B------:R1:W-:Y:S04]  /*98e0*/  LDGSTS.E [R251+0x4ae00], [R226.64], P4 ;  /* 0x4ae00000e2fb7fae */ /* 0x0003e8000a121844 */
[----:B------:R1:W-:Y:S04]  /*98f0*/  LDGSTS.E [R251+0x4b600], [R176.64], P4 ;  /* 0x4b600000b0fb7fae */ /* 0x0003e8000a121844 */
[----:B------:R1:W-:Y:S04]  /*9900*/  LDGSTS.E [R251+0x4be00], [R242.64], P4 ;  /* 0x4be00000f2fb7fae */ /* 0x0003e8000a121844 */
[----:B------:R-:W0:Y:S01]  /*9910*/  LDGDEPBAR ;  /* 0x00000000000079af */ /* 0x000e220000000000 */
[----:B------:R-:W-:-:S04]  /*9920*/  IADD3 R195, R252, -0xc9, RZ ;  /* 0xffffff37fcc37810 */ /* 0x000fc80007ffe0ff */
[----:B------:R-:W-:Y:S02]  /*9930*/  ISETP.GE.U32.AND P5, PT, R195, 0x7ffffef8, PT ;  /* 0x7ffffef8c300780c */ /* 0x000fe40003fa6070 */
[C---:B------:R-:W-:Y:S02]  /*9940*/  IADD3 R195, R252.reuse, -0xcd, RZ ;  /* 0xffffff33fcc37810 */ /* 0x040fe40007ffe0ff */
[C---:B-1----:R-:W-:Y:S02]  /*9950*/  IADD3 R250, R252.reuse, -0xd1, RZ ;  /* 0xffffff2ffcfa7810 */ /* 0x042fe40007ffe0ff */
[----:B------:R-:W-:Y:S02]  /*9960*/  ISETP.GE.U32.AND P1, PT, R195, 0x7ffffef4, PT ;  /* 0x7ffffef4c300780c */ /* 0x000fe40003f26070 */
[----:B------:R-:W-:Y:S02]  /*9970*/  IADD3 R195, R252, -0xd5, RZ ;  /* 0xffffff2bfcc37810 */ /* 0x000fe40007ffe0ff */
[----:B------:R-:W-:-:S02]  /*9980*/  SEL R0, RZ, 0x4, P2 ;  /* 0x00000004ff007807 */ /* 0x000fc40001000000 */
[----:B------:R-:W-:Y:S02]  /*9990*/  IADD3 R251, R252, -0xd9, RZ ;  /* 0xffffff27fcfb7810 */ /* 0x000fe40007ffe0ff */
[----:B------:R-:W-:Y:S02]  /*99a0*/  ISETP.GE.U32.AND P4, PT, R250, 0x7ffffef0, PT ;  /* 0x7ffffef0fa00780c */ /* 0x000fe40003f86070 */
[----:B------:R-:W-:Y:S02]  /*99b0*/  ISETP.GE.U32.AND P2, PT, R195, 0x7ffffeec, PT ;  /* 0x7ffffeecc300780c */ /* 0x000fe40003f46070 */
[----:B------:R-:W-:Y:S02]  /*99c0*/  SEL R0, R0, RZ, P0 ;  /* 0x000000ff00007207 */ /* 0x000fe40000000000 */
[----:B------:R-:W-:Y:S01]  /*99d0*/  ISETP.GE.U32.AND P0, PT, R251, 0x7ffffee8, PT ;  /* 0x7ffffee8fb00780c */ /* 0x000fe20003f06070 */
[----:B------:R-:W-:Y:S01]  /*99e0*/  IMAD.WIDE R86, R192, 0x4, R86 ;  /* 0x00000004c0567825 */ /* 0x000fe200078e0256 */
[----:B------:R-:W-:-:S03]  /*99f0*/  LOP3.LUT R217, R199, 0x20, RZ, 0x3c, !PT ;  /* 0x00000020c7d97812 */ /* 0x000fc600078e3cff */
[----:B------:R-:W-:-:S04]  /*9a00*/  IMAD.WIDE R80, R192, 0x4, R80 ;  /* 0x00000004c0507825 */ /* 0x000fc800078e0250 */
[----:B------:R-:W-:-:S04]  /*9a10*/  IMAD.WIDE R78, R192, 0x4, R78 ;  /* 0x00000004c04e7825 */ /* 0x000fc800078e024e */
[----:B------:R-:W-:-:S04]  /*9a20*/  IMAD.WIDE R250, R192, 0x4, R84 ;  /* 0x00000004c0fa7825 */ /* 0x000fc800078e0254 */
[C---:B------:R-:W-:Y:S01]  /*9a30*/  IMAD.WIDE R88, R192.reuse, 0x4, R88 ;  /* 0x00000004c0587825 */ /* 0x040fe200078e0258 */
[----:B------:R-:W1:Y:S03]  /*9a40*/  S2R R216, SR_TID.X ;  /* 0x0000000000d87919 */ /* 0x000e660000002100 */
[----:B------:R-:W-:-:S04]  /*9a50*/  IMAD.WIDE R90, R192, 0x4, R90 ;  /* 0x00000004c05a7825 */ /* 0x000fc800078e025a */
[----:B------:R-:W-:-:S04]  /*9a60*/  IMAD.WIDE R92, R192, 0x4, R92 ;  /* 0x00000004c05c7825 */ /* 0x000fc800078e025c */
[----:B------:R-:W-:Y:S01]  /*9a70*/  IMAD.WIDE R84, R192, 0x4, R94 ;  /* 0x00000004c0547825 */ /* 0x000fe200078e025e */
[----:B-1----:R-:W-:-:S03]  /*9a80*/  LOP3.LUT R195, R216, 0x7f, RZ, 0xc0, !PT ;  /* 0x0000007fd8c37812 */ /* 0x002fc600078ec0ff */
[----:B------:R-:W-:-:S04]  /*9a90*/  IMAD.WIDE R82, R192, 0x4, R82 ;  /* 0x00000004c0527825 */ /* 0x000fc800078e0252 */
[----:B------:R-:W-:-:S04]  /*9aa0*/  IMAD.WIDE R76, R192, 0x4, R76 ;  /* 0x00000004c04c7825 */ /* 0x000fc800078e024c */
[----:B------:R-:W-:-:S04]  /*9ab0*/  IMAD.WIDE R74, R192, 0x4, R74 ;  /* 0x00000004c04a7825 */ /* 0x000fc800078e024a */
[----:B--2---:R-:W-:-:S04]  /*9ac0*/  IMAD.WIDE R158, R192, 0x4, R158 ;  /* 0x00000004c09e7825 */ /* 0x004fc800078e029e */
[----:B---3--:R-:W-:-:S04]  /*9ad0*/  IMAD.WIDE R156, R192, 0x4, R156 ;  /* 0x00000004c09c7825 */ /* 0x008fc800078e029c */
[----:B----4-:R-:W-:-:S04]  /*9ae0*/  IMAD.WIDE R154, R192, 0x4, R154 ;  /* 0x00000004c09a7825 */ /* 0x010fc800078e029a */
[----:B------:R-:W-:-:S04]  /*9af0*/  IMAD.WIDE R152, R192, 0x4, R152 ;  /* 0x00000004c0987825 */ /* 0x000fc800078e0298 */
[----:B------:R-:W-:-:S04]  /*9b00*/  IMAD.WIDE R238, R192, 0x4, R150 ;  /* 0x00000004c0ee7825 */ /* 0x000fc800078e0296 */
[----:B------:R-:W-:-:S04]  /*9b10*/  IMAD.WIDE R234, R192, 0x4, R148 ;  /* 0x00000004c0ea7825 */ /* 0x000fc800078e0294 */
[----:B------:R-:W-:-:S04]  /*9b20*/  IMAD.WIDE R224, R192, 0x4, R146 ;  /* 0x00000004c0e07825 */ /* 0x000fc800078e0292 */
[----:B------:R-:W-:-:S04]  /*9b30*/  IMAD.WIDE R148, R192, 0x4, R160 ;  /* 0x00000004c0947825 */ /* 0x000fc800078e02a0 */
[----:B------:R-:W-:-:S04]  /*9b40*/  IMAD.WIDE R218, R192, 0x4, R144 ;  /* 0x00000004c0da7825 */ /* 0x000fc800078e0290 */
[----:B------:R-:W-:-:S04]  /*9b50*/  IMAD.WIDE R186, R192, 0x4, R142 ;  /* 0x00000004c0ba7825 */ /* 0x000fc800078e028e */
[----:B------:R-:W-:Y:S01]  /*9b60*/  IMAD.WIDE R184, R192, 0x4, R100 ;  /* 0x00000004c0b87825 */ /* 0x000fe200078e0264 */
[----:B------:R-:W-:Y:S01]  /*9b70*/  BAR.SYNC.DEFER_BLOCKING 0x0 ;  /* 0x0000000000007b1d */ /* 0x000fe20000010000 */
[C---:B------:R-:W-:Y:S02]  /*9b80*/  IADD3 R100, R252.reuse, -0xdd, RZ ;  /* 0xffffff23fc647810 */ /* 0x040fe40007ffe0ff */
[----:B------:R-:W-:-:S03]  /*9b90*/  IADD3 R101, R252, -0xe1, RZ ;  /* 0xffffff1ffc657810 */ /* 0x000fc60007ffe0ff */
[----:B------:R-:W-:Y:S04]  /*9ba0*/  STL.64 [R1+0x550], R184 ;  /* 0x000550b801007387 */ /* 0x000fe80000100a00 */
[----:B------:R-:W-:Y:S04]  /*9bb0*/  STL.64 [R1+0x558], R186 ;  /* 0x000558ba01007387 */ /* 0x000fe80000100a00 */
[----:B------:R-:W-:Y:S01]  /*9bc0*/  STL.64 [R1+0x560], R218 ;  /* 0x000560da01007387 */ /* 0x000fe20000100a00 */
[----:B------:R-:W-:-:S03]  /*9bd0*/  IMAD.WIDE R146, R192, 0x4, R162 ;  /* 0x00000004c0927825 */ /* 0x000fc600078e02a2 */
[----:B------:R-:W-:Y:S04]  /*9be0*/  STL.64 [R1+0x568], R224 ;  /* 0x000568e001007387 */ /* 0x000fe80000100a00 */
[----:B------:R-:W-:Y:S01]  /*9bf0*/  @!PT LDS RZ, [RZ] ;  /* 0x00000000fffff984 */ /* 0x000fe20000000800 */
[----:B------:R-:W-:Y:S01]  /*9c00*/  @!PT LDS RZ, [RZ] ;  /* 0x00000000fffff984 */ /* 0x000fe20000000800 */
[----:B------:R-:W-:Y:S01]  /*9c10*/  @!PT LDS RZ, [RZ] ;  /* 0x00000000fffff984 */ /* 0x000fe20000000800 */
[----:B------:R1:W-:Y:S04]  /*9c20*/  LDGSTS.E [R199+0x30000], [R184.64], !P3 ;  /* 0x30000000b8c77fae */ /* 0x0003e8000d921844 */
[----:B------:R2:W-:Y:S01]  /*9c30*/  LDGSTS.E [R199+0x30200], [R186.64], !P3 ;  /* 0x30200000bac77fae */ /* 0x0005e2000d921844 */
[----:B------:R-:W-:-:S03]  /*9c40*/  ISETP.GE.U32.AND P3, PT, R100, 0x7ffffee4, PT ;  /* 0x7ffffee46400780c */ /* 0x000fc60003f66070 */
[----:B------:R3:W-:Y:S01]  /*9c50*/  LDGSTS.E [R199+0x31000], [R218.64], !P6 ;  /* 0x31000000dac77fae */ /* 0x0007e2000f121844 */
[----:B------:R-:W-:-:S03]  /*9c60*/  IADD3 R100, R252, -0xe5, RZ ;  /* 0xffffff1bfc647810 */ /* 0x000fc60007ffe0ff */
[----:B------:R4:W-:Y:S01]  /*9c70*/  LDGSTS.E [R199+0x31200], [R224.64], !P6 ;  /* 0x31200000e0c77fae */ /* 0x0009e2000f121844 */
[----:B------:R-:W-:-:S03]  /*9c80*/  ISETP.GE.U32.AND P6, PT, R101, 0x7ffffee0, PT ;  /* 0x7ffffee06500780c */ /* 0x000fc60003fc6070 */
[----:B------:R1:W-:Y:S01]  /*9c90*/  LDGSTS.E [R199+0x32000], [R234.64], !P5 ;  /* 0x32000000eac77fae */ /* 0x0003e2000e921844 */
[----:B------:R-:W-:-:S03]  /*9ca0*/  IADD3 R101, R252, -0xe9, RZ ;  /* 0xffffff17fc657810 */ /* 0x000fc60007ffe0ff */
[----:B------:R-:W-:Y:S01]  /*9cb0*/  STL.64 [R1+0x570], R234 ;  /* 0x000570ea01007387 */ /* 0x000fe20000100a00 */
[----:B------:R-:W-:-:S03]  /*9cc0*/  IMAD.WIDE R144, R192, 0x4, R164 ;  /* 0x00000004c0907825 */ /* 0x000fc600078e02a4 */
[----:B------:R1:W-:Y:S01]  /*9cd0*/  LDGSTS.E [R199+0x32200], [R238.64], !P5 ;  /* 0x32200000eec77fae */ /* 0x0003e2000e921844 */
[----:B------:R-:W-:-:S03]  /*9ce0*/  ISETP.GE.U32.AND P5, PT, R100, 0x7ffffedc, PT ;  /* 0x7ffffedc6400780c */ /* 0x000fc60003fa6070 */
[----:B------:R-:W-:Y:S01]  /*9cf0*/  STL.64 [R1+0x578], R238 ;  /* 0x000578ee01007387 */ /* 0x000fe20000100a00 */
[----:B------:R-:W-:-:S03]  /*9d00*/  IMAD.WIDE R142, R192, 0x4, R166 ;  /* 0x00000004c08e7825 */ /* 0x000fc600078e02a6 */
[----:B------:R-:W-:Y:S01]  /*9d10*/  STL.64 [R1+0x28], R152 ;  /* 0x0000289801007387 */ /* 0x000fe20000100a00 */
[----:B------:R-:W-:-:S03]  /*9d20*/  IADD3 R100, R252, -0xed, RZ ;  /* 0xffffff13fc647810 */ /* 0x000fc60007ffe0ff */
[----:B------:R1:W-:Y:S04]  /*9d30*/  LDGSTS.E [R199+0x33000], [R152.64], !P1 ;  /* 0x3300000098c77fae */ /* 0x0003e8000c921844 */
[----:B------:R-:W-:Y:S04]  /*9d40*/  STL.64 [R1+0x40], R154 ;  /* 0x0000409a01007387 */ /* 0x000fe80000100a00 */
[----:B------:R1:W-:Y:S01]  /*9d50*/  LDGSTS.E [R199+0x33200], [R154.64], !P1 ;  /* 0x332000009ac77fae */ /* 0x0003e2000c921844 */
[----:B------:R-:W-:-:S03]  /*9d60*/  ISETP.GE.U32.AND P1, PT, R101, 0x7ffffed8, PT ;  /* 0x7ffffed86500780c */ /* 0x000fc60003f26070 */
[----:B------:R-:W-:Y:S04]  /*9d70*/  STL.64 [R1+0x48], R156 ;  /* 0x0000489c01007387 */ /* 0x000fe80000100a00 */
[----:B------:R1:W-:Y:S04]  /*9d80*/  LDGSTS.E [R199+0x34000], [R156.64], !P4 ;  /* 0x340000009cc77fae */ /* 0x0003e8000e121844 */
[----:B------:R-:W-:Y:S04]  /*9d90*/  STL.64 [R1+0x50], R158 ;  /* 0x0000509e01007387 */ /* 0x000fe80000100a00 */
[----:B------:R1:W-:Y:S01]  /*9da0*/  LDGSTS.E [R199+0x34200], [R158.64], !P4 ;  /* 0x342000009ec77fae */ /* 0x0003e2000e121844 */
[----:B------:R-:W-:-:S03]  /*9db0*/  ISETP.GE.U32.AND P4, PT, R100, 0x7ffffed4, PT ;  /* 0x7ffffed46400780c */ /* 0x000fc60003f86070 */
[----:B------:R1:W-:Y:S01]  /*9dc0*/  STL.64 [R1+0x58], R148 ;  /* 0x0000589401007387 */ /* 0x0003e20000100a00 */
[----:B------:R-:W-:-:S03]  /*9dd0*/  IADD3 R101, R252, -0xf1, RZ ;  /* 0xffffff0ffc657810 */ /* 0x000fc60007ffe0ff */
[----:B------:R1:W-:Y:S01]  /*9de0*/  LDGSTS.E [R199+0x35000], [R148.64], !P2 ;  /* 0x3500000094c77fae */ /* 0x0003e2000d121844 */
[----:B------:R-:W-:-:S03]  /*9df0*/  IADD3 R100, R252, -0xf5, RZ ;  /* 0xffffff0bfc647810 */ /* 0x000fc60007ffe0ff */
        /* <DEDUP_REMOVED lines=14> */
[----:B------:R-:W-:-:S03]  /*9ee0*/  ISETP.GE.U32.AND P0, PT, R100, 0x7ffffecc, PT ;  /* 0x7ffffecc6400780c */ /* 0x000fc60003f06070 */
[----:B------:R2:W-:Y:S01]  /*9ef0*/  LDGSTS.E [R199+0x37200], [R146.64], !P3 ;  /* 0x3720000092c77fae */ /* 0x0005e2000d921844 */
[----:B------:R-:W-:Y:S01]  /*9f00*/  IADD3 R101, R252, -0xf9, RZ ;  /* 0xffffff07fc657810 */ /* 0x000fe20007ffe0ff */
[----:B-1----:R-:W-:Y:S02]  /*9f10*/  IMAD.WIDE R148, R192, 0x4, R180 ;  /* 0x00000004c0947825 */ /* 0x002fe400078e02b4 */
[----:B------:R1:W-:Y:S01]  /*9f20*/  STL.64 [R1+0x260], R144 ;  /* 0x0002609001007387 */ /* 0x0003e20000100a00 */
[----:B------:R-:W-:-:S03]  /*9f30*/  IADD3 R100, R252, -0xfd, RZ ;  /* 0xffffff03fc647810 */ /* 0x000fc60007ffe0ff */
[----:B------:R1:W-:Y:S01]  /*9f40*/  LDGSTS.E [R199+0x38000], [R144.64], !P6 ;  /* 0x3800000090c77fae */ /* 0x0003e2000f121844 */
[----:B--2---:R-:W-:-:S03]  /*9f50*/  IMAD.WIDE R146, R192, 0x4, R182 ;  /* 0x00000004c0927825 */ /* 0x004fc600078e02b6 */
[----:B------:R2:W-:Y:S04]  /*9f60*/  STL.64 [R1+0x278], R142 ;  /* 0x0002788e01007387 */ /* 0x0005e80000100a00 */
[----:B------:R2:W-:Y:S01]  /*9f70*/  LDGSTS.E [R199+0x38200], [R142.64], !P6 ;  /* 0x382000008ec77fae */ /* 0x0005e2000f121844 */
[----:B-1----:R-:W-:-:S03]  /*9f80*/  IMAD.WIDE R144, R192, 0x4, R188 ;  /* 0x00000004c0907825 */ /* 0x002fc600078e02bc */
[----:B------:R1:W-:Y:S01]  /*9f90*/  STL.64 [R1+0x2a0], R148 ;  /* 0x0002a09401007387 */ /* 0x0003e20000100a00 */
[----:B------:R-:W-:Y:S02]  /*9fa0*/  ISETP.GE.U32.AND P3, PT, R101, 0x7ffffec8, PT ;  /* 0x7ffffec86500780c */ /* 0x000fe40003f66070 */
[----:B------:R-:W-:Y:S01]  /*9fb0*/  ISETP.GE.U32.AND P6, PT, R100, 0x7ffffec4, PT ;  /* 0x7ffffec46400780c */ /* 0x000fe20003fc6070 */
[----:B------:R1:W-:Y:S01]  /*9fc0*/  LDGSTS.E [R199+0x39000], [R148.64], !P5 ;  /* 0x3900000094c77fae */ /* 0x0003e2000e921844 */
[----:B--2---:R-:W-:-:S03]  /*9fd0*/  IMAD.WIDE R142, R192, 0x4, R190 ;  /* 0x00000004c08e7825 */ /* 0x004fc600078e02be */
[----:B------:R2:W-:Y:S01]  /*9fe0*/  STL.64 [R1+0x2b8], R146 ;  /* 0x0002b89201007387 */ /* 0x0005e20000100a00 */
[C---:B------:R-:W-:Y:S02]  /*9ff0*/  IADD3 R101, R252.reuse, -0xc2, RZ ;  /* 0xffffff3efc657810 */ /* 0x040fe40007ffe0ff */
[----:B------:R-:W-:Y:S01]  /*a000*/  IADD3 R100, R252, -0xc6, RZ ;  /* 0xffffff3afc647810 */ /* 0x000fe20007ffe0ff */
[----:B------:R2:W-:Y:S01]  /*a010*/  LDGSTS.E [R199+0x39200], [R146.64], !P5 ;  /* 0x3920000092c77fae */ /* 0x0005e2000e921844 */
[----:B-1----:R-:W-:-:S03]  /*a020*/  IMAD.WIDE R148, R192, 0x4, R204 ;  /* 0x00000004c0947825 */ /* 0x002fc600078e02cc */
[----:B------:R1:W-:Y:S04]  /*a030*/  STL.64 [R1+0x340], R144 ;  /* 0x0003409001007387 */ /* 0x0003e80000100a00 */
[----:B------:R1:W-:Y:S01]  /*a040*/  LDGSTS.E [R199+0x3a000], [R144.64], !P1 ;  /* 0x3a00000090c77fae */ /* 0x0003e2000c921844 */
[----:B--2---:R-:W-:-:S03]  /*a050*/  IMAD.WIDE R146, R192, 0x4, R206 ;  /* 0x00000004c0927825 */ /* 0x004fc600078e02ce */
[----:B------:R2:W-:Y:S01]  /*a060*/  STL.64 [R1+0x368], R142 ;  /* 0x0003688e01007387 */ /* 0x0005e20000100a00 */
[----:B------:R-:W-:-:S03]  /*a070*/  ISETP.GE.U32.AND P5, PT, R101, 0x7ffffeff, PT ;  /* 0x7ffffeff6500780c */ /* 0x000fc60003fa6070 */
[----:B------:R2:W-:Y:S01]  /*a080*/  LDGSTS.E [R199+0x3a200], [R142.64], !P1 ;  /* 0x3a2000008ec77fae */ /* 0x0005e2000c921844 */
[----:B------:R-:W-:Y:S01]  /*a090*/  ISETP.GE.U32.AND P1, PT, R100, 0x7ffffefb, PT ;  /* 0x7ffffefb6400780c */ /* 0x000fe20003f26070 */
[----:B-1----:R-:W-:Y:S02]  /*a0a0*/  IMAD.WIDE R144, R192, 0x4, R212 ;  /* 0x00000004c0907825 */ /* 0x002fe400078e02d4 */
[----:B------:R1:W-:Y:S01]  /*a0b0*/  STL.64 [R1+0x440], R148 ;  /* 0x0004409401007387 */ /* 0x0003e20000100a00 */
[C---:B------:R-:W-:Y:S02]  /*a0c0*/  IADD3 R101, R252.reuse, -0xca, RZ ;  /* 0xffffff36fc657810 */ /* 0x040fe40007ffe0ff */
[----:B------:R-:W-:Y:S01]  /*a0d0*/  IADD3 R100, R252, -0xce, RZ ;  /* 0xffffff32fc647810 */ /* 0x000fe20007ffe0ff */
        /* <DEDUP_REMOVED lines=12> */
[----:B------:R-:W-:Y:S01]  /*a1a0*/  ISETP.GE.U32.AND P2, PT, R100, 0x7ffffef3, PT ;  /* 0x7ffffef36400780c */ /* 0x000fe20003f46070 */
[----:B-1----:R-:W-:Y:S01]  /*a1b0*/  IMAD.WIDE R144, R192, 0x4, R228 ;  /* 0x00000004c0907825 */ /* 0x002fe200078e02e4 */
[----:B------:R-:W-:Y:S01]  /*a1c0*/  IADD3 R100, R252, -0xd6, RZ ;  /* 0xffffff2afc647810 */ /* 0x000fe20007ffe0ff */
[----:B------:R-:W-:Y:S04]  /*a1d0*/  STL.64 [R1+0x4f8], R148 ;  /* 0x0004f89401007387 */ /* 0x000fe80000100a00 */
[----:B------:R1:W-:Y:S01]  /*a1e0*/  LDGSTS.E [R199+0x3d000], [R148.64], !P0 ;  /* 0x3d00000094c77fae */ /* 0x0003e2000c121844 */
[----:B--2---:R-:W-:-:S03]  /*a1f0*/  IMAD.WIDE R142, R192, 0x4, R230 ;  /* 0x00000004c08e7825 */ /* 0x004fc600078e02e6 */
[----:B------:R2:W-:Y:S04]  /*a200*/  STL.64 [R1+0x508], R146 ;  /* 0x0005089201007387 */ /* 0x0005e80000100a00 */
[----:B------:R2:W-:Y:S01]  /*a210*/  LDGSTS.E [R199+0x3d200], [R146.64], !P0 ;  /* 0x3d20000092c77fae */ /* 0x0005e2000c121844 */
[----:B------:R-:W-:-:S03]  /*a220*/  ISETP.GE.U32.AND P0, PT, R101, 0x7ffffeef, PT ;  /* 0x7ffffeef6500780c */ /* 0x000fc60003f06070 */
[----:B------:R1:W-:Y:S04]  /*a230*/  STL.64 [R1+0x518], R144 ;  /* 0x0005189001007387 */ /* 0x0003e80000100a00 */
[----:B------:R1:W-:Y:S01]  /*a240*/  LDGSTS.E [R199+0x3e000], [R144.64], !P3 ;  /* 0x3e00000090c77fae */ /* 0x0003e2000d921844 */
[----:B--2---:R-:W-:-:S03]  /*a250*/  IMAD.WIDE R146, R192, 0x4, R236 ;  /* 0x00000004c0927825 */ /* 0x004fc600078e02ec */
[----:B------:R2:W-:Y:S01]  /*a260*/  LDGSTS.E [R199+0x3e200], [R142.64], !P3 ;  /* 0x3e2000008ec77fae */ /* 0x0005e2000d921844 */
[----:B------:R-:W-:Y:S01]  /*a270*/  ISETP.GE.U32.AND P3, PT, R100, 0x7ffffeeb, PT ;  /* 0x7ffffeeb6400780c */ /* 0x000fe20003f66070 */
[C---:B------:R-:W-:Y:S02]  /*a280*/  IMAD.WIDE R100, R192.reuse, 0x4, R246 ;  /* 0x00000004c0647825 */ /* 0x040fe400078e02f6 */
[----:B------:R2:W-:Y:S02]  /*a290*/  STL.64 [R1+0x520], R142 ;  /* 0x0005208e01007387 */ /* 0x0005e40000100a00 */
[----:B-1----:R-:W-:Y:S02]  /*a2a0*/  IMAD.WIDE R144, R192, 0x4, R244 ;  /* 0x00000004c0907825 */ /* 0x002fe400078e02f4 */
[----:B------:R-:W-:Y:S04]  /*a2b0*/  STL.64 [R1+0x528], R146 ;  /* 0x0005289201007387 */ /* 0x000fe80000100a00 */
[----:B------:R1:W-:Y:S01]  /*a2c0*/  LDGSTS.E [R199+0x3f000], [R146.64], !P6 ;  /* 0x3f00000092c77fae */ /* 0x0003e2000f121844 */
[----:B--2---:R-:W-:-:S03]  /*a2d0*/  IADD3 R143, R252, -0xda, RZ ;  /* 0xffffff26fc8f7810 */ /* 0x004fc60007ffe0ff */
[----:B------:R-:W-:Y:S01]  /*a2e0*/  STL.64 [R1+0x530], R144 ;  /* 0x0005309001007387 */ /* 0x000fe20000100a00 */
[----:B------:R-:W-:Y:S01]  /*a2f0*/  IADD3 R142, R252, -0xde, RZ ;  /* 0xffffff22fc8e7810 */ /* 0x000fe20007ffe0ff */
[C---:B------:R-:W-:Y:S02]  /*a300*/  IMAD.WIDE R172, R192.reuse, 0x4, R62 ;  /* 0x00000004c0ac7825 */ /* 0x040fe400078e023e */
[----:B------:R2:W-:Y:S01]  /*a310*/  LDGSTS.E [R199+0x3f200], [R144.64], !P6 ;  /* 0x3f20000090c77fae */ /* 0x0005e2000f121844 */
[----:B------:R-:W-:Y:S01]  /*a320*/  ISETP.GE.U32.AND P6, PT, R143, 0x7ffffee7, PT ;  /* 0x7ffffee78f00780c */ /* 0x000fe20003fc6070 */
[----:B------:R-:W-:Y:S02]  /*a330*/  IMAD.WIDE R180, R192, 0x4, R66 ;  /* 0x00000004c0b47825 */ /* 0x000fe400078e0242 */
        /* <DEDUP_REMOVED lines=8> */
[----:B------:R1:W-:Y:S01]  /*a3c0*/  STL.64 [R1+0x598], R80 ;  /* 0x0005985001007387 */ /* 0x0003e20000100a00 */
[----:B------:R-:W-:-:S03]  /*a3d0*/  IADD3 R142, R252, -0xe6, RZ ;  /* 0xffffff1afc8e7810 */ /* 0x000fc60007ffe0ff */
[----:B------:R2:W-:Y:S01]  /*a3e0*/  LDGSTS.E [R217+0x31600], [R78.64], !P1 ;  /* 0x316000004ed97fae */ /* 0x0005e2000c921844 */
[----:B------:R-:W-:-:S03]  /*a3f0*/  ISETP.GE.U32.AND P1, PT, R143, 0x7ffffedf, PT ;  /* 0x7ffffedf8f00780c */ /* 0x000fc60003f26070 */
[----:B------:R2:W-:Y:S04]  /*a400*/  STL.64 [R1+0x5a0], R78 ;  /* 0x0005a04e01007387 */ /* 0x0005e80000100a00 */
[----:B------:R3:W-:Y:S01]  /*a410*/  LDGSTS.E [R217+0x32400], [R172.64], !P4 ;  /* 0x32400000acd97fae */ /* 0x0007e2000e121844 */
[----:B-1----:R-:W-:-:S03]  /*a420*/  IMAD.WIDE R80, R192, 0x4, R96 ;  /* 0x00000004c0507825 */ /* 0x002fc600078e0260 */
[----:B------:R-:W-:Y:S01]  /*a430*/  STL.64 [R1+0x5a8], R172 ;  /* 0x0005a8ac01007387 */ /* 0x000fe20000100a00 */
[----:B------:R-:W-:-:S03]  /*a440*/  IADD3 R63, R252, -0xea, RZ ;  /* 0xffffff16fc3f7810 */ /* 0x000fc60007ffe0ff */
[----:B------:R1:W-:Y:S01]  /*a450*/  LDGSTS.E [R217+0x32600], [R180.64], !P4 ;  /* 0x32600000b4d97fae */ /* 0x0003e2000e121844 */
[----:B--2---:R-:W-:-:S03]  /*a460*/  IMAD.WIDE R78, R192, 0x4, R98 ;  /* 0x00000004c04e7825 */ /* 0x004fc600078e0262 */
[----:B------:R-:W-:Y:S01]  /*a470*/  STL.64 [R1+0x5b0], R180 ;  /* 0x0005b0b401007387 */ /* 0x000fe20000100a00 */
[----:B------:R-:W-:-:S03]  /*a480*/  IMAD.WIDE R66, R192, 0x4, R102 ;  /* 0x00000004c0427825 */ /* 0x000fc600078e0266 */
[----:B------:R-:W-:Y:S04]  /*a490*/  STL.64 [R1], R88 ;  /* 0x0000005801007387 */ /* 0x000fe80000100a00 */
[----:B------:R1:W-:Y:S01]  /*a4a0*/  LDGSTS.E [R217+0x33400], [R250.64], !P2 ;  /* 0x33400000fad97fae */ /* 0x0003e2000d121844 */
[----:B------:R-:W-:-:S03]  /*a4b0*/  ISETP.GE.U32.AND P4, PT, R142, 0x7ffffedb, PT ;  /* 0x7ffffedb8e00780c */ /* 0x000fc60003f86070 */
[----:B------:R-:W-:Y:S04]  /*a4c0*/  STL.64 [R1+0x5b8], R250 ;  /* 0x0005b8fa01007387 */ /* 0x000fe80000100a00 */
[----:B------:R1:W-:Y:S01]  /*a4d0*/  LDGSTS.E [R217+0x33600], [R88.64], !P2 ;  /* 0x3360000058d97fae */ /* 0x0003e2000d121844 */
[----:B------:R-:W-:-:S03]  /*a4e0*/  IADD3 R62, R252, -0xee, RZ ;  /* 0xffffff12fc3e7810 */ /* 0x000fc60007ffe0ff */
[----:B------:R-:W-:Y:S04]  /*a4f0*/  STL.64 [R1+0x8], R90 ;  /* 0x0000085a01007387 */ /* 0x000fe80000100a00 */
[----:B------:R1:W-:Y:S01]  /*a500*/  LDGSTS.E [R217+0x34400], [R90.64], !P0 ;  /* 0x344000005ad97fae */ /* 0x0003e2000c121844 */
[----:B------:R-:W-:-:S03]  /*a510*/  ISETP.GE.U32.AND P2, PT, R63, 0x7ffffed7, PT ;  /* 0x7ffffed73f00780c */ /* 0x000fc60003f46070 */
[----:B------:R-:W-:Y:S04]  /*a520*/  STL.64 [R1+0x10], R92 ;  /* 0x0000105c01007387 */ /* 0x000fe80000100a00 */
[----:B------:R1:W-:Y:S01]  /*a530*/  LDGSTS.E [R217+0x34600], [R92.64], !P0 ;  /* 0x346000005cd97fae */ /* 0x0003e2000c121844 */
[----:B------:R-:W-:-:S03]  /*a540*/  IADD3 R63, R252, -0xf2, RZ ;  /* 0xffffff0efc3f7810 */ /* 0x000fc60007ffe0ff */
[----:B------:R2:W-:Y:S04]  /*a550*/  STL.64 [R1+0x20], R84 ;  /* 0x0000205401007387 */ /* 0x0005e80000100a00 */
[----:B------:R2:W-:Y:S04]  /*a560*/  LDGSTS.E [R217+0x35400], [R84.64], !P3 ;  /* 0x3540000054d97fae */ /* 0x0005e8000d921844 */
[----:B------:R1:W-:Y:S04]  /*a570*/  STL.64 [R1+0x30], R80 ;  /* 0x0000305001007387 */ /* 0x0003e80000100a00 */
[----:B------:R1:W-:Y:S01]  /*a580*/  LDGSTS.E [R217+0x35600], [R80.64], !P3 ;  /* 0x3560000050d97fae */ /* 0x0003e2000d921844 */
[----:B--2---:R-:W-:-:S03]  /*a590*/  IMAD.WIDE R84, R192, 0x4, R104 ;  /* 0x00000004c0547825 */ /* 0x004fc600078e0268 */
[----:B------:R2:W-:Y:S01]  /*a5a0*/  STL.64 [R1+0x60], R78 ;  /* 0x0000604e01007387 */ /* 0x0005e20000100a00 */
[----:B------:R-:W-:-:S03]  /*a5b0*/  ISETP.GE.U32.AND P0, PT, R62, 0x7ffffed3, PT ;  /* 0x7ffffed33e00780c */ /* 0x000fc60003f06070 */
[----:B------:R2:W-:Y:S01]  /*a5c0*/  LDGSTS.E [R217+0x36400], [R78.64], !P6 ;  /* 0x364000004ed97fae */ /* 0x0005e2000f121844 */
[----:B-1----:R-:W-:-:S03]  /*a5d0*/  IMAD.WIDE R80, R192, 0x4, R106 ;  /* 0x00000004c0507825 */ /* 0x002fc600078e026a */
[----:B------:R1:W-:Y:S04]  /*a5e0*/  STL.64 [R1+0x88], R66 ;  /* 0x0000884201007387 */ /* 0x0003e80000100a00 */
[----:B------:R1:W-:Y:S01]  /*a5f0*/  LDGSTS.E [R217+0x36600], [R66.64], !P6 ;  /* 0x3660000042d97fae */ /* 0x0003e2000f121844 */
[----:B--2---:R-:W-:-:S03]  /*a600*/  IMAD.WIDE R78, R192, 0x4, R108 ;  /* 0x00000004c04e7825 */ /* 0x004fc600078e026c */
[----:B------:R-:W-:Y:S01]  /*a610*/  STL.64 [R1+0xa0], R84 ;  /* 0x0000a05401007387 */ /* 0x000fe20000100a00 */
[----:B------:R-:W-:Y:S02]  /*a620*/  IADD3 R62, R252, -0xf6, RZ ;  /* 0xffffff0afc3e7810 */ /* 0x000fe40007ffe0ff */
[----:B------:R-:W-:Y:S01]  /*a630*/  ISETP.GE.U32.AND P3, PT, R63, 0x7ffffecf, PT ;  /* 0x7ffffecf3f00780c */ /* 0x000fe20003f66070 */
[----:B------:R2:W-:Y:S01]  /*a640*/  LDGSTS.E [R217+0x37400], [R84.64], !P5 ;  /* 0x3740000054d97fae */ /* 0x0005e2000e921844 */
[----:B-1----:R-:W-:-:S03]  /*a650*/  IMAD.WIDE R66, R192, 0x4, R110 ;  /* 0x00000004c0427825 */ /* 0x002fc600078e026e */
[----:B------:R1:W-:Y:S01]  /*a660*/  STL.64 [R1+0xa8], R80 ;  /* 0x0000a85001007387 */ /* 0x0003e20000100a00 */
[----:B------:R-:W-:-:S03]  /*a670*/  IADD3 R63, R252, -0xfa, RZ ;  /* 0xffffff06fc3f7810 */ /* 0x000fc60007ffe0ff */
[----:B------:R1:W-:Y:S01]  /*a680*/  LDGSTS.E [R217+0x37600], [R80.64], !P5 ;  /* 0x3760000050d97fae */ /* 0x0003e2000e921844 */
[----:B------:R-:W-:-:S03]  /*a690*/  ISETP.GE.U32.AND P6, PT, R62, 0x7ffffecb, PT ;  /* 0x7ffffecb3e00780c */ /* 0x000fc60003fc6070 */
[----:B------:R2:W-:Y:S04]  /*a6a0*/  STL.64 [R1+0xe0], R78 ;  /* 0x0000e04e01007387 */ /* 0x0005e80000100a00 */
[----:B------:R2:W-:Y:S01]  /*a6b0*/  LDGSTS.E [R217+0x38400], [R78.64], !P1 ;  /* 0x384000004ed97fae */ /* 0x0005e2000c921844 */
[----:B-1----:R-:W-:-:S03]  /*a6c0*/  IMAD.WIDE R80, R192, 0x4, R112 ;  /* 0x00000004c0507825 */ /* 0x002fc600078e0270 */
[----:B------:R1:W-:Y:S04]  /*a6d0*/  STL.64 [R1+0x158], R66 ;  /* 0x0001584201007387 */ /* 0x0003e80000100a00 */
[----:B------:R1:W-:Y:S01]  /*a6e0*/  LDGSTS.E [R217+0x38600], [R66.64], !P1 ;  /* 0x3860000042d97fae */ /* 0x0003e2000c921844 */
[----:B--2---:R-:W-:Y:S01]  /*a6f0*/  IMAD.WIDE R78, R192, 0x4, R114 ;  /* 0x00000004c04e7825 */ /* 0x004fe200078e0272 */
[----:B------:R-:W-:Y:S02]  /*a700*/  IADD3 R62, R252, -0xfe, RZ ;  /* 0xffffff02fc3e7810 */ /* 0x000fe40007ffe0ff */
[----:B------:R2:W-:Y:S01]  /*a710*/  STL.64 [R1+0x1d8], R80 ;  /* 0x0001d85001007387 */ /* 0x0005e20000100a00 */
[----:B------:R-:W-:Y:S01]  /*a720*/  ISETP.GE.U32.AND P5, PT, R63, 0x7ffffec7, PT ;  /* 0x7ffffec73f00780c */ /* 0x000fe20003fa6070 */
[----:B------:R-:W-:-:S02]  /*a730*/  IMAD.WIDE R220, R192, 0x4, R118 ;  /* 0x00000004c0dc7825 */ /* 0x000fc400078e0276 */
[----:B------:R2:W-:Y:S02]  /*a740*/  LDGSTS.E [R217+0x39400], [R80.64], !P4 ;  /* 0x3940000050d97fae */ /* 0x0005e4000e121844 */
[----:B-1----:R-:W-:Y:S02]  /*a750*/  IMAD.WIDE R66, R192, 0x4, R116 ;  /* 0x00000004c0427825 */ /* 0x002fe400078e0274 */
[----:B------:R1:W-:Y:S01]  /*a760*/  STL.64 [R1+0x1f0], R78 ;  /* 0x0001f04e01007387 */ /* 0x0003e20000100a00 */
[----:B------:R-:W-:Y:S01]  /*a770*/  IADD3 R63, R252, -0xc3, RZ ;  /* 0xffffff3dfc3f7810 */ /* 0x000fe20007ffe0ff */
[----:B------:R-:W-:Y:S02]  /*a780*/  IMAD.WIDE R84, R192, 0x4, R120 ;  /* 0x00000004c0547825 */ /* 0x000fe400078e0278 */
[----:B------:R1:W-:Y:S01]  /*a790*/  LDGSTS.E [R217+0x39600], [R78.64], !P4 ;  /* 0x396000004ed97fae */ /* 0x0003e2000e121844 */
[----:B------:R-:W-:Y:S01]  /*a7a0*/  ISETP.GE.U32.AND P1, PT, R62, 0x7ffffec3, PT ;  /* 0x7ffffec33e00780c */ /* 0x000fe20003f26070 */
[----:B--2---:R-:W-:-:S02]  /*a7b0*/  IMAD.WIDE R80, R192, 0x4, R122 ;  /* 0x00000004c0507825 */ /* 0x004fc400078e027a */
[----:B------:R2:W-:Y:S01]  /*a7c0*/  STL.64 [R1+0x258], R66 ;  /* 0x0002584201007387 */ /* 0x0005e20000100a00 */
[----:B------:R-:W-:-:S03]  /*a7d0*/  IADD3 R62, R252, -0xc7, RZ ;  /* 0xffffff39fc3e7810 */ /* 0x000fc60007ffe0ff */
[----:B------:R2:W-:Y:S01]  /*a7e0*/  LDGSTS.E [R217+0x3a400], [R66.64], !P2 ;  /* 0x3a40000042d97fae */ /* 0x0005e2000d121844 */
[----:B-1----:R-:W-:-:S03]  /*a7f0*/  IMAD.WIDE R78, R192, 0x4, R124 ;  /* 0x00000004c04e7825 */ /* 0x002fc600078e027c */
[----:B------:R1:W-:Y:S01]  /*a800*/  LDGSTS.E [R217+0x3a600], [R220.64], !P2 ;  /* 0x3a600000dcd97fae */ /* 0x0003e2000d121844 */
[----:B------:R-:W-:-:S03]  /*a810*/  ISETP.GE.U32.AND P4, PT, R63, 0x7ffffefe, PT ;  /* 0x7ffffefe3f00780c */ /* 0x000fc60003f86070 */
[----:B------:R-:W-:Y:S01]  /*a820*/  STL.64 [R1+0x5c0], R220 ;  /* 0x0005c0dc01007387 */ /* 0x000fe20000100a00 */
[----:B--2---:R-:W-:-:S03]  /*a830*/  IMAD.WIDE R66, R192, 0x4, R126 ;  /* 0x00000004c0427825 */ /* 0x004fc600078e027e */
[----:B------:R2:W-:Y:S01]  /*a840*/  STL.64 [R1+0x298], R84 ;  /* 0x0002985401007387 */ /* 0x0005e20000100a00 */
[----:B------:R-:W-:-:S03]  /*a850*/  IADD3 R63, R252, -0xcb, RZ ;  /* 0xffffff35fc3f7810 */ /* 0x000fc60007ffe0ff */
[----:B------:R2:W-:Y:S01]  /*a860*/  LDGSTS.E [R217+0x3b400], [R84.64], !P0 ;  /* 0x3b40000054d97fae */ /* 0x0005e2000c121844 */
[----:B------:R-:W-:-:S03]  /*a870*/  ISETP.GE.U32.AND P2, PT, R62, 0x7ffffefa, PT ;  /* 0x7ffffefa3e00780c */ /* 0x000fc60003f46070 */
[----:B------:R1:W-:Y:S04]  /*a880*/  STL.64 [R1+0x2b0], R80 ;  /* 0x0002b05001007387 */ /* 0x0003e80000100a00 */
        /* <DEDUP_REMOVED lines=10> */
[----:B------:R2:W-:Y:S01]  /*a930*/  STL.64 [R1+0x3c0], R84 ;  /* 0x0003c05401007387 */ /* 0x0005e20000100a00 */
[----:B------:R-:W-:Y:S01]  /*a940*/  IADD3 R63, R252, -0xd3, RZ ;  /* 0xffffff2dfc3f7810 */ /* 0x000fe20007ffe0ff */
[----:B------:R-:W-:Y:S02]  /*a950*/  IMAD.SHL.U32 R185, R195, 0x4, RZ ;  /* 0x00000004c3b97824 */ /* 0x000fe400078e00ff */
[----:B------:R2:W-:Y:S01]  /*a960*/  LDGSTS.E [R217+0x3d400], [R84.64], !P6 ;  /* 0x3d40000054d97fae */ /* 0x0005e2000f121844 */
[----:B-1----:R-:W-:-:S03]  /*a970*/  IMAD.WIDE R66, R192, 0x4, R134 ;  /* 0x00000004c0427825 */ /* 0x002fc600078e0286 */
[----:B------:R-:W-:Y:S01]  /*a980*/  STL.64 [R1+0x458], R80 ;  /* 0x0004585001007387 */ /* 0x000fe20000100a00 */
[----:B------:R-:W-:-:S03]  /*a990*/  ISETP.GE.U32.AND P3, PT, R62, 0x7ffffef2, PT ;  /* 0x7ffffef23e00780c */ /* 0x000fc60003f66070 */
[----:B------:R1:W-:Y:S01]  /*a9a0*/  LDGSTS.E [R217+0x3d600], [R80.64], !P6 ;  /* 0x3d60000050d97fae */ /* 0x0003e2000f121844 */
[----:B------:R-:W-:-:S03]  /*a9b0*/  IADD3 R62, R252, -0xd7, RZ ;  /* 0xffffff29fc3e7810 */ /* 0x000fc60007ffe0ff */
[----:B------:R1:W-:Y:S01]  /*a9c0*/  STL.64 [R1+0x4a0], R78 ;  /* 0x0004a04e01007387 */ /* 0x0003e20000100a00 */
[----:B------:R-:W-:-:S03]  /*a9d0*/  ISETP.GE.U32.AND P6, PT, R63, 0x7ffffeee, PT ;  /* 0x7ffffeee3f00780c */ /* 0x000fc60003fc6070 */
[----:B------:R1:W-:Y:S01]  /*a9e0*/  LDGSTS.E [R217+0x3e400], [R78.64], !P5 ;  /* 0x3e4000004ed97fae */ /* 0x0003e2000e921844 */
[----:B------:R-:W-:-:S03]  /*a9f0*/  IADD3 R63, R252, -0xdb, RZ ;  /* 0xffffff25fc3f7810 */ /* 0x000fc60007ffe0ff */
[----:B------:R3:W-:Y:S01]  /*aa00*/  STL.64 [R1+0x4b8], R66 ;  /* 0x0004b84201007387 */ /* 0x0007e20000100a00 */
[----:B--2---:R-:W-:-:S03]  /*aa10*/  IMAD.WIDE R84, R192, 0x4, R140 ;  /* 0x00000004c0547825 */ /* 0x004fc600078e028c */
[----:B------:R3:W-:Y:S01]  /*aa20*/  LDGSTS.E [R217+0x3e600], [R66.64], !P5 ;  /* 0x3e60000042d97fae */ /* 0x0007e2000e921844 */
[----:B------:R-:W-:Y:S01]  /*aa30*/  LOP3.LUT R185, R185, 0x40, RZ, 0x3c, !PT ;  /* 0x00000040b9b97812 */ /* 0x000fe200078e3cff */
[----:B-1----:R-:W-:Y:S01]  /*aa40*/  IMAD.WIDE R78, R192, 0x4, R136 ;  /* 0x00000004c04e7825 */ /* 0x002fe200078e0288 */
[----:B------:R-:W-:Y:S02]  /*aa50*/  ISETP.GE.U32.AND P5, PT, R62, 0x7ffffeea, PT ;  /* 0x7ffffeea3e00780c */ /* 0x000fe40003fa6070 */
[----:B------:R-:W-:Y:S02]  /*aa60*/  IADD3 R62, R252, -0xdf, RZ ;  /* 0xffffff21fc3e7810 */ /* 0x000fe40007ffe0ff */
[----:B------:R1:W-:Y:S01]  /*aa70*/  LDGSTS.E [R217+0x3f400], [R78.64], !P1 ;  /* 0x3f4000004ed97fae */ /* 0x0003e2000c921844 */
[----:B---3--:R-:W-:-:S05]  /*aa80*/  IMAD.WIDE R66, R192, 0x4, R138 ;  /* 0x00000004c0427825 */ /* 0x008fca00078e028a */
        /* <DEDUP_REMOVED lines=21> */
[----:B------:R2:W-:Y:S01]  /*abe0*/  LDGSTS.E [R185+0x33800], [R60.64], !P3 ;  /* 0x338000003cb97fae */ /* 0x0005e2000d921844 */
[----:B------:R-:W-:Y:S01]  /*abf0*/  IADD3 R62, R252, -0xef, RZ ;  /* 0xffffff11fc3e7810 */ /* 0x000fe20007ffe0ff */
[C---:B------:R-:W-:Y:S02]  /*ac00*/  IMAD.WIDE R244, R192.reuse, 0x4, R8 ;  /* 0x00000004c0f47825 */ /* 0x040fe400078e0208 */
        /* <DEDUP_REMOVED lines=10> */
[C---:B------:R-:W-:Y:S02]  /*acb0*/  IMAD.WIDE R246, R192.reuse, 0x4, R16 ;  /* 0x00000004c0f67825 */ /* 0x040fe400078e0210 */
[----:B------:R-:W-:Y:S02]  /*acc0*/  STL.64 [R1+0x4f0], R78 ;  /* 0x0004f04e01007387 */ /* 0x000fe40000100a00 */
[----:B------:R-:W-:-:S02]  /*acd0*/  IMAD.WIDE R18, R192, 0x4, R18 ;  /* 0x00000004c0127825 */ /* 0x000fc400078e0212 */
[----:B------:R2:W-:Y:S01]  /*ace0*/  LDGSTS.E [R185+0x35a00], [R244.64], !P5 ;  /* 0x35a00000f4b97fae */ /* 0x0005e2000e921844 */
[----:B------:R-:W-:Y:S01]  /*acf0*/  IADD3 R2, R252, -0xf7, RZ ;  /* 0xffffff09fc027810 */ /* 0x000fe20007ffe0ff */
[C---:B------:R-:W-:Y:S01]  /*ad00*/  IMAD.WIDE R20, R192.reuse, 0x4, R20 ;  /* 0x00000004c0147825 */ /* 0x040fe200078e0214 */
[----:B------:R-:W-:Y:S01]  /*ad10*/  ISETP.GE.U32.AND P5, PT, R3, 0x7ffffece, PT ;  /* 0x7ffffece0300780c */ /* 0x000fe20003fa6070 */
[----:B------:R-:W-:Y:S02]  /*ad20*/  STL.64 [R1+0x500], R66 ;  /* 0x0005004201007387 */ /* 0x000fe40000100a00 */
[----:B------:R-:W-:Y:S02]  /*ad30*/  IMAD.WIDE R8, R192, 0x4, R22 ;  /* 0x00000004c0087825 */ /* 0x000fe400078e0216 */
[----:B------:R2:W-:Y:S01]  /*ad40*/  LDGSTS.E [R185+0x36800], [R230.64], !P1 ;  /* 0x36800000e6b97fae */ /* 0x0005e2000c921844 */
[----:B------:R-:W-:Y:S01]  /*ad50*/  IADD3 R3, R252, -0xfb, RZ ;  /* 0xffffff05fc037810 */ /* 0x000fe20007ffe0ff */
[----:B------:R-:W-:-:S02]  /*ad60*/  IMAD.WIDE R206, R192, 0x4, R24 ;  /* 0x00000004c0ce7825 */ /* 0x000fc400078e0218 */
[----:B------:R-:W-:Y:S02]  /*ad70*/  STL.64 [R1+0x5c8], R84 ;  /* 0x0005c85401007387 */ /* 0x000fe40000100a00 */
[----:B------:R-:W-:Y:S02]  /*ad80*/  IMAD.WIDE R6, R192, 0x4, R26 ;  /* 0x00000004c0067825 */ /* 0x000fe400078e021a */
[----:B------:R2:W-:Y:S01]  /*ad90*/  LDGSTS.E [R185+0x36a00], [R236.64], !P1 ;  /* 0x36a00000ecb97fae */ /* 0x0005e2000c921844 */
[----:B------:R-:W-:Y:S01]  /*ada0*/  ISETP.GE.U32.AND P1, PT, R2, 0x7ffffeca, PT ;  /* 0x7ffffeca0200780c */ /* 0x000fe20003f26070 */
[----:B------:R-:W-:Y:S02]  /*adb0*/  IMAD.WIDE R4, R192, 0x4, R28 ;  /* 0x00000004c0047825 */ /* 0x000fe400078e021c */
[----:B------:R-:W-:Y:S04]  /*adc0*/  STL.64 [R1+0x5d0], R82 ;  /* 0x0005d05201007387 */ /* 0x000fe80000100a00 */
[----:B------:R2:W-:Y:S04]  /*add0*/  LDGSTS.E [R185+0x37800], [R14.64], !P4 ;  /* 0x378000000eb97fae */ /* 0x0005e8000e121844 */
[----:B------:R-:W-:Y:S04]  /*ade0*/  STL.64 [R1+0x5d8], R76 ;  /* 0x0005d84c01007387 */ /* 0x000fe80000100a00 */
[----:B------:R2:W-:Y:S01]  /*adf0*/  LDGSTS.E [R185+0x37a00], [R246.64], !P4 ;  /* 0x37a00000f6b97fae */ /* 0x0005e2000e121844 */
[----:B------:R-:W-:-:S03]  /*ae00*/  ISETP.GE.U32.AND P4, PT, R3, 0x7ffffec6, PT ;  /* 0x7ffffec60300780c */ /* 0x000fc60003f86070 */
[----:B------:R-:W-:Y:S01]  /*ae10*/  STL.64 [R1+0xb0], R14 ;  /* 0x0000b00e01007387 */ /* 0x000fe20000100a00 */
[----:B------:R-:W-:-:S03]  /*ae20*/  IMAD.WIDE R10, R192, 0x4, R30 ;  /* 0x00000004c00a7825 */ /* 0x000fc600078e021e */
[----:B------:R2:W-:Y:S04]  /*ae30*/  LDGSTS.E [R185+0x38800], [R18.64], !P2 ;  /* 0x3880000012b97fae */ /* 0x0005e8000d121844 */
        /* <DEDUP_REMOVED lines=8> */
[----:B---3--:R-:W-:-:S03]  /*aec0*/  IMAD.WIDE R8, R192, 0x4, R32 ;  /* 0x00000004c0087825 */ /* 0x008fc600078e0220 */
[----:B------:R3:W-:Y:S04]  /*aed0*/  STL.64 [R1+0x178], R4 ;  /* 0x0001780401007387 */ /* 0x0007e80000100a00 */
[----:B------:R3:W-:Y:S01]  /*aee0*/  LDGSTS.E [R185+0x3aa00], [R4.64], !P3 ;  /* 0x3aa0000004b97fae */ /* 0x0007e2000d921844 */
[----:B-1----:R-:W-:-:S03]  /*aef0*/  IMAD.WIDE R6, R192, 0x4, R34 ;  /* 0x00000004c0067825 */ /* 0x002fc600078e0222 */
        /* <DEDUP_REMOVED lines=12> */
[----:B------:R-:W-:Y:S01]  /*afc0*/  STL.64 [R1+0x290], R10 ;  /* 0x0002900a01007387 */ /* 0x000fe20000100a00 */
[----:B------:R-:W-:-:S03]  /*afd0*/  IADD3 R2, R252, -0xff, RZ ;  /* 0xffffff01fc027810 */ /* 0x000fc60007ffe0ff */
[----:B------:R2:W-:Y:S01]  /*afe0*/  LDGSTS.E [R185+0x3d800], [R10.64], !P1 ;  /* 0x3d8000000ab97fae */ /* 0x0005e2000c921844 */
[----:B---3--:R-:W-:-:S03]  /*aff0*/  IMAD.WIDE R4, R192, 0x4, R44 ;  /* 0x00000004c0047825 */ /* 0x008fc600078e022c */
[----:B------:R-:W-:Y:S04]  /*b000*/  STL.64 [R1+0x2a8], R8 ;  /* 0x0002a80801007387 */ /* 0x000fe80000100a00 */
[----:B------:R2:W-:Y:S04]  /*b010*/  LDGSTS.E [R185+0x3da00], [R8.64], !P1 ;  /* 0x3da0000008b97fae */ /* 0x0005e8000c921844 */
[----:B------:R1:W-:Y:S04]  /*b020*/  STL.64 [R1+0x330], R6 ;  /* 0x0003300601007387 */ /* 0x0003e80000100a00 */
[----:B------:R1:W-:Y:S01]  /*b030*/  LDGSTS.E [R185+0x3e800], [R6.64], !P4 ;  /* 0x3e80000006b97fae */ /* 0x0003e2000e121844 */
[----:B------:R-:W-:-:S03]  /*b040*/  ISETP.GE.U32.AND P2, PT, R2, 0x7ffffec2, PT ;  /* 0x7ffffec20200780c */ /* 0x000fc60003f46070 */
[----:B------:R3:W-:Y:S04]  /*b050*/  STL.64 [R1+0x350], R4 ;  /* 0x0003500401007387 */ /* 0x0007e80000100a00 */
[----:B------:R3:W-:Y:S01]  /*b060*/  LDGSTS.E [R185+0x3ea00], [R4.64], !P4 ;  /* 0x3ea0000004b97fae */ /* 0x0007e2000e121844 */
[----:B-1----:R-:W-:-:S04]  /*b070*/  IMAD.WIDE R6, R192, 0x4, R46 ;  /* 0x00000004c0067825 */ /* 0x002fc800078e022e */
[----:B---3--:R-:W-:Y:S01]  /*b080*/  IMAD.WIDE R4, R192, 0x4, R48 ;  /* 0x00000004c0047825 */ /* 0x008fe200078e0230 */
[----:B------:R1:W-:Y:S04]  /*b090*/  STL.64 [R1+0x3b8], R6 ;  /* 0x0003b80601007387 */ /* 0x0003e80000100a00 */
[----:B------:R3:W-:Y:S04]  /*b0a0*/  STL.64 [R1+0x450], R4 ;  /* 0x0004500401007387 */ /* 0x0007e80000100a00 */
[----:B------:R-:W3:Y:S04]  /*b0b0*/  LDL.LU.64 R154, [R1+0x18] ;  /* 0x00001800019a7983 */ /* 0x000ee80000300a00 */
[----:B------:R-:W3:Y:S04]  /*b0c0*/  LDL.LU.64 R152, [R1+0x68] ;  /* 0x0000680001987983 */ /* 0x000ee80000300a00 */
[----:B------:R-:W3:Y:S04]  /*b0d0*/  LDL.LU.64 R238, [R1+0x78] ;  /* 0x0000780001ee7983 */ /* 0x000ee80000300a00 */
[----:B------:R-:W3:Y:S04]  /*b0e0*/  LDL.LU.64 R234, [R1+0xb8] ;  /* 0x0000b80001ea7983 */ /* 0x000ee80000300a00 */
[----:B----4-:R-:W4:Y:S04]  /*b0f0*/  LDL.64 R224, [R1+0xc8] ;  /* 0x0000c80001e07983 */ /* 0x010f280000100a00 */
[----:B------:R-:W3:Y:S04]  /*b100*/  LDL.LU.64 R218, [R1+0xf8] ;  /* 0x0000f80001da7983 */ /* 0x000ee80000300a00 */
[----:B------:R-:W3:Y:S04]  /*b110*/  LDL.LU.64 R150, [R1+0x100] ;  /* 0x0001000001967983 */ /* 0x000ee80000300a00 */
[----:B------:R-:W4:Y:S04]  /*b120*/  LDL.LU.64 R148, [R1+0x108] ;  /* 0x0001080001947983 */ /* 0x000f280000300a00 */
[----:B------:R-:W4:Y:S04]  /*b130*/  LDL.LU.64 R146, [R1+0x110] ;  /* 0x0001100001927983 */ /* 0x000f280000300a00 */
[----:B------:R2:W-:Y:S04]  /*b140*/  LDGSTS.E [R185+0x3f800], [R6.64], !P2 ;  /* 0x3f80000006b97fae */ /* 0x0005e8000d121844 */
[----:B------:R-:W4:Y:S04]  /*b150*/  LDL.LU.64 R144, [R1+0x118] ;  /* 0x0001180001907983 */ /* 0x000f280000300a00 */
[----:B------:R2:W-:Y:S04]  /*b160*/  LDGSTS.E [R185+0x3fa00], [R4.64], !P2 ;  /* 0x3fa0000004b97fae */ /* 0x0005e8000d121844 */
[----:B------:R-:W4:Y:S04]  /*b170*/  LDL.LU.64 R186, [R1+0x120] ;  /* 0x0001200001ba7983 */ /* 0x000f280000300a00 */
[----:B--2---:R-:W1:Y:S01]  /*b180*/  LDL.LU.64 R184, [R1+0x128] ;  /* 0x0001280001b87983 */ /* 0x004e620000300a00 */
[----:B------:R-:W-:-:S02]  /*b190*/  IADD3 R3, R252, -0xc4, RZ ;  /* 0xffffff3cfc037810 */ /* 0x000fc40007ffe0ff */
[----:B------:R-:W-:Y:S02]  /*b1a0*/  IADD3 R2, R252, -0xc8, RZ ;  /* 0xffffff38fc027810 */ /* 0x000fe40007ffe0ff */
[----:B------:R-:W-:Y:S02]  /*b1b0*/  ISETP.GE.U32.AND P0, PT, R3, 0x7ffffefd, PT ;  /* 0x7ffffefd0300780c */ /* 0x000fe40003f06070 */
[----:B------:R-:W-:Y:S02]  /*b1c0*/  ISETP.GE.U32.AND P3, PT, R2, 0x7ffffef9, PT ;  /* 0x7ffffef90200780c */ /* 0x000fe40003f66070 */
[----:B------:R-:W-:Y:S01]  /*b1d0*/  IADD3 R3, R252, -0xcc, RZ ;  /* 0xffffff34fc037810 */ /* 0x000fe20007ffe0ff */
[----:B---3--:R-:W-:-:S04]  /*b1e0*/  IMAD.WIDE R182, R192, 0x4, R150 ;  /* 0x00000004c0b67825 */ /* 0x008fc800078e0296 */
[----:B----4-:R-:W-:-:S04]  /*b1f0*/  IMAD.WIDE R8, R192, 0x4, R186 ;  /* 0x00000004c0087825 */ /* 0x010fc800078e02ba */
[----:B-1----:R-:W-:Y:S01]  /*b200*/  IMAD.WIDE R6, R192, 0x4, R184 ;  /* 0x00000004c0067825 */ /* 0x002fe200078e02b8 */
[----:B------:R-:W-:Y:S04]  /*b210*/  STL.64 [R1+0x100], R8 ;  /* 0x0001000801007387 */ /* 0x000fe80000100a00 */
[----:B------:R-:W-:Y:S04]  /*b220*/  STL.64 [R1+0x108], R6 ;  /* 0x0001080601007387 */ /* 0x000fe80000100a00 */
[----:B------:R-:W2:Y:S01]  /*b230*/  LDL.64 R150, [R1+0x148] ;  /* 0x0001480001967983 */ /* 0x000ea20000100a00 */
[----:B------:R-:W-:Y:S01]  /*b240*/  IADD3 R2, R252, -0xd0, RZ ;  /* 0xffffff30fc027810 */ /* 0x000fe20007ffe0ff */
[----:B------:R-:W-:Y:S01]  /*b250*/  IMAD.SHL.U32 R195, R195, 0x4, RZ ;  /* 0x00000004c3c37824 */ /* 0x000fe200078e00ff */
[----:B------:R-:W-:-:S02]  /*b260*/  ISETP.GE.U32.AND P6, PT, R3, 0x7ffffef5, PT ;  /* 0x7ffffef50300780c */ /* 0x000fc40003fc6070 */
[----:B------:R-:W-:Y:S02]  /*b270*/  ISETP.GE.U32.AND P5, PT, R2, 0x7ffffef1, PT ;  /* 0x7ffffef10200780c */ /* 0x000fe40003fa6070 */
[C---:B------:R-:W-:Y:S02]  /*b280*/  IADD3 R3, R252.reuse, -0xd4, RZ ;  /* 0xffffff2cfc037810 */ /* 0x040fe40007ffe0ff */
[----:B------:R-:W-:Y:S01]  /*b290*/  IADD3 R2, R252, -0xd8, RZ ;  /* 0xffffff28fc027810 */ /* 0x000fe20007ffe0ff */
[C---:B------:R-:W-:Y:S01]  /*b2a0*/  IMAD.WIDE R214, R192.reuse, 0x4, R50 ;  /* 0x00000004c0d67825 */ /* 0x040fe200078e0232 */
[----:B------:R-:W-:Y:S02]  /*b2b0*/  LOP3.LUT R195, R195, 0x60, RZ, 0x3c, !PT ;  /* 0x00000060c3c37812 */ /* 0x000fe400078e3cff */
[----:B------:R-:W-:Y:S01]  /*b2c0*/  ISETP.GE.U32.AND P1, PT, R3, 0x7ffffeed, PT ;  /* 0x7ffffeed0300780c */ /* 0x000fe20003f26070 */
[----:B------:R-:W-:Y:S01]  /*b2d0*/  IMAD.WIDE R216, R192, 0x4, R52 ;  /* 0x00000004c0d87825 */ /* 0x000fe200078e0234 */
[----:B------:R-:W-:Y:S01]  /*b2e0*/  ISETP.GE.U32.AND P4, PT, R2, 0x7ffffee9, PT ;  /* 0x7ffffee90200780c */ /* 0x000fe20003f86070 */
[----:B------:R1:W-:Y:S01]  /*b2f0*/  LDGSTS.E [R195+0x30c00], [R214.64], !P0 ;  /* 0x30c00000d6c37fae */ /* 0x0003e2000c121844 */
[----:B------:R-:W-:Y:S01]  /*b300*/  IADD3 R3, R252, -0xdc, RZ ;  /* 0xffffff24fc037810 */ /* 0x000fe20007ffe0ff */
[----:B------:R-:W-:Y:S01]  /*b310*/  IMAD.WIDE R118, R192, 0x4, R54 ;  /* 0x00000004c0767825 */ /* 0x000fe200078e0236 */
[----:B------:R-:W-:Y:S01]  /*b320*/  IADD3 R2, R252, -0xe0, RZ ;  /* 0xffffff20fc027810 */ /* 0x000fe20007ffe0ff */
[----:B------:R1:W-:Y:S02]  /*b330*/  LDGSTS.E [R195+0x30e00], [R216.64], !P0 ;  /* 0x30e00000d8c37fae */ /* 0x0003e4000c121844 */
[C---:B------:R-:W-:Y:S01]  /*b340*/  IMAD.WIDE R116, R192.reuse, 0x4, R56 ;  /* 0x00000004c0747825 */ /* 0x040fe200078e0238 */
        /* <DEDUP_REMOVED lines=13> */
[----:B------:R-:W-:-:S02]  /*b420*/  IMAD.WIDE R2, R192, 0x4, R234 ;  /* 0x00000004c0027825 */ /* 0x000fc400078e02ea */
[----:B------:R-:W3:Y:S04]  /*b430*/  LDL.64 R238, [R1+0x140] ;  /* 0x0001400001ee7983 */ /* 0x000ee80000100a00 */
[----:B------:R-:W4:Y:S01]  /*b440*/  LDL.LU.64 R234, [R1+0x180] ;  /* 0x0001800001ea7983 */ /* 0x000f220000300a00 */
[----:B------:R-:W-:-:S03]  /*b450*/  IMAD.WIDE R188, R192, 0x4, R148 ;  /* 0x00000004c0bc7825 */ /* 0x000fc600078e0294 */
[----:B------:R-:W4:Y:S01]  /*b460*/  LDL.LU.64 R148, [R1+0x188] ;  /* 0x0001880001947983 */ /* 0x000f220000300a00 */
[----:B------:R-:W-:-:S03]  /*b470*/  IMAD.WIDE R62, R192, 0x4, R224 ;  /* 0x00000004c03e7825 */ /* 0x000fc600078e02e0 */
[----:B------:R-:W4:Y:S01]  /*b480*/  LDL.LU.64 R224, [R1+0x248] ;  /* 0x0002480001e07983 */ /* 0x000f220000300a00 */
[----:B------:R-:W-:-:S03]  /*b490*/  IMAD.WIDE R66, R192, 0x4, R218 ;  /* 0x00000004c0427825 */ /* 0x000fc600078e02da */
[----:B------:R-:W4:Y:S04]  /*b4a0*/  LDL.LU.64 R218, [R1+0x240] ;  /* 0x0002400001da7983 */ /* 0x000f280000300a00 */
[----:B------:R-:W4:Y:S04]  /*b4b0*/  LDL.LU.64 R186, [R1+0x238] ;  /* 0x0002380001ba7983 */ /* 0x000f280000300a00 */
[----:B------:R-:W4:Y:S01]  /*b4c0*/  LDL.LU.64 R184, [R1+0x230] ;  /* 0x0002300001b87983 */ /* 0x000f220000300a00 */
[----:B--2---:R-:W-:-:S03]  /*b4d0*/  IMAD.WIDE R212, R192, 0x4, R150 ;  /* 0x00000004c0d47825 */ /* 0x004fc600078e0296 */
[----:B------:R-:W2:Y:S01]  /*b4e0*/  LDL.LU.64 R150, [R1+0x228] ;  /* 0x0002280001967983 */ /* 0x000ea20000300a00 */
[----:B------:R-:W-:Y:S01]  /*b4f0*/  IMAD.WIDE R56, R192, 0x4, R154 ;  /* 0x00000004c0387825 */ /* 0x000fe200078e029a */
[----:B------:R-:W-:Y:S02]  /*b500*/  IADD3 R5, R252, -0xec, RZ ;  /* 0xffffff14fc057810 */ /* 0x000fe40007ffe0ff */
[----:B------:R-:W2:Y:S01]  /*b510*/  LDL.LU.64 R80, [R1+0x220] ;  /* 0x0002200001507983 */ /* 0x000ea20000300a00 */
[----:B------:R-:W-:-:S03]  /*b520*/  IMAD.WIDE R54, R192, 0x4, R152 ;  /* 0x00000004c0367825 */ /* 0x000fc600078e0298 */
[----:B------:R1:W-:Y:S04]  /*b530*/  LDGSTS.E [R195+0x33c00], [R56.64], !P5 ;  /* 0x33c0000038c37fae */ /* 0x0003e8000e921844 */
[----:B------:R1:W-:Y:S01]  /*b540*/  LDGSTS.E [R195+0x33e00], [R54.64], !P5 ;  /* 0x33e0000036c37fae */ /* 0x0003e2000e921844 */
[----:B------:R-:W-:Y:S01]  /*b550*/  ISETP.GE.U32.AND P5, PT, R5, 0x7ffffed5, PT ;  /* 0x7ffffed50500780c */ /* 0x000fe20003fa6070 */
[C---:B------:R-:W-:Y:S02]  /*b560*/  IMAD.WIDE R228, R192.reuse, 0x4, R146 ;  /* 0x00000004c0e47825 */ /* 0x040fe400078e0292 */
[----:B------:R1:W-:Y:S02]  /*b570*/  LDGSTS.E [R195+0x34c00], [R52.64], !P1 ;  /* 0x34c0000034c37fae */ /* 0x0003e4000c921844 */
[----:B------:R-:W-:-:S02]  /*b580*/  IMAD.WIDE R204, R192, 0x4, R144 ;  /* 0x00000004c0cc7825 */ /* 0x000fc400078e0290 */
[----:B------:R1:W-:Y:S04]  /*b590*/  LDGSTS.E [R195+0x34e00], [R2.64], !P1 ;  /* 0x34e0000002c37fae */ /* 0x0003e8000c921844 */
[----:B------:R1:W-:Y:S04]  /*b5a0*/  LDGSTS.E [R195+0x35c00], [R62.64], !P4 ;  /* 0x35c000003ec37fae */ /* 0x0003e8000e121844 */
[----:B------:R1:W-:Y:S04]  /*b5b0*/  LDGSTS.E [R195+0x35e00], [R66.64], !P4 ;  /* 0x35e0000042c37fae */ /* 0x0003e8000e121844 */
[----:B------:R1:W-:Y:S04]  /*b5c0*/  LDGSTS.E [R195+0x36c00], [R182.64], !P2 ;  /* 0x36c00000b6c37fae */ /* 0x0003e8000d121844 */
[----:B------:R1:W-:Y:S01]  /*b5d0*/  LDGSTS.E [R195+0x36e00], [R188.64], !P2 ;  /* 0x36e00000bcc37fae */ /* 0x0003e2000d121844 */
[----:B---3--:R-:W-:-:S03]  /*b5e0*/  IMAD.WIDE R222, R192, 0x4, R238 ;  /* 0x00000004c0de7825 */ /* 0x008fc600078e02ee */
[----:B------:R-:W3:Y:S01]  /*b5f0*/  LDL.LU.64 R86, [R1+0x218] ;  /* 0x0002180001567983 */ /* 0x000ee20000300a00 */
[----:B----4-:R-:W-:-:S03]  /*b600*/  IMAD.WIDE R42, R192, 0x4, R234 ;  /* 0x00000004c02a7825 */ /* 0x010fc600078e02ea */
[----:B------:R1:W-:Y:S01]  /*b610*/  LDGSTS.E [R195+0x37c00], [R228.64], !P0 ;  /* 0x37c00000e4c37fae */ /* 0x0003e2000c121844 */
[----:B------:R-:W-:Y:S02]  /*b620*/  IMAD.MOV.U32 R235, RZ, RZ, 0x3f ;  /* 0x0000003fffeb7424 */ /* 0x000fe400078e00ff */
[----:B------:R-:W-:Y:S01]  /*b630*/  IMAD.WIDE R40, R192, 0x4, R148 ;  /* 0x00000004c0287825 */ /* 0x000fe200078e0294 */
[----:B------:R4:W-:Y:S02]  /*b640*/  STL.64 [R1+0x180], R42 ;  /* 0x0001802a01007387 */ /* 0x0009e40000100a00 */
[----:B------:R-:W-:Y:S02]  /*b650*/  IADD3 R235, R235, c[0x0][0x180], RZ ;  /* 0x00006000ebeb7a10 */ /* 0x000fe40007ffe0ff */
[----:B------:R1:W-:Y:S04]  /*b660*/  LDGSTS.E [R195+0x37e00], [R204.64], !P0 ;  /* 0x37e00000ccc37fae */ /* 0x0003e8000c121844 */
[----:B------:R-:W4:Y:S04]  /*b670*/  LDL.LU.64 R100, [R1+0x210] ;  /* 0x0002100001647983 */ /* 0x000f280000300a00 */
[----:B------:R1:W-:Y:S04]  /*b680*/  LDGSTS.E [R195+0x38c00], [R8.64], !P3 ;  /* 0x38c0000008c37fae */ /* 0x0003e8000d921844 */
[----:B------:R-:W4:Y:S04]  /*b690*/  LDL.LU.64 R198, [R1+0x208] ;  /* 0x0002080001c67983 */ /* 0x000f280000300a00 */
[----:B------:R1:W-:Y:S04]  /*b6a0*/  LDGSTS.E [R195+0x38e00], [R6.64], !P3 ;  /* 0x38e0000006c37fae */ /* 0x0003e8000d921844 */
[----:B------:R-:W4:Y:S04]  /*b6b0*/  LDL.LU.64 R170, [R1+0x200] ;  /* 0x0002000001aa7983 */ /* 0x000f280000300a00 */
[----:B------:R1:W-:Y:S04]  /*b6c0*/  STL.64 [R1+0x188], R40 ;  /* 0x0001882801007387 */ /* 0x0003e80000100a00 */
[----:B------:R1:W-:Y:S04]  /*b6d0*/  LDGSTS.E [R195+0x39c00], [R222.64], !P6 ;  /* 0x39c00000dec37fae */ /* 0x0003e8000f121844 */
[----:B------:R-:W4:Y:S04]  /*b6e0*/  LDL.LU.64 R166, [R1+0x1c8] ;  /* 0x0001c80001a67983 */ /* 0x000f280000300a00 */
[----:B------:R1:W-:Y:S01]  /*b6f0*/  LDGSTS.E [R195+0x39e00], [R212.64], !P6 ;  /* 0x39e00000d4c37fae */ /* 0x0003e2000f121844 */
[----:B------:R-:W-:-:S03]  /*b700*/  IMAD.WIDE R76, R193, 0x4, R224 ;  /* 0x00000004c14c7825 */ /* 0x000fc600078e02e0 */
[----:B------:R-:W4:Y:S04]  /*b710*/  LDL.LU.64 R164, [R1+0x1c0] ;  /* 0x0001c00001a47983 */ /* 0x000f280000300a00 */
[----:B------:R1:W-:Y:S01]  /*b720*/  LDGSTS.E [R195+0x3ac00], [R42.64], !P5 ;  /* 0x3ac000002ac37fae */ /* 0x0003e2000e921844 */
[----:B------:R-:W-:-:S03]  /*b730*/  IMAD.WIDE R82, R193, 0x4, R218 ;  /* 0x00000004c1527825 */ /* 0x000fc600078e02da */
[----:B------:R-:W4:Y:S04]  /*b740*/  LDL.LU.64 R148, [R1+0x1b8] ;  /* 0x0001b80001947983 */ /* 0x000f280000300a00 */
[----:B------:R1:W-:Y:S01]  /*b750*/  LDGSTS.E [R195+0x3ae00], [R40.64], !P5 ;  /* 0x3ae0000028c37fae */ /* 0x0003e2000e921844 */
[----:B------:R-:W-:-:S03]  /*b760*/  ISETP.GE.AND P5, PT, R235, 0x40, PT ;  /* 0x00000040eb00780c */ /* 0x000fc60003fa6270 */
[----:B------:R-:W4:Y:S01]  /*b770*/  LDL.LU.64 R238, [R1+0x1b0] ;  /* 0x0001b00001ee7983 */ /* 0x000f220000300a00 */
[----:B------:R-:W-:-:S03]  /*b780*/  IMAD.WIDE R84, R193, 0x4, R186 ;  /* 0x00000004c1547825 */ /* 0x000fc600078e02ba */
[----:B------:R-:W4:Y:S01]  /*b790*/  LDL.LU.64 R234, [R1+0x1a8] ;  /* 0x0001a80001ea7983 */ /* 0x000f220000300a00 */
[----:B------:R-:W-:-:S03]  /*b7a0*/  IMAD.WIDE R220, R193, 0x4, R184 ;  /* 0x00000004c1dc7825 */ /* 0x000fc600078e02b8 */
[----:B------:R-:W4:Y:S04]  /*b7b0*/  LDL.LU.64 R224, [R1+0x1a0] ;  /* 0x0001a00001e07983 */ /* 0x000f280000300a00 */
[----:B------:R-:W4:Y:S04]  /*b7c0*/  LDL.LU.64 R218, [R1+0x198] ;  /* 0x0001980001da7983 */ /* 0x000f280000300a00 */
[----:B------:R-:W4:Y:S04]  /*b7d0*/  LDL.LU.64 R186, [R1+0x190] ;  /* 0x0001900001ba7983 */ /* 0x000f280000300a00 */
[----:B------:R-:W4:Y:S04]  /*b7e0*/  LDL.LU.64 R184, [R1+0x168] ;  /* 0x0001680001b87983 */ /* 0x000f280000300a00 */
[----:B------:R1:W-:Y:S01]  /*b7f0*/  STL.64 [R1+0x310], R76 ;  /* 0x0003104c01007387 */ /* 0x0003e20000100a00 */
[----:B--2---:R-:W-:-:S03]  /*b800*/  IMAD.WIDE R250, R193, 0x4, R150 ;  /* 0x00000004c1fa7825 */ /* 0x004fc600078e0296 */
[----:B------:R-:W2:Y:S01]  /*b810*/  LDL.LU.64 R150, [R1+0x98] ;  /* 0x0000980001967983 */ /* 0x000ea20000300a00 */
[----:B------:R-:W-:-:S03]  /*b820*/  IMAD.WIDE R180, R193, 0x4, R80 ;  /* 0x00000004c1b47825 */ /* 0x000fc600078e0250 */
[----:B------:R1:W-:Y:S04]  /*b830*/  STL.64 [R1+0x378], R82 ;  /* 0x0003785201007387 */ /* 0x0003e80000100a00 */
[----:B------:R1:W-:Y:S04]  /*b840*/  STL.64 [R1+0x3a0], R84 ;  /* 0x0003a05401007387 */ /* 0x0003e80000100a00 */
[----:B------:R1:W-:Y:S04]  /*b850*/  STL.64 [R1+0x468], R220 ;  /* 0x000468dc01007387 */ /* 0x0003e80000100a00 */
[----:B------:R1:W-:Y:S04]  /*b860*/  STL.64 [R1+0x488], R250 ;  /* 0x000488fa01007387 */ /* 0x0003e80000100a00 */
[----:B------:R1:W-:Y:S01]  /*b870*/  STL.64 [R1+0x4c8], R180 ;  /* 0x0004c8b401007387 */ /* 0x0003e20000100a00 */
[----:B------:R-:W-:-:S04]  /*b880*/  IMAD.WIDE R196, R193, 0x4, R196 ;  /* 0x00000004c1c47825 */ /* 0x000fc800078e02c4 */
[----:B---3--:R-:W-:-:S05]  /*b890*/  IMAD.WIDE R172, R193, 0x4, R86 ;  /* 0x00000004c1ac7825 */ /* 0x008fca00078e0256 */
[----:B------:R3:W-:Y:S01]  /*b8a0*/  STL.64 [R1+0x4e0], R172 ;  /* 0x0004e0ac01007387 */ /* 0x0007e20000100a00 */
[----:B----4-:R-:W-:-:S04]  /*b8b0*/  IMAD.WIDE R78, R193, 0x4, R100 ;  /* 0x00000004c14e7825 */ /* 0x010fc800078e0264 */
[C---:B------:R-:W-:Y:S01]  /*b8c0*/  IMAD.WIDE R80, R193.reuse, 0x4, R198 ;  /* 0x00000004c1507825 */ /* 0x040fe200078e02c6 */
[----:B------:R4:W-:Y:S03]  /*b8d0*/  STL.64 [R1+0x510], R78 ;  /* 0x0005104e01007387 */ /* 0x0009e60000100a00 */
[C---:B------:R-:W-:Y:S01]  /*b8e0*/  IMAD.WIDE R86, R193.reuse, 0x4, R170 ;  /* 0x00000004c1567825 */ /* 0x040fe200078e02aa */
[----:B------:R1:W-:Y:S04]  /*b8f0*/  STL.64 [R1+0x2d8], R80 ;  /* 0x0002d85001007387 */ /* 0x0003e80000100a00 */
[----:B------:R1:W-:Y:S01]  /*b900*/  STL.64 [R1+0x318], R86 ;  /* 0x0003185601007387 */ /* 0x0003e20000100a00 */
[----:B------:R-:W-:-:S04]  /*b910*/  IMAD.WIDE R100, R193, 0x4, R166 ;  /* 0x00000004c1647825 */ /* 0x000fc800078e02a6 */
[C---:B------:R-:W-:Y:S01]  /*b920*/  IMAD.WIDE R198, R193.reuse, 0x4, R164 ;  /* 0x00000004c1c67825 */ /* 0x040fe200078e02a4 */
[----:B------:R1:W-:Y:S03]  /*b930*/  STL.64 [R1+0x388], R100 ;  /* 0x0003886401007387 */ /* 0x0003e60000100a00 */
[C---:B------:R-:W-:Y:S01]  /*b940*/  IMAD.WIDE R148, R193.reuse, 0x4, R148 ;  /* 0x00000004c1947825 */ /* 0x040fe200078e0294 */
[----:B------:R-:W-:Y:S03]  /*b950*/  STL.64 [R1+0x3a8], R198 ;  /* 0x0003a8c601007387 */ /* 0x000fe60000100a00 */
        /* <DEDUP_REMOVED lines=12> */
[----:B------:R-:W-:-:S02]  /*ba20*/  IMAD.WIDE R166, R193, 0x4, R248 ;  /* 0x00000004c1a67825 */ /* 0x000fc400078e02f8 */
[----:B------:R-:W3:Y:S02]  /*ba30*/  LDL.LU.64 R248, [R1+0x2f0] ;  /* 0x0002f00001f87983 */ /* 0x000ee40000300a00 */
[C---:B------:R-:W-:Y:S02]  /*ba40*/  IMAD.WIDE R164, R193.reuse, 0x4, R232 ;  /* 0x00000004c1a47825 */ /* 0x040fe400078e02e8 */
[----:B------:R1:W-:Y:S04]  /*ba50*/  STL.64 [R1+0x320], R184 ;  /* 0x000320b801007387 */ /* 0x0003e80000100a00 */
[----:B------:R-:W4:Y:S01]  /*ba60*/  LDL.LU.64 R232, [R1+0x2c8] ;  /* 0x0002c80001e87983 */ /* 0x000f220000300a00 */
[----:B------:R-:W-:-:S03]  /*ba70*/  IMAD.WIDE R134, R193, 0x4, R208 ;  /* 0x00000004c1867825 */ /* 0x000fc600078e02d0 */
[----:B------:R1:W-:Y:S01]  /*ba80*/  STL.64 [R1+0x390], R196 ;  /* 0x000390c401007387 */ /* 0x0003e20000100a00 */
[----:B------:R-:W-:-:S04]  /*ba90*/  IMAD.WIDE R132, R193, 0x4, R200 ;  /* 0x00000004c1847825 */ /* 0x000fc800078e02c8 */
[----:B------:R-:W-:-:S04]  /*baa0*/  IMAD.WIDE R50, R193, 0x4, R202 ;  /* 0x00000004c1327825 */ /* 0x000fc800078e02ca */
[----:B------:R-:W-:-:S04]  /*bab0*/  IMAD.WIDE R48, R193, 0x4, R210 ;  /* 0x00000004c1307825 */ /* 0x000fc800078e02d2 */
[----:B------:R-:W-:-:S04]  /*bac0*/  IMAD.WIDE R46, R193, 0x4, R178 ;  /* 0x00000004c12e7825 */ /* 0x000fc800078e02b2 */
[----:B------:R-:W-:-:S04]  /*bad0*/  IMAD.WIDE R44, R193, 0x4, R226 ;  /* 0x00000004c12c7825 */ /* 0x000fc800078e02e2 */
[----:B-1----:R-:W-:-:S04]  /*bae0*/  IMAD.WIDE R42, R193, 0x4, R176 ;  /* 0x00000004c12a7825 */ /* 0x002fc800078e02b0 */
[----:B--2---:R-:W-:-:S04]  /*baf0*/  IMAD.WIDE R170, R193, 0x4, R150 ;  /* 0x00000004c1aa7825 */ /* 0x004fc800078e0296 */
[----:B------:R-:W-:Y:S02]  /*bb00*/  IMAD.WIDE R150, R193, 0x4, R240 ;  /* 0x00000004c1967825 */ /* 0x000fe400078e02f0 */
[----:B------:R-:W2:Y:S04]  /*bb10*/  LDL.LU.64 R240, [R1+0x380] ;  /* 0x0003800001f07983 */ /* 0x000ea80000300a00 */
[----:B------:R1:W-:Y:S04]  /*bb20*/  STL.64 [R1+0x3b0], R170 ;  /* 0x0003b0aa01007387 */ /* 0x0003e80000100a00 */
[----:B------:R-:W2:Y:S04]  /*bb30*/  LDL.LU.64 R208, [R1+0x360] ;  /* 0x0003600001d07983 */ /* 0x000ea80000300a00 */
[----:B------:R-:W-:Y:S04]  /*bb40*/  STL.64 [R1+0x478], R166 ;  /* 0x000478a601007387 */ /* 0x000fe80000100a00 */
[----:B------:R-:W2:Y:S04]  /*bb50*/  LDL.LU.64 R200, [R1+0x2f8] ;  /* 0x0002f80001c87983 */ /* 0x000ea80000300a00 */
[----:B------:R1:W-:Y:S04]  /*bb60*/  STL.64 [R1+0x498], R164 ;  /* 0x000498a401007387 */ /* 0x0003e80000100a00 */
[----:B------:R-:W2:Y:S04]  /*bb70*/  LDL.LU.64 R202, [R1+0x280] ;  /* 0x0002800001ca7983 */ /* 0x000ea80000300a00 */
[----:B------:R-:W-:Y:S04]  /*bb80*/  STL.64 [R1+0x4d8], R150 ;  /* 0x0004d89601007387 */ /* 0x000fe80000100a00 */
[----:B------:R-:W2:Y:S04]  /*bb90*/  LDL.LU.64 R210, [R1+0x2c0] ;  /* 0x0002c00001d27983 */ /* 0x000ea80000300a00 */
[----:B------:R-:W-:Y:S04]  /*bba0*/  STL.64 [R1+0x2e8], R134 ;  /* 0x0002e88601007387 */ /* 0x000fe80000100a00 */
[----:B------:R-:W2:Y:S04]  /*bbb0*/  LDL.LU.64 R178, [R1+0x288] ;  /* 0x0002880001b27983 */ /* 0x000ea80000300a00 */
[----:B------:R1:W-:Y:S04]  /*bbc0*/  STL.64 [R1+0x308], R132 ;  /* 0x0003088401007387 */ /* 0x0003e80000100a00 */
[----:B------:R-:W2:Y:S04]  /*bbd0*/  LDL.LU.64 R226, [R1+0x370] ;  /* 0x0003700001e27983 */ /* 0x000ea80000300a00 */
[----:B------:R-:W-:Y:S04]  /*bbe0*/  STL.64 [R1+0x328], R50 ;  /* 0x0003283201007387 */ /* 0x000fe80000100a00 */
[----:B------:R-:W2:Y:S01]  /*bbf0*/  LDL.LU.64 R176, [R1+0x2d0] ;  /* 0x0002d00001b07983 */ /* 0x000ea20000300a00 */
[----:B------:R-:W-:-:S02]  /*bc00*/  IADD3 R4, R252, -0xf0, RZ ;  /* 0xffffff10fc047810 */ /* 0x000fc40007ffe0ff */
[----:B------:R-:W-:Y:S02]  /*bc10*/  IADD3 R5, R252, -0xf4, RZ ;  /* 0xffffff0cfc057810 */ /* 0x000fe40007ffe0ff */
[----:B------:R-:W-:Y:S02]  /*bc20*/  ISETP.GE.U32.AND P1, PT, R4, 0x7ffffed1, PT ;  /* 0x7ffffed10400780c */ /* 0x000fe40003f26070 */
[----:B------:R-:W-:Y:S02]  /*bc30*/  IADD3 R4, R252, -0xf8, RZ ;  /* 0xffffff08fc047810 */ /* 0x000fe40007ffe0ff */
[----:B------:R-:W-:Y:S02]  /*bc40*/  ISETP.GE.U32.AND P4, PT, R5, 0x7ffffecd, PT ;  /* 0x7ffffecd0500780c */ /* 0x000fe40003f86070 */
[----:B------:R-:W-:Y:S02]  /*bc50*/  ISETP.GE.U32.AND P2, PT, R4, 0x7ffffec9, PT ;  /* 0x7ffffec90400780c */ /* 0x000fe40003f46070 */
[----:B------:R-:W-:-:S02]  /*bc60*/  IADD3 R4, R252, -0xfc, RZ ;  /* 0xffffff04fc047810 */ /* 0x000fc40007ffe0ff */
[----:B------:R-:W-:Y:S02]  /*bc70*/  ISETP.NE.U32.AND P3, PT, R0, RZ, PT ;  /* 0x000000ff0000720c */ /* 0x000fe40003f65070 */
[----:B------:R-:W-:Y:S02]  /*bc80*/  IADD3 R0, R252, -0x100, RZ ;  /* 0xffffff00fc007810 */ /* 0x000fe40007ffe0ff */
[----:B------:R-:W-:Y:S02]  /*bc90*/  ISETP.GE.U32.AND P0, PT, R4, 0x7ffffec5, PT ;  /* 0x7ffffec50400780c */ /* 0x000fe40003f06070 */
[----:B------:R-:W-:Y:S01]  /*bca0*/  ISETP.GE.U32.AND P6, PT, R0, 0x7ffffec1, PT ;  /* 0x7ffffec10000780c */ /* 0x000fe20003fc6070 */
[----:B------:R-:W-:Y:S01]  /*bcb0*/  STL.64 [R1+0x348], R48 ;  /* 0x0003483001007387 */ /* 0x000fe20000100a00 */
[----:B------:R-:W-:-:S03]  /*bcc0*/  IMAD.WIDE R40, R193, 0x4, R242 ;  /* 0x00000004c1287825 */ /* 0x000fc600078e02f2 */
[----:B------:R-:W-:Y:S04]  /*bcd0*/  STL.64 [R1+0x398], R46 ;  /* 0x0003982e01007387 */ /* 0x000fe80000100a00 */
[----:B------:R-:W-:Y:S04]  /*bce0*/  STL.64 [R1+0x448], R44 ;  /* 0x0004482c01007387 */ /* 0x000fe80000100a00 */
[----:B------:R-:W-:Y:S01]  /*bcf0*/  STL.64 [R1+0x480], R42 ;  /* 0x0004802a01007387 */ /* 0x000fe20000100a00 */
[----:B---3--:R-:W-:-:S05]  /*bd00*/  IMAD.WIDE R248, R192, 0x4, R248 ;  /* 0x00000004c0f87825 */ /* 0x008fca00078e02f8 */
[----:B------:R3:W-:Y:S01]  /*bd10*/  LDGSTS.E [R195+0x3bc00], [R248.64], !P1 ;  /* 0x3bc00000f8c37fae */ /* 0x0007e2000c921844 */
[----:B----4-:R-:W-:-:S03]  /*bd20*/  IMAD.WIDE R232, R192, 0x4, R232 ;  /* 0x00000004c0e87825 */ /* 0x010fc600078e02e8 */
[----:B------:R-:W-:Y:S04]  /*bd30*/  STL.64 [R1+0x1c0], R248 ;  /* 0x0001c0f801007387 */ /* 0x000fe80000100a00 */
[----:B------:R-:W-:Y:S04]  /*bd40*/  STL.64 [R1+0x4b0], R40 ;  /* 0x0004b02801007387 */ /* 0x000fe80000100a00 */
[----:B------:R-:W-:Y:S01]  /*bd50*/  STL.64 [R1+0x200], R232 ;  /* 0x000200e801007387 */ /* 0x000fe20000100a00 */
[----:B--2---:R-:W-:-:S05]  /*bd60*/  IMAD.WIDE R240, R192, 0x4, R240 ;  /* 0x00000004c0f07825 */ /* 0x004fca00078e02f0 */
[----:B------:R3:W-:Y:S01]  /*bd70*/  LDGSTS.E [R195+0x3be00], [R240.64], !P1 ;  /* 0x3be00000f0c37fae */ /* 0x0007e2000c921844 */
[----:B------:R-:W-:-:S03]  /*bd80*/  IMAD.WIDE R208, R192, 0x4, R208 ;  /* 0x00000004c0d07825 */ /* 0x000fc600078e02d0 */
[----:B------:R3:W-:Y:S01]  /*bd90*/  LDGSTS.E [R195+0x3cc00], [R232.64], !P4 ;  /* 0x3cc00000e8c37fae */ /* 0x0007e2000e121844 */
[----:B------:R-:W-:-:S04]  /*bda0*/  IMAD.WIDE R200, R192, 0x4, R200 ;  /* 0x00000004c0c87825 */ /* 0x000fc800078e02c8 */
[----:B------:R-:W-:-:S04]  /*bdb0*/  IMAD.WIDE R202, R192, 0x4, R202 ;  /* 0x00000004c0ca7825 */ /* 0x000fc800078e02ca */
[----:B------:R-:W-:-:S04]  /*bdc0*/  IMAD.WIDE R210, R192, 0x4, R210 ;  /* 0x00000004c0d27825 */ /* 0x000fc800078e02d2 */
[----:B------:R-:W-:-:S04]  /*bdd0*/  IMAD.WIDE R178, R192, 0x4, R178 ;  /* 0x00000004c0b27825 */ /* 0x000fc800078e02b2 */
[C---:B------:R-:W-:Y:S01]  /*bde0*/  IMAD.WIDE R226, R192.reuse, 0x4, R226 ;  /* 0x00000004c0e27825 */ /* 0x040fe200078e02e2 */
[----:B------:R-:W-:Y:S04]  /*bdf0*/  STL.64 [R1+0x240], R210 ;  /* 0x000240d201007387 */ /* 0x000fe80000100a00 */
[----:B------:R3:W-:Y:S01]  /*be00*/  LDGSTS.E [R195+0x3ce00], [R226.64], !P4 ;  /* 0x3ce00000e2c37fae */ /* 0x0007e2000e121844 */
[----:B------:R-:W-:-:S03]  /*be10*/  IMAD.WIDE R176, R192, 0x4, R176 ;  /* 0x00000004c0b07825 */ /* 0x000fc600078e02b0 */
[----:B------:R3:W-:Y:S04]  /*be20*/  LDGSTS.E [R195+0x3dc00], [R210.64], !P2 ;  /* 0x3dc00000d2c37fae */ /* 0x0007e8000d121844 */
[----:B------:R3:W-:Y:S04]  /*be30*/  LDGSTS.E [R195+0x3de00], [R208.64], !P2 ;  /* 0x3de00000d0c37fae */ /* 0x0007e8000d121844 */
[----:B------:R3:W-:Y:S04]  /*be40*/  LDGSTS.E [R195+0x3ec00], [R202.64], !P0 ;  /* 0x3ec00000cac37fae */ /* 0x0007e8000c121844 */
[----:B------:R3:W-:Y:S04]  /*be50*/  LDGSTS.E [R195+0x3ee00], [R200.64], !P0 ;  /* 0x3ee00000c8c37fae */ /* 0x0007e8000c121844 */
[----:B------:R-:W-:Y:S04]  /*be60*/  STL.64 [R1+0x280], R202 ;  /* 0x000280ca01007387 */ /* 0x000fe80000100a00 */
[----:B------:R3:W-:Y:S04]  /*be70*/  LDGSTS.E [R195+0x3fc00], [R178.64], !P6 ;  /* 0x3fc00000b2c37fae */ /* 0x0007e8000f121844 */
[----:B------:R-:W-:Y:S04]  /*be80*/  STL.64 [R1+0x1c8], R240 ;  /* 0x0001c8f001007387 */ /* 0x000fe80000100a00 */
[----:B------:R3:W-:Y:S04]  /*be90*/  LDGSTS.E [R195+0x3fe00], [R176.64], !P6 ;  /* 0x3fe00000b0c37fae */ /* 0x0007e8000f121844 */
[----:B------:R-:W-:Y:S04]  /*bea0*/  STL.64 [R1+0x2c0], R178 ;  /* 0x0002c0b201007387 */ /* 0x000fe80000100a00 */
[----:B------:R-:W0:Y:S04]  /*beb0*/  LDGDEPBAR ;  /* 0x00000000000079af */ /* 0x000e280000000000 */
[----:B------:R-:W-:Y:S01]  /*bec0*/  STL.64 [R1+0x208], R226 ;  /* 0x000208e201007387 */ /* 0x000fe20000100a00 */
[----:B---3--:R-:W-:-:S03]  /*bed0*/  LOP3.LUT R195, R194, 0x20, RZ, 0x3c, !PT ;  /* 0x00000020c2c37812 */ /* 0x008fc600078e3cff */
[----:B------:R2:W-:Y:S04]  /*bee0*/  LDGSTS.E [R194+0x4c000], [R76.64], P3 ;  /* 0x4c0000004cc27fae */ /* 0x0005e80009921844 */
[----:B------:R-:W-:Y:S04]  /*bef0*/  STL.64 [R1+0x248], R208 ;  /* 0x000248d001007387 */ /* 0x000fe80000100a00 */
[----:B------:R3:W-:Y:S04]  /*bf00*/  LDGSTS.E [R194+0x4c800], [R82.64], P3 ;  /* 0x4c80000052c27fae */ /* 0x0007e80009921844 */
[----:B------:R-:W-:Y:S04]  /*bf10*/  STL.64 [R1+0x288], R200 ;  /* 0x000288c801007387 */ /* 0x000fe80000100a00 */
[----:B------:R4:W-:Y:S04]  /*bf20*/  LDGSTS.E [R194+0x4d000], [R84.64], P3 ;  /* 0x4d00000054c27fae */ /* 0x0009e80009921844 */
[----:B------:R1:W-:Y:S04]  /*bf30*/  STL.64 [R1+0x2c8], R176 ;  /* 0x0002c8b001007387 */ /* 0x0003e80000100a00 */
[----:B------:R1:W-:Y:S04]  /*bf40*/  LDGSTS.E [R194+0x4d800], [R220.64], P3 ;  /* 0x4d800000dcc27fae */ /* 0x0003e80009921844 */
[----:B--2---:R2:W5:Y:S04]  /*bf50*/  LDL.LU.64 R76, [R1+0x5d8] ;  /* 0x0005d800014c7983 */ /* 0x0045680000300a00 */
[----:B------:R1:W-:Y:S04]  /*bf60*/  LDGSTS.E [R194+0x4e000], [R250.64], P3 ;  /* 0x4e000000fac27fae */ /* 0x0003e80009921844 */
[----:B---3--:R2:W5:Y:S04]  /*bf70*/  LDL.LU.64 R82, [R1+0x5d0] ;  /* 0x0005d00001527983 */ /* 0x0085680000300a00 */
[----:B------:R3:W-:Y:S04]  /*bf80*/  LDGSTS.E [R194+0x4e800], [R180.64], P3 ;  /* 0x4e800000b4c27fae */ /* 0x0007e80009921844 */
[----:B----4-:R2:W5:Y:S04]  /*bf90*/  LDL.LU.64 R84, [R1+0x5c8] ;  /* 0x0005c80001547983 */ /* 0x0105680000300a00 */
[----:B------:R4:W-:Y:S04]  /*bfa0*/  LDGSTS.E [R194+0x4f000], [R172.64], P3 ;  /* 0x4f000000acc27fae */ /* 0x0009e80009921844 */
[----:B-1----:R2:W5:Y:S04]  /*bfb0*/  LDL.LU.64 R220, [R1+0x5c0] ;  /* 0x0005c00001dc7983 */ /* 0x0025680000300a00 */
[----:B------:R1:W-:Y:S04]  /*bfc0*/  LDGSTS.E [R194+0x4f800], [R78.64], P3 ;  /* 0x4f8000004ec27fae */ /* 0x0003e80009921844 */
[----:B------:R2:W5:Y:S04]  /*bfd0*/  LDL.LU.64 R250, [R1+0x5b8] ;  /* 0x0005b80001fa7983 */ /* 0x0005680000300a00 */
        /* <DEDUP_REMOVED lines=10> */
[----:B----4-:R2:W5:Y:S01]  /*c080*/  LDL.LU.64 R100, [R1+0x588] ;  /* 0x0005880001647983 */ /* 0x0105620000300a00 */
[----:B-1----:R-:W-:-:S03]  /*c090*/  LOP3.LUT R149, R194, 0x40, RZ, 0x3c, !PT ;  /* 0x00000040c2957812 */ /* 0x002fc600078e3cff */
[----:B------:R2:W5:Y:S04]  /*c0a0*/  LDL.LU.64 R198, [R1+0x580] ;  /* 0x0005800001c67983 */ /* 0x0005680000300a00 */
[----:B------:R1:W-:Y:S04]  /*c0b0*/  LDGSTS.E [R195+0x4ea00], [R238.64], P3 ;  /* 0x4ea00000eec37fae */ /* 0x0003e80009921844 */
[----:B------:R3:W-:Y:S04]  /*c0c0*/  LDGSTS.E [R195+0x4f200], [R234.64], P3 ;  /* 0x4f200000eac37fae */ /* 0x0007e80009921844 */
[----:B------:R4:W-:Y:S04]  /*c0d0*/  LDGSTS.E [R195+0x4fa00], [R224.64], P3 ;  /* 0x4fa00000e0c37fae */ /* 0x0009e80009921844 */
[----:B-1----:R2:W5:Y:S04]  /*c0e0*/  LDL.LU.64 R238, [R1+0x578] ;  /* 0x0005780001ee7983 */ /* 0x0025680000300a00 */
[----:B---3--:R2:W5:Y:S04]  /*c0f0*/  LDL.LU.64 R234, [R1+0x570] ;  /* 0x0005700001ea7983 */ /* 0x0085680000300a00 */
[----:B----4-:R2:W5:Y:S04]  /*c100*/  LDL.LU.64 R224, [R1+0x568] ;  /* 0x0005680001e07983 */ /* 0x0105680000300a00 */
[----:B------:R1:W-:Y:S04]  /*c110*/  LDGSTS.E [R149+0x4c400], [R218.64], P3 ;  /* 0x4c400000da957fae */ /* 0x0003e80009921844 */
[----:B------:R3:W-:Y:S04]  /*c120*/  LDGSTS.E [R149+0x4cc00], [R186.64], P3 ;  /* 0x4cc00000ba957fae */ /* 0x0007e80009921844 */
[----:B------:R4:W-:Y:S04]  /*c130*/  LDGSTS.E [R149+0x4d400], [R184.64], P3 ;  /* 0x4d400000b8957fae */ /* 0x0009e80009921844 */
[----:B-1----:R2:W5:Y:S04]  /*c140*/  LDL.LU.64 R218, [R1+0x560] ;  /* 0x0005600001da7983 */ /* 0x0025680000300a00 */
[----:B---3--:R2:W5:Y:S04]  /*c150*/  LDL.LU.64 R186, [R1+0x558] ;  /* 0x0005580001ba7983 */ /* 0x0085680000300a00 */
[----:B----4-:R2:W5:Y:S04]  /*c160*/  LDL.LU.64 R184, [R1+0x550] ;  /* 0x0005500001b87983 */ /* 0x0105680000300a00 */
[----:B------:R1:W-:Y:S01]  /*c170*/  LDGSTS.E [R149+0x4dc00], [R196.64], P3 ;  /* 0x4dc00000c4957fae */ /* 0x0003e20009921844 */
[----:B------:R-:W-:-:S03]  /*c180*/  LOP3.LUT R195, R194, 0x60, RZ, 0x3c, !PT ;  /* 0x00000060c2c37812 */ /* 0x000fc600078e3cff */
[----:B------:R3:W-:Y:S04]  /*c190*/  LDGSTS.E [R149+0x4e400], [R170.64], P3 ;  /* 0x4e400000aa957fae */ /* 0x0007e80009921844 */
[----:B------:R4:W-:Y:S04]  /*c1a0*/  LDGSTS.E [R149+0x4ec00], [R166.64], P3 ;  /* 0x4ec00000a6957fae */ /* 0x0009e80009921844 */
[----:B-1----:R2:W5:Y:S04]  /*c1b0*/  LDL.LU.64 R196, [R1+0x548] ;  /* 0x0005480001c47983 */ /* 0x0025680000300a00 */
        /* <DEDUP_REMOVED lines=10> */
[----:B------:R-:W-:-:S03]  /*c260*/  CS2R R88, SRZ ;  /* 0x0000000000587805 */ /* 0x000fc6000001ff00 */
[----:B------:R-:W0:Y:S01]  /*c270*/  LDGDEPBAR ;  /* 0x00000000000079af */ /* 0x000e220000000000 */
[----:B------:R-:W-:Y:S01]  /*c280*/  CS2R R90, SRZ ;  /* 0x00000000005a7805 */ /* 0x000fe2000001ff00 */
        /* <DEDUP_REMOVED lines=47> */
[----:B---3--:R-:W-:Y:S01]  /*c580*/  CS2R R170, SRZ ;  /* 0x0000000000aa7805 */ /* 0x008fe2000001ff00 */
[----:B-1----:R-:W-:Y:S01]  /*c590*/  CS2R R164, SRZ ;  /* 0x0000000000a47805 */ /* 0x002fe2000001ff00 */
[----:B----4-:R-:W-:Y:S01]  /*c5a0*/  CS2R R166, SRZ ;  /* 0x0000000000a67805 */ /* 0x010fe2000001ff00 */
        /* <DEDUP_REMOVED lines=12> */
[----:B------:R-:W-:Y:S05]  /*c670*/  @!P5 BRA `(.L_x_0) ;  /* 0x0000bbc00000d947 */ /* 0x000fea0003800000 */
[----:B--2---:R-:W2:Y:S04]  /*c680*/  LDL.LU.64 R176, [R1+0xa0] ;  /* 0x0000a00001b07983 */ /* 0x004ea80000300a00 */
[----:B------:R-:W3:Y:S01]  /*c690*/  LDL.LU.64 R178, [R1+0xa8] ;  /* 0x0000a80001b27983 */ /* 0x000ee20000300a00 */
[----:B------:R-:W-:Y:S01]  /*c6a0*/  IMAD.MOV.U32 R149, RZ, RZ, R245 ;  /* 0x000000ffff957224 */ /* 0x000fe200078e00f5 */
[----:B------:R-:W-:Y:S01]  /*c6b0*/  MOV R135, R237 ;  /* 0x000000ed00877202 */ /* 0x000fe20000000f00 */
[----:B------:R-:W-:Y:S01]  /*c6c0*/  IMAD.MOV.U32 R148, RZ, RZ, R244 ;  /* 0x000000ffff947224 */ /* 0x000fe200078e00f4 */
[----:B------:R-:W4:Y:S01]  /*c6d0*/  LDL.LU.64 R38, [R1+0x28] ;  /* 0x0000280001267983 */ /* 0x000f220000300a00 */
[----:B------:R-:W-:Y:S01]  /*c6e0*/  IMAD.MOV.U32 R134, RZ, RZ, R236 ;  /* 0x000000ffff867224 */ /* 0x000fe200078e00ec */
[----:B------:R-:W-:Y:S01]  /*c6f0*/  MOV R150, R246 ;  /* 0x000000f600967202 */ /* 0x000fe20000000f00 */
[----:B------:R-:W-:Y:S01]  /*c700*/  IMAD.MOV.U32 R166, RZ, RZ, R230 ;  /* 0x000000ffffa67224 */ /* 0x000fe200078e00e6 */
[----:B------:R-:W2:Y:S01]  /*c710*/  LDL.LU.64 R132, [R1+0x40] ;  /* 0x0000400001847983 */ /* 0x000ea20000300a00 */
[----:B------:R-:W-:Y:S01]  /*c720*/  IMAD.MOV.U32 R167, RZ, RZ, R231 ;  /* 0x000000ffffa77224 */ /* 0x000fe200078e00e7 */
[----:B------:R-:W-:Y:S01]  /*c730*/  MOV R45, R213 ;  /* 0x000000d5002d7202 */ /* 0x000fe20000000f00 */
[----:B------:R-:W-:Y:S01]  /*c740*/  IMAD.MOV.U32 R151, RZ, RZ, R247 ;  /* 0x000000ffff977224 */ /* 0x000fe200078e00f7 */
[----:B------:R-:W3:Y:S01]  /*c750*/  LDL.LU.64 R168, [R1] ;  /* 0x0000000001a87983 */ /* 0x000ee20000300a00 */
[----:B------:R-:W-:Y:S01]  /*c760*/  IMAD.MOV.U32 R43, RZ, RZ, R207 ;  /* 0x000000ffff2b7224 */ /* 0x000fe200078e00cf */
[----:B------:R-:W-:Y:S01]  /*c770*/  MOV R48, R222 ;  /* 0x000000de00307202 */ /* 0x000fe20000000f00 */
[----:B------:R-:W-:Y:S01]  /*c780*/  IMAD.MOV.U32 R40, RZ, RZ, R204 ;  /* 0x000000ffff287224 */ /* 0x000fe200078e00cc */
[----:B------:R-:W3:Y:S01]  /*c790*/  LDL.LU.64 R170, [R1+0x48] ;  /* 0x0000480001aa7983 */ /* 0x000ee20000300a00 */
[----:B------:R-:W-:-:S02]  /*c7a0*/  IMAD.MOV.U32 R41, RZ, RZ, R205 ;  /* 0x000000ffff297224 */ /* 0x000fc400078e00cd */
[----:B------:R-:W-:Y:S01]  /*c7b0*/  IMAD.MOV.U32 R42, RZ, RZ, R206 ;  /* 0x000000ffff2a7224 */ /* 0x000fe200078e00ce */
[----:B------:R-:W3:Y:S01]  /*c7c0*/  LDL.LU.64 R164, [R1+0x50] ;  /* 0x0000500001a47983 */ /* 0x000ee20000300a00 */
[----:B------:R-:W-:Y:S02]  /*c7d0*/  IMAD.MOV.U32 R44, RZ, RZ, R212 ;  /* 0x000000ffff2c7224 */ /* 0x000fe400078e00d4 */
[----:B-----5:R-:W-:Y:S02]  /*c7e0*/  IMAD.MOV.U32 R46, RZ, RZ, R220 ;  /* 0x000000ffff2e7224 */ /* 0x020fe400078e00dc */
[----:B------:R-:W-:Y:S02]  /*c7f0*/  IMAD.MOV.U32 R47, RZ, RZ, R221 ;  /* 0x000000ffff2f7224 */ /* 0x000fe400078e00dd */
[----:B------:R-:W-:Y:S02]  /*c800*/  IMAD.MOV.U32 R50, RZ, RZ, R228 ;  /* 0x000000ffff327224 */ /* 0x000fe400078e00e4 */
[----:B------:R-:W-:-:S02]  /*c810*/  IMAD.MOV.U32 R51, RZ, RZ, R229 ;  /* 0x000000ffff337224 */ /* 0x000fc400078e00e5 */
[----:B------:R-:W-:Y:S01]  /*c820*/  IMAD.MOV.U32 R49, RZ, RZ, R223 ;  /* 0x000000ffff317224 */ /* 0x000fe200078e00df */
[----:B----4-:R-:W-:Y:S01]  /*c830*/  STL [R1+0x410], R38 ;  /* 0x0004102601007387 */ /* 0x010fe20000100800 */
[----:B--2---:R-:W-:-:S03]  /*c840*/  MOV R0, R133 ;  /* 0x0000008500007202 */ /* 0x004fc60000000f00 */
[----:B------:R1:W-:Y:S04]  /*c850*/  STL [R1+0x418], R132 ;  /* 0x0004188401007387 */ /* 0x0003e80000100800 */
[----:B------:R-:W-:Y:S04]  /*c860*/  STL [R1+0x420], R250 ;  /* 0x000420fa01007387 */ /* 0x000fe80000100800 */
[----:B------:R2:W-:Y:S04]  /*c870*/  STL [R1+0x414], R0 ;  /* 0x0004140001007387 */ /* 0x0005e80000100800 */
[----:B-1----:R-:W4:Y:S01]  /*c880*/  LDL.LU.64 R132, [R1+0x8] ;  /* 0x0000080001847983 */ /* 0x002f220000300a00 */
[----:B------:R-:W-:-:S03]  /*c890*/  IMAD.MOV.U32 R249, RZ, RZ, R39 ;  /* 0x000000fffff97224 */ /* 0x000fc600078e0027 */
[----:B------:R-:W-:Y:S04]  /*c8a0*/  STL [R1+0x41c], R251 ;  /* 0x00041cfb01007387 */ /* 0x000fe80000100800 */
[----:B---3--:R-:W-:Y:S04]  /*c8b0*/  STL [R1+0x428], R168 ;  /* 0x000428a801007387 */ /* 0x008fe80000100800 */
[----:B------:R-:W3:Y:S01]  /*c8c0*/  LDL.LU.64 R38, [R1+0x10] ;  /* 0x0000100001267983 */ /* 0x000ee20000300a00 */
[----:B--2---:R-:W-:-:S03]  /*c8d0*/  IMAD.MOV.U32 R0, RZ, RZ, R169 ;  /* 0x000000ffff007224 */ /* 0x004fc600078e00a9 */
[----:B------:R-:W-:Y:S04]  /*c8e0*/  STL [R1+0x42c], R60 ;  /* 0x00042c3c01007387 */ /* 0x000fe80000100800 */
[----:B------:R1:W-:Y:S04]  /*c8f0*/  STL [R1+0x424], R0 ;  /* 0x0004240001007387 */ /* 0x0003e80000100800 */
[----:B------:R-:W-:Y:S04]  /*c900*/  STL [R1+0x40c], R58 ;  /* 0x00040c3a01007387 */ /* 0x000fe80000100800 */
[----:B------:R-:W-:Y:S01]  /*c910*/  STL [R1+0x408], R56 ;  /* 0x0004083801007387 */ /* 0x000fe20000100800 */
[----:B-1----:R-:W-:-:S03]  /*c920*/  MOV R0, R171 ;  /* 0x000000ab00007202 */ /* 0x002fc60000000f00 */
[----:B------:R-:W-:Y:S04]  /*c930*/  STL [R1+0x404], R54 ;  /* 0x0004043601007387 */ /* 0x000fe80000100800 */
[----:B------:R-:W-:Y:S04]  /*c940*/  STL [R1], R55 ;  /* 0x0000003701007387 */ /* 0x000fe80000100800 */
[----:B------:R1:W-:Y:S04]  /*c950*/  STL [R1+0x3d4], R170 ;  /* 0x0003d4aa01007387 */ /* 0x0003e80000100800 */
[----:B------:R-:W2:Y:S04]  /*c960*/  LDL.LU.64 R168, [R1+0x58] ;  /* 0x0000580001a87983 */ /* 0x000ea80000300a00 */
[----:B------:R1:W-:Y:S04]  /*c970*/  STL [R1+0x3d0], R0 ;  /* 0x0003d00001007387 */ /* 0x0003e80000100800 */
[----:B------:R4:W-:Y:S04]  /*c980*/  STL [R1+0x3dc], R164 ;  /* 0x0003dca401007387 */ /* 0x0009e80000100800 */
[----:B-1----:R-:W2:Y:S01]  /*c990*/  LDL.LU.64 R170, [R1+0x90] ;  /* 0x0000900001aa7983 */ /* 0x002ea20000300a00 */
[----:B------:R-:W-:-:S03]  /*c9a0*/  IMAD.MOV.U32 R0, RZ, RZ, R165 ;  /* 0x000000ffff007224 */ /* 0x000fc600078e00a5 */
[----:B----4-:R-:W-:Y:S04]  /*c9b0*/  STL [R1+0x3e4], R132 ;  /* 0x0003e48401007387 */ /* 0x010fe80000100800 */
[----:B------:R1:W-:Y:S04]  /*c9c0*/  STL [R1+0x3d8], R0 ;  /* 0x0003d80001007387 */ /* 0x0003e80000100800 */
[----:B------:R-:W4:Y:S01]  /*c9d0*/  LDL.LU.64 R164, [R1+0x20] ;  /* 0x0000200001a47983 */ /* 0x000f220000300a00 */
[----:B-1----:R-:W-:-:S03]  /*c9e0*/  IMAD.MOV.U32 R0, RZ, RZ, R133 ;  /* 0x000000ffff007224 */ /* 0x002fc600078e0085 */
[----:B---3--:R-:W-:Y:S04]  /*c9f0*/  STL [R1+0x3ec], R38 ;  /* 0x0003ec2601007387 */ /* 0x008fe80000100800 */
[----:B------:R1:W-:Y:S04]  /*ca00*/  STL [R1+0x3e0], R0 ;  /* 0x0003e00001007387 */ /* 0x0003e80000100800 */
[----:B------:R-:W3:Y:S01]  /*ca10*/  LDL.LU.64 R132, [R1+0x30] ;  /* 0x0000300001847983 */ /* 0x000ee20000300a00 */
[----:B-1----:R-:W-:-:S05]  /*ca20*/  IMAD.MOV.U32 R0, RZ, RZ, R39 ;  /* 0x000000ffff007224 */ /* 0x002fca00078e0027 */
[----:B------:R2:W-:Y:S04]  /*ca30*/  STL [R1+0x3e8], R0 ;  /* 0x0003e80001007387 */ /* 0x0005e80000100800 */
[----:B------:R-:W-:Y:S04]  /*ca40*/  STL [R1+0x3f4], R102 ;  /* 0x0003f46601007387 */ /* 0x000fe80000100800 */
[----:B------:R-:W-:Y:S04]  /*ca50*/  STL [R1+0x3f0], R103 ;  /* 0x0003f06701007387 */ /* 0x000fe80000100800 */
[----:B------:R-:W-:Y:S04]  /*ca60*/  STL [R1+0x3fc], R174 ;  /* 0x0003fcae01007387 */ /* 0x000fe80000100800 */
[----:B------:R-:W-:Y:S04]  /*ca70*/  STL [R1+0x3f8], R175 ;  /* 0x0003f8af01007387 */ /* 0x000fe80000100800 */
[----:B------:R-:W-:Y:S04]  /*ca80*/  STL [R1+0x400], R52 ;  /* 0x0004003401007387 */ /* 0x000fe80000100800 */
[----:B------:R-:W3:Y:S01]  /*ca90*/  LDL.LU.64 R36, [R1+0xe8] ;  /* 0x0000e80001247983 */ /* 0x000ee20000300a00 */
[----:B--2---:R-:W-:-:S03]  /*caa0*/  IMAD.MOV.U32 R0, RZ, RZ, R169 ;  /* 0x000000ffff007224 */ /* 0x004fc600078e00a9 */
[----:B------:R-:W-:Y:S04]  /*cab0*/  STL [R1+0x4], R53 ;  /* 0x0000043501007387 */ /* 0x000fe80000100800 */
[----:B------:R-:W-:Y:S04]  /*cac0*/  STL [R1+0x3cc], R2 ;  /* 0x0003cc0201007387 */ /* 0x000fe80000100800 */
[----:B------:R-:W-:Y:S04]  /*cad0*/  STL [R1+0x8], R3 ;  /* 0x0000080301007387 */ /* 0x000fe80000100800 */
[----:B------:R-:W-:Y:S04]  /*cae0*/  STL [R1+0x10], R168 ;  /* 0x000010a801007387 */ /* 0x000fe80000100800 */
[----:B------:R1:W-:Y:S04]  /*caf0*/  STL [R1+0xc], R0 ;  /* 0x00000c0001007387 */ /* 0x0003e80000100800 */
[----:B------:R-:W-:Y:S04]  /*cb00*/  STL [R1+0x18], R170 ;  /* 0x000018aa01007387 */ /* 0x000fe80000100800 */
[----:B------:R-:W2:Y:S01]  /*cb10*/  LDL.LU.64 R38, [R1+0x160] ;  /* 0x0001600001267983 */ /* 0x000ea20000300a00 */
[----:B-1----:R-:W-:-:S05]  /*cb20*/  MOV R0, R171 ;  /* 0x000000ab00007202 */ /* 0x002fca0000000f00 */
[----:B------:R1:W-:Y:S04]  /*cb30*/  STL [R1+0x14], R0 ;  /* 0x0000140001007387 */ /* 0x0003e80000100800 */
[----:B----4-:R-:W-:Y:S04]  /*cb40*/  STL [R1+0x20], R164 ;  /* 0x000020a401007387 */ /* 0x010fe80000100800 */
[----:B------:R-:W4:Y:S01]  /*cb50*/  LDL.LU.64 R168, [R1+0x60] ;  /* 0x0000600001a87983 */ /* 0x000f220000300a00 */
[----:B-1----:R-:W-:-:S03]  /*cb60*/  IMAD.MOV.U32 R0, RZ, RZ, R165 ;  /* 0x000000ffff007224 */ /* 0x002fc600078e00a5 */
[----:B------:R-:W4:Y:S04]  /*cb70*/  LDL.LU.64 R170, [R1+0x88] ;  /* 0x0000880001aa7983 */ /* 0x000f280000300a00 */
[----:B------:R1:W-:Y:S04]  /*cb80*/  STL [R1+0x1c], R0 ;  /* 0x00001c0001007387 */ /* 0x0003e80000100800 */
[----:B---3--:R-:W-:Y:S01]  /*cb90*/  STL [R1+0x28], R132 ;  /* 0x0000288401007387 */ /* 0x008fe20000100800 */
[----:B-1----:R-:W-:-:S05]  /*cba0*/  IMAD.MOV.U32 R0, RZ, RZ, R133 ;  /* 0x000000ffff007224 */ /* 0x002fca00078e0085 */
[----:B------:R1:W-:Y:S01]  /*cbb0*/  STL [R1+0x24], R0 ;  /* 0x0000240001007387 */ /* 0x0003e20000100800 */
[----:B------:R-:W-:-:S03]  /*cbc0*/  IMAD.MOV.U32 R164, RZ, RZ, R166 ;  /* 0x000000ffffa47224 */ /* 0x000fc600078e00a6 */
[----:B------:R-:W-:Y:S01]  /*cbd0*/  STL [R1+0x30], R190 ;  /* 0x000030be01007387 */ /* 0x000fe20000100800 */
[----:B------:R-:W-:-:S03]  /*cbe0*/  IMAD.MOV.U32 R165, RZ, RZ, R167 ;  /* 0x000000ffffa57224 */ /* 0x000fc600078e00a7 */
[----:B------:R-:W-:Y:S01]  /*cbf0*/  STL [R1+0x2c], R191 ;  /* 0x00002cbf01007387 */ /* 0x000fe20000100800 */
[----:B-1----:R-:W-:-:S03]  /*cc00*/  IMAD.MOV.U32 R0, RZ, RZ, R149 ;  /* 0x000000ffff007224 */ /* 0x002fc600078e0095 */
[----:B------:R1:W-:Y:S01]  /*cc10*/  STL [R1+0x38], R148 ;  /* 0x0000389401007387 */ /* 0x0003e20000100800 */
[----:B------:R-:W-:Y:S01]  /*cc20*/  MOV R166, R134 ;  /* 0x0000008600a67202 */ /* 0x000fe20000000f00 */
[----:B------:R-:W-:Y:S02]  /*cc30*/  IMAD.MOV.U32 R167, RZ, RZ, R135 ;  /* 0x000000ffffa77224 */ /* 0x000fe400078e0087 */
[----:B------:R-:W-:Y:S04]  /*cc40*/  STL [R1+0x40], R62 ;  /* 0x0000403e01007387 */ /* 0x000fe80000100800 */
[----:B------:R3:W-:Y:S04]  /*cc50*/  STL [R1+0x34], R0 ;  /* 0x0000340001007387 */ /* 0x0007e80000100800 */
[----:B------:R-:W4:Y:S04]  /*cc60*/  LDL.LU.64 R134, [R1+0x1e0] ;  /* 0x0001e00001867983 */ /* 0x000f280000300a00 */
[----:B------:R-:W-:Y:S04]  /*cc70*/  STL [R1+0x3c], R63 ;  /* 0x00003c3f01007387 */ /* 0x000fe80000100800 */
[----:B-1----:R-:W4:Y:S01]  /*cc80*/  LDL.LU.64 R148, [R1+0x1f8] ;  /* 0x0001f80001947983 */ /* 0x002f220000300a00 */
[----:B------:R-:W-:Y:S01]  /*cc90*/  IMAD.MOV.U32 R132, RZ, RZ, R150 ;  /* 0x000000ffff847224 */ /* 0x000fe200078e0096 */
[----:B------:R-:W-:Y:S01]  /*cca0*/  MOV R150, R176 ;  /* 0x000000b000967202 */ /* 0x000fe20000000f00 */
[----:B------:R-:W-:-:S02]  /*ccb0*/  IMAD.MOV.U32 R133, RZ, RZ, R151 ;  /* 0x000000ffff857224 */ /* 0x000fc400078e0097 */
[----:B------:R-:W-:Y:S02]  /*ccc0*/  IMAD.MOV.U32 R151, RZ, RZ, R177 ;  /* 0x000000ffff977224 */ /* 0x000fe400078e00b1 */
[----:B------:R-:W-:Y:S02]  /*ccd0*/  IMAD.MOV.U32 R176, RZ, RZ, R40 ;  /* 0x000000ffffb07224 */ /* 0x000fe400078e0028 */
[----:B------:R-:W-:Y:S01]  /*cce0*/  IMAD.MOV.U32 R177, RZ, RZ, R41 ;  /* 0x000000ffffb17224 */ /* 0x000fe200078e0029 */
[----:B------:R-:W-:Y:S01]  /*ccf0*/  MOV R41, R43 ;  /* 0x0000002b00297202 */ /* 0x000fe20000000f00 */
[----:B------:R-:W-:Y:S01]  /*cd00*/  IMAD.MOV.U32 R40, RZ, RZ, R42 ;  /* 0x000000ffff287224 */ /* 0x000fe200078e002a */
[----:B------:R-:W-:Y:S01]  /*cd10*/  STL [R1+0x48], R66 ;  /* 0x0000484201007387 */ /* 0x000fe20000100800 */
[----:B------:R-:W-:Y:S02]  /*cd20*/  IMAD.MOV.U32 R42, RZ, RZ, R44 ;  /* 0x000000ffff2a7224 */ /* 0x000fe400078e002c */
[----:B------:R-:W-:Y:S01]  /*cd30*/  IMAD.MOV.U32 R43, RZ, RZ, R45 ;  /* 0x000000ffff2b7224 */ /* 0x000fe200078e002d */
[----:B------:R-:W-:Y:S01]  /*cd40*/  STL [R1+0x44], R67 ;  /* 0x0000444301007387 */ /* 0x000fe20000100800 */
[----:B------:R-:W-:Y:S01]  /*cd50*/  IMAD.MOV.U32 R44, RZ, RZ, R46 ;  /* 0x000000ffff2c7224 */ /* 0x000fe200078e002e */
[----:B------:R-:W-:Y:S01]  /*cd60*/  MOV R46, R48 ;  /* 0x00000030002e7202 */ /* 0x000fe20000000f00 */
[----:B------:R-:W-:Y:S01]  /*cd70*/  IMAD.MOV.U32 R45, RZ, RZ, R47 ;  /* 0x000000ffff2d7224 */ /* 0x000fe200078e002f */
[----:B------:R-:W-:Y:S01]  /*cd80*/  STL [R1+0x50], R36 ;  /* 0x0000502401007387 */ /* 0x000fe20000100800 */
[----:B------:R-:W-:-:S02]  /*cd90*/  IMAD.MOV.U32 R47, RZ, RZ, R49 ;  /* 0x000000ffff2f7224 */ /* 0x000fc400078e0031 */
[----:B------:R-:W-:Y:S02]  /*cda0*/  IMAD.MOV.U32 R48, RZ, RZ, R50 ;  /* 0x000000ffff307224 */ /* 0x000fe400078e0032 */
[----:B------:R-:W-:Y:S02]  /*cdb0*/  IMAD.MOV.U32 R49, RZ, RZ, R51 ;  /* 0x000000ffff317224 */ /* 0x000fe400078e0033 */
[----:B------:R-:W4:Y:S01]  /*cdc0*/  LDL.LU.64 R50, [R1+0xb0] ;  /* 0x0000b00001327983 */ /* 0x000f220000300a00 */
[----:B---3--:R-:W-:-:S03]  /*cdd0*/  IMAD.MOV.U32 R0, RZ, RZ, R37 ;  /* 0x000000ffff007224 */ /* 0x008fc600078e0025 */
[----:B--2---:R-:W-:Y:S04]  /*cde0*/  STL [R1+0x58], R38 ;  /* 0x0000582601007387 */ /* 0x004fe80000100800 */
[----:B------:R1:W-:Y:S02]  /*cdf0*/  STL [R1+0x4c], R0 ;  /* 0x00004c0001007387 */ /* 0x0003e40000100800 */
[----:B-1----:R-:W-:Y:S01]  /*ce00*/  MOV R0, R39 ;  /* 0x0000002700007202 */ /* 0x002fe20000000f00 */
[----:B------:R-:W-:Y:S01]  /*ce10*/  IMAD.MOV.U32 R131, RZ, RZ, R133 ;  /* 0x000000ffff837224 */ /* 0x000fe200078e0085 */
[----:B------:R-:W-:Y:S01]  /*ce20*/  MOV R130, R132 ;  /* 0x0000008400827202 */ /* 0x000fe20000000f00 */
[----:B------:R-:W-:Y:S01]  /*ce30*/  IMAD.MOV.U32 R31, RZ, RZ, R177 ;  /* 0x000000ffff1f7224 */ /* 0x000fe200078e00b1 */
[----:B------:R-:W-:Y:S01]  /*ce40*/  MOV R30, R176 ;  /* 0x000000b0001e7202 */ /* 0x000fe20000000f00 */
[----:B------:R-:W-:-:S02]  /*ce50*/  IMAD.MOV.U32 R38, RZ, RZ, R44 ;  /* 0x000000ffff267224 */ /* 0x000fc400078e002c */
[----:B------:R-:W-:Y:S02]  /*ce60*/  IMAD.MOV.U32 R39, RZ, RZ, R45 ;  /* 0x000000ffff277224 */ /* 0x000fe400078e002d */
[----:B------:R-:W-:Y:S02]  /*ce70*/  IMAD.MOV.U32 R32, RZ, RZ, R40 ;  /* 0x000000ffff207224 */ /* 0x000fe400078e0028 */
[----:B------:R-:W-:Y:S02]  /*ce80*/  IMAD.MOV.U32 R33, RZ, RZ, R41 ;  /* 0x000000ffff217224 */ /* 0x000fe400078e0029 */
[----:B------:R-:W-:Y:S02]  /*ce90*/  IMAD.MOV.U32 R114, RZ, RZ, R48 ;  /* 0x000000ffff727224 */ /* 0x000fe400078e0030 */
[----:B------:R-:W-:Y:S01]  /*cea0*/  IMAD.MOV.U32 R115, RZ, RZ, R49 ;  /* 0x000000ffff737224 */ /* 0x000fe200078e0031 */
[----:B----4-:R-:W-:Y:S04]  /*ceb0*/  STL [R1+0x60], R168 ;  /* 0x000060a801007387 */ /* 0x010fe80000100800 */
[----:B------:R1:W-:Y:S04]  /*cec0*/  STL [R1+0x54], R0 ;  /* 0x0000540001007387 */ /* 0x0003e80000100800 */
[----:B------:R-:W-:Y:S01]  /*ced0*/  STL [R1+0x68], R170 ;  /* 0x000068aa01007387 */ /* 0x000fe20000100800 */
[----:B-1----:R-:W-:-:S05]  /*cee0*/  IMAD.MOV.U32 R0, RZ, RZ, R169 ;  /* 0x000000ffff007224 */ /* 0x002fca00078e00a9 */
        /* <DEDUP_REMOVED lines=10> */
[----:B------:R-:W-:Y:S04]  /*cf90*/  STL [R1+0x7c], R183 ;  /* 0x00007cb701007387 */ /* 0x000fe80000100800 */
[----:B------:R-:W-:Y:S01]  /*cfa0*/  STL [R1+0x88], R188 ;  /* 0x000088bc01007387 */ /* 0x000fe20000100800 */
[----:B-1----:R-:W-:-:S03]  /*cfb0*/  IMAD.MOV.U32 R0, RZ, RZ, R135 ;  /* 0x000000ffff007224 */ /* 0x002fc600078e0087 */
[----:B------:R-:W-:Y:S04]  /*cfc0*/  STL [R1+0x84], R189 ;  /* 0x000084bd01007387 */ /* 0x000fe80000100800 */
[----:B------:R-:W-:Y:S04]  /*cfd0*/  STL [R1+0x90], R134 ;  /* 0x0000908601007387 */ /* 0x000fe80000100800 */
[----:B------:R-:W-:Y:S04]  /*cfe0*/  STL [R1+0x98], R148 ;  /* 0x0000989401007387 */ /* 0x000fe80000100800 */
[----:B------:R1:W-:Y:S04]  /*cff0*/  STL [R1+0x8c], R0 ;  /* 0x00008c0001007387 */ /* 0x0003e80000100800 */
[----:B------:R-:W-:Y:S01]  /*d000*/  STL [R1+0xa0], R150 ;  /* 0x0000a09601007387 */ /* 0x000fe20000100800 */
[----:B-1----:R-:W-:-:S05]  /*d010*/  IMAD.MOV.U32 R0, RZ, RZ, R149 ;  /* 0x000000ffff007224 */ /* 0x002fca00078e0095 */
[----:B------:R1:W-:Y:S04]  /*d020*/  STL [R1+0x94], R0 ;  /* 0x0000940001007387 */ /* 0x0003e80000100800 */
[----:B------:R-:W-:Y:S01]  /*d030*/  STL [R1+0xa8], R178 ;  /* 0x0000a8b201007387 */ /* 0x000fe20000100800 */
[----:B-1----:R-:W-:-:S05]  /*d040*/  IMAD.MOV.U32 R0, RZ, RZ, R151 ;  /* 0x000000ffff007224 */ /* 0x002fca00078e0097 */
[----:B------:R1:W-:Y:S02]  /*d050*/  STL [R1+0x9c], R0 ;  /* 0x00009c0001007387 */ /* 0x0003e40000100800 */
[----:B-1----:R-:W-:-:S05]  /*d060*/  IMAD.MOV.U32 R0, RZ, RZ, R179 ;  /* 0x000000ffff007224 */ /* 0x002fca00078e00b3 */
[----:B------:R1:W-:Y:S04]  /*d070*/  STL [R1+0xa4], R0 ;  /* 0x0000a40001007387 */ /* 0x0003e80000100800 */
[----:B------:R2:W-:Y:S04]  /*d080*/  STL [R1+0xb0], R50 ;  /* 0x0000b03201007387 */ /* 0x0005e80000100800 */
[----:B------:R-:W3:Y:S01]  /*d090*/  LDL.LU.64 R144, [R1+0xf0] ;  /* 0x0000f00001907983 */ /* 0x000ee20000300a00 */
[----:B-1----:R-:W-:-:S03]  /*d0a0*/  IMAD.MOV.U32 R0, RZ, RZ, R51 ;  /* 0x000000ffff007224 */ /* 0x002fc600078e0033 */
[----:B------:R-:W4:Y:S04]  /*d0b0*/  LDL.LU.64 R146, [R1+0x130] ;  /* 0x0001300001927983 */ /* 0x000f280000300a00 */
[----:B------:R1:W-:Y:S04]  /*d0c0*/  STL [R1+0xac], R0 ;  /* 0x0000ac0001007387 */ /* 0x0003e80000100800 */
[----:B------:R-:W3:Y:S04]  /*d0d0*/  LDL.LU.64 R160, [R1+0x100] ;  /* 0x0001000001a07983 */ /* 0x000ee80000300a00 */
[----:B------:R-:W3:Y:S01]  /*d0e0*/  LDL.LU.64 R164, [R1+0x180] ;  /* 0x0001800001a47983 */ /* 0x000ee20000300a00 */
[----:B------:R-:W-:-:S03]  /*d0f0*/  IMAD.MOV.U32 R168, RZ, RZ, R46 ;  /* 0x000000ffffa87224 */ /* 0x000fc600078e002e */
[----:B------:R-:W3:Y:S01]  /*d100*/  LDL.LU.64 R178, [R1+0x4a8] ;  /* 0x0004a80001b27983 */ /* 0x000ee20000300a00 */
[----:B------:R-:W-:-:S03]  /*d110*/  MOV R169, R47 ;  /* 0x0000002f00a97202 */ /* 0x000fc60000000f00 */
[----:B------:R-:W3:Y:S04]  /*d120*/  LDL.LU.64 R166, [R1+0x188] ;  /* 0x0001880001a67983 */ /* 0x000ee80000300a00 */
[----:B------:R-:W3:Y:S04]  /*d130*/  LDL.64 R132, [R1+0x440] ;  /* 0x0004400001847983 */ /* 0x000ee80000100a00 */
[----:B------:R-:W3:Y:S01]  /*d140*/  LDL.LU.64 R134, [R1+0x1e8] ;  /* 0x0001e80001867983 */ /* 0x000ee20000300a00 */
[----:B------:R-:W-:-:S03]  /*d150*/  MOV R170, R42 ;  /* 0x0000002a00aa7202 */ /* 0x000fc60000000f00 */
[----:B------:R-:W3:Y:S01]  /*d160*/  LDL.LU.64 R46, [R1+0x2b0] ;  /* 0x0002b000012e7983 */ /* 0x000ee20000300a00 */
[----:B------:R-:W-:-:S03]  /*d170*/  IMAD.MOV.U32 R171, RZ, RZ, R43 ;  /* 0x000000ffffab7224 */ /* 0x000fc600078e002b */
[----:B------:R-:W3:Y:S04]  /*d180*/  LDL.LU.64 R148, [R1+0x1c0] ;  /* 0x0001c00001947983 */ /* 0x000ee80000300a00 */
[----:B------:R-:W3:Y:S04]  /*d190*/  LDL.LU.64 R150, [R1+0x460] ;  /* 0x0004600001967983 */ /* 0x000ee80000300a00 */
[----:B------:R-:W3:Y:S04]  /*d1a0*/  LDL.LU.64 R176, [R1+0x1c8] ;  /* 0x0001c80001b07983 */ /* 0x000ee80000300a00 */
[----:B------:R-:W3:Y:S04]  /*d1b0*/  LDL.LU.64 R42, [R1+0x298] ;  /* 0x00029800012a7983 */ /* 0x000ee80000300a00 */
[----:B------:R-:W3:Y:S04]  /*d1c0*/  LDL.LU.64 R44, [R1+0x1d8] ;  /* 0x0001d800012c7983 */ /* 0x000ee80000300a00 */
[----:B------:R1:W-:Y:S04]  /*d1d0*/  STL [R1+0xb8], R130 ;  /* 0x0000b88201007387 */ /* 0x0003e80000100800 */
[----:B------:R-:W3:Y:S04]  /*d1e0*/  LDL.LU.64 R40, [R1+0x4c0] ;  /* 0x0004c00001287983 */ /* 0x000ee80000300a00 */
[----:B------:R-:W3:Y:S04]  /*d1f0*/  LDL.LU.64 R28, [R1+0x108] ;  /* 0x00010800011c7983 */ /* 0x000ee80000300a00 */
[----:B------:R-:W3:Y:S04]  /*d200*/  LDL.LU.64 R48, [R1+0x338] ;  /* 0x0003380001307983 */ /* 0x000ee80000300a00 */
[----:B--2---:R-:W2:Y:S04]  /*d210*/  LDL.LU.64 R50, [R1+0x358] ;  /* 0x0003580001327983 */ /* 0x004ea80000300a00 */
[----:B------:R-:W2:Y:S04]  /*d220*/  LDL.LU.64 R36, [R1+0x138] ;  /* 0x0001380001247983 */ /* 0x000ea80000300a00 */
[----:B------:R-:W2:Y:S01]  /*d230*/  LDL.LU.64 R34, [R1+0x1f0] ;  /* 0x0001f00001227983 */ /* 0x000ea20000300a00 */
[----:B-1----:R-:W-:-:S03]  /*d240*/  IMAD.MOV.U32 R0, RZ, RZ, R131 ;  /* 0x000000ffff007224 */ /* 0x002fc600078e0083 */
[----:B------:R-:W3:Y:S04]  /*d250*/  LDL.LU.64 R128, [R1+0x260] ;  /* 0x0002600001807983 */ /* 0x000ee80000300a00 */
[----:B------:R-:W4:Y:S04]  /*d260*/  LDL.LU.64 R162, [R1+0xe0] ;  /* 0x0000e00001a27983 */ /* 0x000f280000300a00 */
[----:B------:R1:W-:Y:S04]  /*d270*/  STL [R1+0xb4], R0 ;  /* 0x0000b40001007387 */ /* 0x0003e80000100800 */
[----:B------:R-:W4:Y:S01]  /*d280*/  LDL.LU.64 R130, [R1+0x278] ;  /* 0x0002780001827983 */ /* 0x000f220000300a00 */
[----:B-1----:R-:W-:-:S03]  /*d290*/  MOV R0, R115 ;  /* 0x0000007300007202 */ /* 0x002fc60000000f00 */
[----:B------:R-:W-:Y:S04]  /*d2a0*/  STL [R1+0xc0], R114 ;  /* 0x0000c07201007387 */ /* 0x000fe80000100800 */
[----:B------:R1:W-:Y:S04]  /*d2b0*/  STL [R1+0xbc], R0 ;  /* 0x0000bc0001007387 */ /* 0x0003e80000100800 */
[----:B------:R2:W-:Y:S01]  /*d2c0*/  STL [R1+0xc8], R30 ;  /* 0x0000c81e01007387 */ /* 0x0005e20000100800 */
[----:B-1----:R-:W-:-:S05]  /*d2d0*/  IMAD.MOV.U32 R0, RZ, RZ, R31 ;  /* 0x000000ffff007224 */ /* 0x002fca00078e001f */
[----:B------:R3:W-:Y:S01]  /*d2e0*/  STL [R1+0xc4], R0 ;  /* 0x0000c40001007387 */ /* 0x0007e20000100800 */
[----:B--2---:R-:W-:Y:S02]  /*d2f0*/  IMAD.MOV.U32 R30, RZ, RZ, R34 ;  /* 0x000000ffff1e7224 */ /* 0x004fe400078e0022 */
[----:B------:R-:W-:Y:S01]  /*d300*/  IMAD.MOV.U32 R31, RZ, RZ, R35 ;  /* 0x000000ffff1f7224 */ /* 0x000fe200078e0023 */
[----:B------:R-:W-:Y:S01]  /*d310*/  MOV R35, R37 ;  /* 0x0000002500237202 */ /* 0x000fe20000000f00 */
[----:B------:R-:W-:Y:S02]  /*d320*/  IMAD.MOV.U32 R34, RZ, RZ, R36 ;  /* 0x000000ffff227224 */ /* 0x000fe400078e0024 */
[----:B------:R-:W2:Y:S01]  /*d330*/  LDL.LU.64 R36, [R1+0x158] ;  /* 0x0001580001247983 */ /* 0x000ea20000300a00 */
[----:B---3--:R-:W-:-:S03]  /*d340*/  IMAD.MOV.U32 R0, RZ, RZ, R129 ;  /* 0x000000ffff007224 */ /* 0x008fc600078e0081 */
[----:B------:R-:W-:Y:S04]  /*d350*/  STL [R1+0xd0], R128 ;  /* 0x0000d08001007387 */ /* 0x000fe80000100800 */
[----:B------:R1:W-:Y:S04]  /*d360*/  STL [R1+0xcc], R0 ;  /* 0x0000cc0001007387 */ /* 0x0003e80000100800 */
[----:B----4-:R-:W-:Y:S01]  /*d370*/  STL [R1+0xd8], R130 ;  /* 0x0000d88201007387 */ /* 0x010fe20000100800 */
[----:B-1----:R-:W-:-:S05]  /*d380*/  IMAD.MOV.U32 R0, RZ, RZ, R131 ;  /* 0x000000ffff007224 */ /* 0x002fca00078e0083 */
[----:B------:R1:W-:Y:S04]  /*d390*/  STL [R1+0xd4], R0 ;  /* 0x0000d40001007387 */ /* 0x0003e80000100800 */
[----:B------:R3:W-:Y:S01]  /*d3a0*/  STL [R1+0xe0], R162 ;  /* 0x0000e0a201007387 */ /* 0x0007e20000100800 */
[----:B-1----:R-:W-:-:S05]  /*d3b0*/  IMAD.MOV.U32 R0, RZ, RZ, R163 ;  /* 0x000000ffff007224 */ /* 0x002fca00078e00a3 */
[----:B------:R2:W-:Y:S01]  /*d3c0*/  STL [R1+0xdc], R0 ;  /* 0x0000dc0001007387 */ /* 0x0005e20000100800 */
[----:B---3--:R-:W-:Y:S01]  /*d3d0*/  IMAD.MOV.U32 R162, RZ, RZ, R30 ;  /* 0x000000ffffa27224 */ /* 0x008fe200078e001e */
[----:B------:R-:W-:Y:S01]  /*d3e0*/  MOV R163, R31 ;  /* 0x0000001f00a37202 */ /* 0x000fe20000000f00 */
[----:B------:R-:W-:Y:S02]  /*d3f0*/  IMAD.MOV.U32 R30, RZ, RZ, R34 ;  /* 0x000000ffff1e7224 */ /* 0x000fe400078e0022 */
[----:B------:R-:W-:Y:S02]  /*d400*/  IMAD.MOV.U32 R31, RZ, RZ, R35 ;  /* 0x000000ffff1f7224 */ /* 0x000fe400078e0023 */
[----:B------:R-:W3:Y:S01]  /*d410*/  LDL.LU.64 R34, [R1+0x2a0] ;  /* 0x0002a00001227983 */ /* 0x000ee20000300a00 */
[----:B--2---:R-:W-:-:S03]  /*d420*/  IMAD.MOV.U32 R0, RZ, RZ, R37 ;  /* 0x000000ffff007224 */ /* 0x004fc600078e0025 */
[----:B------:R1:W-:Y:S04]  /*d430*/  STL [R1+0xe8], R36 ;  /* 0x0000e82401007387 */ /* 0x0003e80000100800 */
[----:B------:R2:W-:Y:S01]  /*d440*/  STL [R1+0xe4], R0 ;  /* 0x0000e40001007387 */ /* 0x0005e20000100800 */
[----:B-1----:R-:W-:Y:S01]  /*d450*/  IMAD.MOV.U32 R36, RZ, RZ, R38 ;  /* 0x000000ffff247224 */ /* 0x002fe200078e0026 */
[----:B------:R-:W-:Y:S01]  /*d460*/  MOV R37, R39 ;  /* 0x0000002700257202 */ /* 0x000fe20000000f00 */
[----:B------:R-:W-:Y:S02]  /*d470*/  IMAD.MOV.U32 R38, RZ, RZ, R168 ;  /* 0x000000ffff267224 */ /* 0x000fe400078e00a8 */
[----:B------:R-:W-:Y:S02]  /*d480*/  IMAD.MOV.U32 R39, RZ, RZ, R169 ;  /* 0x000000ffff277224 */ /* 0x000fe400078e00a9 */
[----:B------:R-:W4:Y:S01]  /*d490*/  LDL.LU.64 R168, [R1+0x2b8] ;  /* 0x0002b80001a87983 */ /* 0x000f220000300a00 */
[----:B--2---:R-:W-:-:S03]  /*d4a0*/  IMAD.MOV.U32 R0, RZ, RZ, R145 ;  /* 0x000000ffff007224 */ /* 0x004fc600078e0091 */
[----:B------:R-:W-:Y:S04]  /*d4b0*/  STL [R1+0xf0], R144 ;  /* 0x0000f09001007387 */ /* 0x000fe80000100800 */
[----:B------:R-:W-:Y:S04]  /*d4c0*/  STL [R1+0xf8], R146 ;  /* 0x0000f89201007387 */ /* 0x000fe80000100800 */
[----:B------:R1:W-:Y:S02]  /*d4d0*/  STL [R1+0xec], R0 ;  /* 0x0000ec0001007387 */ /* 0x0003e40000100800 */
[----:B-1----:R-:W-:-:S05]  /*d4e0*/  IMAD.MOV.U32 R0, RZ, RZ, R147 ;  /* 0x000000ffff007224 */ /* 0x002fca00078e0093 */
[----:B------:R1:W-:Y:S04]  /*d4f0*/  STL [R1+0xf4], R0 ;  /* 0x0000f40001007387 */ /* 0x0003e80000100800 */
[----:B------:R-:W-:Y:S01]  /*d500*/  STL [R1+0x100], R160 ;  /* 0x000100a001007387 */ /* 0x000fe20000100800 */
[----:B-1----:R-:W-:-:S05]  /*d510*/  MOV R0, R161 ;  /* 0x000000a100007202 */ /* 0x002fca0000000f00 */
[----:B------:R1:W-:Y:S04]  /*d520*/  STL [R1+0xfc], R0 ;  /* 0x0000fc0001007387 */ /* 0x0003e80000100800 */
[----:B------:R-:W-:Y:S01]  /*d530*/  STL [R1+0x108], R28 ;  /* 0x0001081c01007387 */ /* 0x000fe20000100800 */
[----:B-1----:R-:W-:-:S05]  /*d540*/  IMAD.MOV.U32 R0, RZ, RZ, R29 ;  /* 0x000000ffff007224 */ /* 0x002fca00078e001d */
[----:B------:R1:W-:Y:S01]  /*d550*/  STL [R1+0x104], R0 ;  /* 0x0001040001007387 */ /* 0x0003e20000100800 */
[----:B------:R-:W-:Y:S02]  /*d560*/  IMAD.MOV.U32 R160, RZ, RZ, R162 ;  /* 0x000000ffffa07224 */ /* 0x000fe400078e00a2 */
[----:B------:R-:W-:Y:S01]  /*d570*/  IMAD.MOV.U32 R161, RZ, RZ, R163 ;  /* 0x000000ffffa17224 */ /* 0x000fe200078e00a3 */
[----:B---3--:R-:W-:Y:S01]  /*d580*/  STL [R1+0x110], R34 ;  /* 0x0001102201007387 */ /* 0x008fe20000100800 */
[----:B-1----:R-:W-:Y:S01]  /*d590*/  IMAD.MOV.U32 R0, RZ, RZ, R35 ;  /* 0x000000ffff007224 */ /* 0x002fe200078e0023 */
[----:B------:R-:W-:Y:S01]  /*d5a0*/  MOV R163, R31 ;  /* 0x0000001f00a37202 */ /* 0x000fe20000000f00 */
[----:B------:R-:W-:Y:S01]  /*d5b0*/  IMAD.MOV.U32 R162, RZ, RZ, R30 ;  /* 0x000000ffffa27224 */ /* 0x000fe200078e001e */
[----:B------:R-:W-:Y:S01]  /*d5c0*/  MOV R31, R37 ;  /* 0x00000025001f7202 */ /* 0x000fe20000000f00 */
[----:B------:R-:W-:Y:S01]  /*d5d0*/  IMAD.MOV.U32 R28, RZ, RZ, R32 ;  /* 0x000000ffff1c7224 */ /* 0x000fe200078e0020 */
[----:B------:R1:W-:Y:S01]  /*d5e0*/  STL [R1+0x10c], R0 ;  /* 0x00010c0001007387 */ /* 0x0003e20000100800 */
[----:B------:R-:W-:-:S02]  /*d5f0*/  IMAD.MOV.U32 R29, RZ, RZ, R33 ;  /* 0x000000ffff1d7224 */ /* 0x000fc400078e0021 */
[----:B------:R-:W-:Y:S02]  /*d600*/  IMAD.MOV.U32 R30, RZ, RZ, R36 ;  /* 0x000000ffff1e7224 */ /* 0x000fe400078e0024 */
[----:B------:R-:W-:Y:S02]  /*d610*/  IMAD.MOV.U32 R32, RZ, RZ, R38 ;  /* 0x000000ffff207224 */ /* 0x000fe400078e0026 */
[----:B------:R-:W-:Y:S02]  /*d620*/  IMAD.MOV.U32 R33, RZ, RZ, R39 ;  /* 0x000000ffff217224 */ /* 0x000fe400078e0027 */
[----:B------:R-:W-:Y:S02]  /*d630*/  IMAD.MOV.U32 R36, RZ, RZ, R170 ;  /* 0x000000ffff247224 */ /* 0x000fe400078e00aa */
[----:B------:R-:W-:Y:S01]  /*d640*/  IMAD.MOV.U32 R37, RZ, RZ, R171 ;  /* 0x000000ffff257224 */ /* 0x000fe200078e00ab */
[----:B----4-:R2:W-:Y:S01]  /*d650*/  STL [R1+0x118], R168 ;  /* 0x000118a801007387 */ /* 0x0105e20000100800 */
[----:B-1----:R-:W-:-:S03]  /*d660*/  MOV R0, R169 ;  /* 0x000000a900007202 */ /* 0x002fc60000000f00 */
[----:B------:R-:W3:Y:S04]  /*d670*/  LDL.LU.64 R34, [R1+0x170] ;  /* 0x0001700001227983 */ /* 0x000ee80000300a00 */
[----:B------:R-:W4:Y:S01]  /*d680*/  LDL.LU.64 R38, [R1+0x178] ;  /* 0x0001780001267983 */ /* 0x000f220000300a00 */
[----:B--2---:R-:W-:-:S03]  /*d690*/  IMAD.MOV.U32 R168, RZ, RZ, R164 ;  /* 0x000000ffffa87224 */ /* 0x004fc600078e00a4 */
[----:B------:R-:W2:Y:S01]  /*d6a0*/  LDL.LU.64 R170, [R1+0x340] ;  /* 0x0003400001aa7983 */ /* 0x000ea20000300a00 */
[----:B------:R-:W-:Y:S02]  /*d6b0*/  IMAD.MOV.U32 R169, RZ, RZ, R165 ;  /* 0x000000ffffa97224 */ /* 0x000fe400078e00a5 */
[----:B------:R-:W-:Y:S01]  /*d6c0*/  IMAD.MOV.U32 R164, RZ, RZ, R166 ;  /* 0x000000ffffa47224 */ /* 0x000fe200078e00a6 */
[----:B------:R-:W-:Y:S01]  /*d6d0*/  MOV R166, R132 ;  /* 0x0000008400a67202 */ /* 0x000fe20000000f00 */
[----:B------:R-:W-:Y:S02]  /*d6e0*/  IMAD.MOV.U32 R165, RZ, RZ, R167 ;  /* 0x000000ffffa57224 */ /* 0x000fe400078e00a7 */
[----:B------:R-:W-:Y:S02]  /*d6f0*/  IMAD.MOV.U32 R167, RZ, RZ, R133 ;  /* 0x000000ffffa77224 */ /* 0x000fe400078e0085 */
[----:B------:R-:W-:Y:S02]  /*d700*/  IMAD.MOV.U32 R132, RZ, RZ, R134 ;  /* 0x000000ffff847224 */ /* 0x000fe400078e0086 */
[----:B------:R-:W-:Y:S01]  /*d710*/  IMAD.MOV.U32 R133, RZ, RZ, R135 ;  /* 0x000000ffff857224 */ /* 0x000fe200078e0087 */
[----:B------:R-:W-:Y:S01]  /*d720*/  MOV R135, R149 ;  /* 0x0000009500877202 */ /* 0x000fe20000000f00 */
[----:B------:R-:W-:-:S02]  /*d730*/  IMAD.MOV.U32 R134, RZ, RZ, R148 ;  /* 0x000000ffff867224 */ /* 0x000fc400078e0094 */
[----:B------:R-:W-:Y:S02]  /*d740*/  IMAD.MOV.U32 R148, RZ, RZ, R150 ;  /* 0x000000ffff947224 */ /* 0x000fe400078e0096 */
[----:B------:R-:W-:Y:S01]  /*d750*/  IMAD.MOV.U32 R149, RZ, RZ, R151 ;  /* 0x000000ffff957224 */ /* 0x000fe200078e0097 */
[----:B------:R1:W-:Y:S01]  /*d760*/  STL [R1+0x114], R0 ;  /* 0x0001140001007387 */ /* 0x0003e20000100800 */
[----:B------:R-:W-:Y:S01]  /*d770*/  IMAD.MOV.U32 R150, RZ, RZ, R176 ;  /* 0x000000ffff967224 */ /* 0x000fe200078e00b0 */
[----:B------:R-:W-:Y:S01]  /*d780*/  MOV R176, R42 ;  /* 0x0000002a00b07202 */ /* 0x000fe20000000f00 */
[----:B------:R-:W-:Y:S02]  /*d790*/  IMAD.MOV.U32 R151, RZ, RZ, R177 ;  /* 0x000000ffff977224 */ /* 0x000fe400078e00b1 */
[----:B------:R-:W-:Y:S02]  /*d7a0*/  IMAD.MOV.U32 R177, RZ, RZ, R43 ;  /* 0x000000ffffb17224 */ /* 0x000fe400078e002b */
[----:B------:R-:W4:Y:S01]  /*d7b0*/  LDL.LU.64 R42, [R1+0x368] ;  /* 0x00036800012a7983 */ /* 0x000f220000300a00 */
[----:B-1----:R-:W-:-:S03]  /*d7c0*/  IMAD.MOV.U32 R0, RZ, RZ, R45 ;  /* 0x000000ffff007224 */ /* 0x002fc600078e002d */
[----:B------:R1:W-:Y:S04]  /*d7d0*/  STL [R1+0x120], R44 ;  /* 0x0001202c01007387 */ /* 0x0003e80000100800 */
[----:B------:R1:W-:Y:S02]  /*d7e0*/  STL [R1+0x11c], R0 ;  /* 0x00011c0001007387 */ /* 0x0003e40000100800 */
[----:B-1----:R-:W-:Y:S01]  /*d7f0*/  IMAD.MOV.U32 R44, RZ, RZ, R48 ;  /* 0x000000ffff2c7224 */ /* 0x002fe200078e0030 */
[----:B------:R-:W-:Y:S01]  /*d800*/  MOV R48, R50 ;  /* 0x0000003200307202 */ /* 0x000fe20000000f00 */
[----:B------:R-:W-:Y:S02]  /*d810*/  IMAD.MOV.U32 R45, RZ, RZ, R49 ;  /* 0x000000ffff2d7224 */ /* 0x000fe400078e0031 */
[----:B------:R-:W-:-:S02]  /*d820*/  IMAD.MOV.U32 R49, RZ, RZ, R51 ;  /* 0x000000ffff317224 */ /* 0x000fc400078e0033 */
[----:B------:R-:W4:Y:S01]  /*d830*/  LDL.LU.64 R50, [R1+0x258] ;  /* 0x0002580001327983 */ /* 0x000f220000300a00 */
[----:B------:R-:W-:-:S03]  /*d840*/  IMAD.MOV.U32 R0, RZ, RZ, R161 ;  /* 0x000000ffff007224 */ /* 0x000fc600078e00a1 */
[----:B------:R-:W-:Y:S04]  /*d850*/  STL [R1+0x128], R160 ;  /* 0x000128a001007387 */ /* 0x000fe80000100800 */
[----:B------:R-:W-:Y:S04]  /*d860*/  STL [R1+0x130], R162 ;  /* 0x000130a201007387 */ /* 0x000fe80000100800 */
[----:B------:R1:W-:Y:S04]  /*d870*/  STL [R1+0x124], R0 ;  /* 0x0001240001007387 */ /* 0x0003e80000100800 */
[----:B------:R-:W-:Y:S01]  /*d880*/  STL [R1+0x138], R28 ;  /* 0x0001381c01007387 */ /* 0x000fe20000100800 */
[----:B-1----:R-:W-:-:S05]  /*d890*/  IMAD.MOV.U32 R0, RZ, RZ, R163 ;  /* 0x000000ffff007224 */ /* 0x002fca00078e00a3 */
[----:B------:R1:W-:Y:S02]  /*d8a0*/  STL [R1+0x12c], R0 ;  /* 0x00012c0001007387 */ /* 0x0003e40000100800 */
[----:B-1----:R-:W-:-:S05]  /*d8b0*/  IMAD.MOV.U32 R0, RZ, RZ, R29 ;  /* 0x000000ffff007224 */ /* 0x002fca00078e001d */
[----:B------:R1:W-:Y:S04]  /*d8c0*/  STL [R1+0x134], R0 ;  /* 0x0001340001007387 */ /* 0x0003e80000100800 */
[----:B------:R-:W-:Y:S01]  /*d8d0*/  STL [R1+0x140], R32 ;  /* 0x0001402001007387 */ /* 0x000fe20000100800 */
[----:B-1----:R-:W-:-:S03]  /*d8e0*/  IMAD.MOV.U32 R0, RZ, RZ, R33 ;  /* 0x000000ffff007224 */ /* 0x002fc600078e0021 */
[----:B------:R-:W-:Y:S04]  /*d8f0*/  STL [R1+0x148], R36 ;  /* 0x0001482401007387 */ /* 0x000fe80000100800 */
[----:B------:R1:W-:Y:S02]  /*d900*/  STL [R1+0x13c], R0 ;  /* 0x00013c0001007387 */ /* 0x0003e40000100800 */
[----:B-1----:R-:W-:-:S05]  /*d910*/  MOV R0, R37 ;  /* 0x0000002500007202 */ /* 0x002fca0000000f00 */
[----:B------:R2:W-:Y:S01]  /*d920*/  STL [R1+0x144], R0 ;  /* 0x0001440001007387 */ /* 0x0005e20000100800 */
[----:B------:R-:W-:Y:S01]  /*d930*/  MOV R162, R30 ;  /* 0x0000001e00a27202 */ /* 0x000fe20000000f00 */
[----:B------:R-:W-:Y:S01]  /*d940*/  IMAD.MOV.U32 R163, RZ, RZ, R31 ;  /* 0x000000ffffa37224 */ /* 0x000fe200078e001f */
[----:B------:R-:W-:Y:S01]  /*d950*/  MOV R36, R132 ;  /* 0x0000008400247202 */ /* 0x000fe20000000f00 */
[----:B------:R-:W-:Y:S02]  /*d960*/  IMAD.MOV.U32 R37, RZ, RZ, R133 ;  /* 0x000000ffff257224 */ /* 0x000fe400078e0085 */
[----:B------:R-:W-:Y:S02]  /*d970*/  IMAD.MOV.U32 R132, RZ, RZ, R40 ;  /* 0x000000ffff847224 */ /* 0x000fe400078e0028 */
[----:B------:R-:W-:Y:S02]  /*d980*/  IMAD.MOV.U32 R133, RZ, RZ, R41 ;  /* 0x000000ffff857224 */ /* 0x000fe400078e0029 */
[----:B------:R-:W-:-:S02]  /*d990*/  IMAD.MOV.U32 R32, RZ, RZ, R168 ;  /* 0x000000ffff207224 */ /* 0x000fc400078e00a8 */
[----:B------:R-:W-:Y:S02]  /*d9a0*/  IMAD.MOV.U32 R33, RZ, RZ, R169 ;  /* 0x000000ffff217224 */ /* 0x000fe400078e00a9 */
[----:B------:R-:W-:Y:S02]  /*d9b0*/  IMAD.MOV.U32 R168, RZ, RZ, R166 ;  /* 0x000000ffffa87224 */ /* 0x000fe400078e00a6 */
[----:B------:R-:W-:Y:S01]  /*d9c0*/  IMAD.MOV.U32 R169, RZ, RZ, R167 ;  /* 0x000000ffffa97224 */ /* 0x000fe200078e00a7 */
[----:B------:R-:W-:Y:S01]  /*d9d0*/  MOV R167, R149 ;  /* 0x0000009500a77202 */ /* 0x000fe20000000f00 */
[----:B------:R-:W-:Y:S02]  /*d9e0*/  IMAD.MOV.U32 R166, RZ, RZ, R148 ;  /* 0x000000ffffa67224 */ /* 0x000fe400078e0094 */
[----:B------:R-:W-:Y:S02]  /*d9f0*/  IMAD.MOV.U32 R148, RZ, RZ, R48 ;  /* 0x000000ffff947224 */ /* 0x000fe400078e0030 */
[----:B------:R-:W-:Y:S01]  /*da00*/  IMAD.MOV.U32 R149, RZ, RZ, R49 ;  /* 0x000000ffff957224 */ /* 0x000fe200078e0031 */
[----:B--2---:R-:W-:Y:S01]  /*da10*/  MOV R0, R171 ;  /* 0x000000ab00007202 */ /* 0x004fe20000000f00 */
[----:B------:R1:W-:Y:S04]  /*da20*/  STL [R1+0x150], R170 ;  /* 0x000150aa01007387 */ /* 0x0003e80000100800 */
[----:B------:R4:W-:Y:S01]  /*da30*/  STL [R1+0x14c], R0 ;  /* 0x00014c0001007387 */ /* 0x0009e20000100800 */
[----:B---3--:R-:W-:-:S02]  /*da40*/  IMAD.MOV.U32 R28, RZ, RZ, R34 ;  /* 0x000000ffff1c7224 */ /* 0x008fc400078e0022 */
[----:B------:R-:W-:Y:S02]  /*da50*/  IMAD.MOV.U32 R29, RZ, RZ, R35 ;  /* 0x000000ffff1d7224 */ /* 0x000fe400078e0023 */
[----:B------:R-:W-:Y:S01]  /*da60*/  IMAD.MOV.U32 R34, RZ, RZ, R164 ;  /* 0x000000ffff227224 */ /* 0x000fe200078e00a4 */
[----:B------:R-:W-:Y:S01]  /*da70*/  MOV R164, R178 ;  /* 0x000000b200a47202 */ /* 0x000fe20000000f00 */
[----:B------:R-:W-:Y:S02]  /*da80*/  IMAD.MOV.U32 R35, RZ, RZ, R165 ;  /* 0x000000ffff237224 */ /* 0x000fe400078e00a5 */
[----:B-1----:R-:W-:Y:S02]  /*da90*/  IMAD.MOV.U32 R170, RZ, RZ, R150 ;  /* 0x000000ffffaa7224 */ /* 0x002fe400078e0096 */
[----:B------:R-:W-:Y:S02]  /*daa0*/  IMAD.MOV.U32 R171, RZ, RZ, R151 ;  /* 0x000000ffffab7224 */ /* 0x000fe400078e0097 */
[----:B----4-:R-:W-:Y:S01]  /*dab0*/  IMAD.MOV.U32 R0, RZ, RZ, R43 ;  /* 0x000000ffff007224 */ /* 0x010fe200078e002b */
[----:B------:R-:W-:Y:S01]  /*dac0*/  STL [R1+0x158], R42 ;  /* 0x0001582a01007387 */ /* 0x000fe20000100800 */
[----:B------:R-:W-:-:S03]  /*dad0*/  IMAD.MOV.U32 R150, RZ, RZ, R176 ;  /* 0x000000ffff967224 */ /* 0x000fc600078e00b0 */
[----:B------:R1:W-:Y:S01]  /*dae0*/  STL [R1+0x154], R0 ;  /* 0x0001540001007387 */ /* 0x0003e20000100800 */
[----:B------:R-:W-:Y:S02]  /*daf0*/  IMAD.MOV.U32 R151, RZ, RZ, R177 ;  /* 0x000000ffff977224 */ /* 0x000fe400078e00b1 */
[----:B------:R-:W-:Y:S02]  /*db00*/  IMAD.MOV.U32 R165, RZ, RZ, R179 ;  /* 0x000000ffffa57224 */ /* 0x000fe400078e00b3 */
[----:B------:R-:W-:Y:S02]  /*db10*/  IMAD.MOV.U32 R30, RZ, RZ, R38 ;  /* 0x000000ffff1e7224 */ /* 0x000fe400078e0026 */
[----:B------:R-:W-:Y:S02]  /*db20*/  IMAD.MOV.U32 R31, RZ, RZ, R39 ;  /* 0x000000ffff1f7224 */ /* 0x000fe400078e0027 */
[----:B------:R-:W-:Y:S01]  /*db30*/  IMAD.MOV.U32 R38, RZ, RZ, R134 ;  /* 0x000000ffff267224 */ /* 0x000fe200078e0086 */
[----:B------:R-:W-:Y:S01]  /*db40*/  MOV R134, R44 ;  /* 0x0000002c00867202 */ /* 0x000fe20000000f00 */
[----:B------:R-:W-:-:S02]  /*db50*/  IMAD.MOV.U32 R39, RZ, RZ, R135 ;  /* 0x000000ffff277224 */ /* 0x000fc400078e0087 */
[----:B-1----:R-:W-:Y:S01]  /*db60*/  IMAD.MOV.U32 R0, RZ, RZ, R51 ;  /* 0x000000ffff007224 */ /* 0x002fe200078e0033 */
[----:B------:R1:W-:Y:S04]  /*db70*/  STL [R1+0x160], R50 ;  /* 0x0001603201007387 */ /* 0x0003e80000100800 */
[----:B------:R-:W2:Y:S01]  /*db80*/  LDL.LU.64 R176, [R1+0x4f8] ;  /* 0x0004f80001b07983 */ /* 0x000ea20000300a00 */
[----:B------:R-:W-:-:S03]  /*db90*/  IMAD.MOV.U32 R135, RZ, RZ, R45 ;  /* 0x000000ffff877224 */ /* 0x000fc600078e002d */
[----:B------:R-:W3:Y:S04]  /*dba0*/  LDL.LU.64 R178, [R1+0x250] ;  /* 0x0002500001b27983 */ /* 0x000ee80000300a00 */
[----:B------:R4:W-:Y:S04]  /*dbb0*/  STL [R1+0x15c], R0 ;  /* 0x00015c0001007387 */ /* 0x0009e80000100800 */
[----:B------:R-:W3:Y:S04]  /*dbc0*/  LDL.LU.64 R40, [R1+0x268] ;  /* 0x0002680001287983 */ /* 0x000ee80000300a00 */
[----:B------:R-:W3:Y:S04]  /*dbd0*/  LDL.LU.64 R42, [R1+0x200] ;  /* 0x00020000012a7983 */ /* 0x000ee80000300a00 */
[----:B------:R-:W3:Y:S04]  /*dbe0*/  LDL.LU.64 R44, [R1+0x508] ;  /* 0x00050800012c7983 */ /* 0x000ee80000300a00 */
[----:B------:R-:W-:Y:S04]  /*dbf0*/  STL [R1+0x168], R162 ;  /* 0x000168a201007387 */ /* 0x000fe80000100800 */
[----:B------:R-:W3:Y:S04]  /*dc00*/  LDL.LU.64 R48, [R1+0x3c0] ;  /* 0x0003c00001307983 */ /* 0x000ee80000300a00 */
[----:B-1----:R-:W3:Y:S01]  /*dc10*/  LDL.LU.64 R50, [R1+0x1d0] ;  /* 0x0001d00001327983 */ /* 0x002ee20000300a00 */
[----:B----4-:R-:W-:-:S03]  /*dc20*/  MOV R0, R163 ;  /* 0x000000a300007202 */ /* 0x010fc60000000f00 */
[----:B------:R-:W-:Y:S04]  /*dc30*/  STL [R1+0x170], R28 ;  /* 0x0001701c01007387 */ /* 0x000fe80000100800 */
        /* <DEDUP_REMOVED lines=20> */
[----:B------:R1:W-:Y:S01]  /*dd80*/  STL [R1+0x19c], R0 ;  /* 0x00019c0001007387 */ /* 0x0003e20000100800 */
[----:B------:R-:W-:-:S03]  /*dd90*/  MOV R34, R170 ;  /* 0x000000aa00227202 */ /* 0x000fc60000000f00 */
[----:B------:R-:W-:Y:S01]  /*dda0*/  STL [R1+0x1a8], R46 ;  /* 0x0001a82e01007387 */ /* 0x000fe20000100800 */
[----:B-1----:R-:W-:Y:S02]  /*ddb0*/  IMAD.MOV.U32 R0, RZ, RZ, R47 ;  /* 0x000000ffff007224 */ /* 0x002fe400078e002f */
[----:B------:R-:W-:-:S03]  /*ddc0*/  IMAD.MOV.U32 R35, RZ, RZ, R171 ;  /* 0x000000ffff237224 */ /* 0x000fc600078e00ab */
[----:B------:R1:W-:Y:S01]  /*ddd0*/  STL [R1+0x1a4], R0 ;  /* 0x0001a40001007387 */ /* 0x0003e20000100800 */
[----:B------:R-:W-:Y:S02]  /*dde0*/  IMAD.MOV.U32 R168, RZ, RZ, R134 ;  /* 0x000000ffffa87224 */ /* 0x000fe400078e0086 */
[----:B------:R-:W-:Y:S01]  /*ddf0*/  IMAD.MOV.U32 R169, RZ, RZ, R135 ;  /* 0x000000ffffa97224 */ /* 0x000fe200078e0087 */
[----:B------:R-:W-:Y:S01]  /*de00*/  MOV R30, R36 ;  /* 0x00000024001e7202 */ /* 0x000fe20000000f00 */
[----:B------:R-:W-:Y:S01]  /*de10*/  IMAD.MOV.U32 R32, RZ, RZ, R38 ;  /* 0x000000ffff207224 */ /* 0x000fe200078e0026 */
[----:B------:R-:W-:Y:S01]  /*de20*/  MOV R38, R132 ;  /* 0x0000008400267202 */ /* 0x000fe20000000f00 */
[----:B------:R-:W-:Y:S02]  /*de30*/  IMAD.MOV.U32 R33, RZ, RZ, R39 ;  /* 0x000000ffff217224 */ /* 0x000fe400078e0027 */
[----:B------:R-:W-:Y:S02]  /*de40*/  IMAD.MOV.U32 R31, RZ, RZ, R37 ;  /* 0x000000ffff1f7224 */ /* 0x000fe400078e0025 */
[----:B------:R-:W-:-:S02]  /*de50*/  IMAD.MOV.U32 R39, RZ, RZ, R133 ;  /* 0x000000ffff277224 */ /* 0x000fc400078e0085 */
[----:B------:R-:W-:Y:S02]  /*de60*/  IMAD.MOV.U32 R36, RZ, RZ, R164 ;  /* 0x000000ffff247224 */ /* 0x000fe400078e00a4 */
[----:B------:R-:W-:Y:S01]  /*de70*/  IMAD.MOV.U32 R37, RZ, RZ, R165 ;  /* 0x000000ffff257224 */ /* 0x000fe200078e00a5 */
[----:B------:R-:W-:Y:S01]  /*de80*/  MOV R165, R149 ;  /* 0x0000009500a57202 */ /* 0x000fe20000000f00 */
[----:B------:R-:W-:Y:S02]  /*de90*/  IMAD.MOV.U32 R164, RZ, RZ, R148 ;  /* 0x000000ffffa47224 */ /* 0x000fe400078e0094 */
[----:B--2---:R-:W-:Y:S02]  /*dea0*/  IMAD.MOV.U32 R170, RZ, RZ, R176 ;  /* 0x000000ffffaa7224 */ /* 0x004fe400078e00b0 */
[----:B------:R-:W-:Y:S02]  /*deb0*/  IMAD.MOV.U32 R171, RZ, RZ, R177 ;  /* 0x000000ffffab7224 */ /* 0x000fe400078e00b1 */
[----:B---3--:R-:W-:Y:S01]  /*dec0*/  IMAD.MOV.U32 R166, RZ, RZ, R178 ;  /* 0x000000ffffa67224 */ /* 0x008fe200078e00b2 */
[----:B------:R-:W-:Y:S01]  /*ded0*/  MOV R167, R179 ;  /* 0x000000b300a77202 */ /* 0x000fe20000000f00 */
[----:B------:R-:W-:-:S02]  /*dee0*/  IMAD.MOV.U32 R134, RZ, RZ, R40 ;  /* 0x000000ffff867224 */ /* 0x000fc400078e0028 */
[----:B------:R-:W-:Y:S02]  /*def0*/  IMAD.MOV.U32 R135, RZ, RZ, R41 ;  /* 0x000000ffff877224 */ /* 0x000fe400078e0029 */
[----:B------:R-:W-:Y:S02]  /*df00*/  IMAD.MOV.U32 R178, RZ, RZ, R42 ;  /* 0x000000ffffb27224 */ /* 0x000fe400078e002a */
[----:B------:R-:W-:Y:S01]  /*df10*/  IMAD.MOV.U32 R179, RZ, RZ, R43 ;  /* 0x000000ffffb37224 */ /* 0x000fe200078e002b */
[----:B------:R-:W-:Y:S01]  /*df20*/  MOV R132, R44 ;  /* 0x0000002c00847202 */ /* 0x000fe20000000f00 */
[----:B------:R-:W-:Y:S01]  /*df30*/  IMAD.MOV.U32 R133, RZ, RZ, R45 ;  /* 0x000000ffff857224 */ /* 0x000fe200078e002d */
[----:B-1----:R-:W-:Y:S01]  /*df40*/  MOV R0, R51 ;  /* 0x0000003300007202 */ /* 0x002fe20000000f00 */
[----:B------:R1:W-:Y:S04]  /*df50*/  STL [R1+0x1b0], R50 ;  /* 0x0001b03201007387 */ /* 0x0003e80000100800 */
[----:B------:R-:W2:Y:S04]  /*df60*/  LDL.LU.64 R150, [R1+0x458] ;  /* 0x0004580001967983 */ /* 0x000ea80000300a00 */
[----:B------:R-:W3:Y:S04]  /*df70*/  LDL.LU.64 R176, [R1+0x290] ;  /* 0x0002900001b07983 */ /* 0x000ee80000300a00 */
[----:B------:R-:W4:Y:S01]  /*df80*/  LDL.LU.64 R40, [R1+0x518] ;  /* 0x0005180001287983 */ /* 0x000f220000300a00 */
[----:B------:R-:W-:-:S03]  /*df90*/  IMAD.MOV.U32 R148, RZ, RZ, R48 ;  /* 0x000000ffff947224 */ /* 0x000fc600078e0030 */
[----:B------:R1:W-:Y:S01]  /*dfa0*/  STL [R1+0x1ac], R0 ;  /* 0x0001ac0001007387 */ /* 0x0003e20000100800 */
[----:B------:R-:W-:-:S03]  /*dfb0*/  IMAD.MOV.U32 R149, RZ, RZ, R49 ;  /* 0x000000ffff957224 */ /* 0x000fc600078e0031 */
[----:B------:R-:W4:Y:S04]  /*dfc0*/  LDL.LU.64 R42, [R1+0x2a8] ;  /* 0x0002a800012a7983 */ /* 0x000f280000300a00 */
[----:B------:R-:W4:Y:S04]  /*dfd0*/  LDL.LU.64 R44, [R1+0x520] ;  /* 0x00052000012c7983 */ /* 0x000f280000300a00 */
[----:B------:R-:W4:Y:S04]  /*dfe0*/  LDL.LU.64 R46, [R1+0x240] ;  /* 0x00024000012e7983 */ /* 0x000f280000300a00 */
[----:B------:R-:W4:Y:S04]  /*dff0*/  LDL.LU.64 R48, [R1+0x4a0] ;  /* 0x0004a00001307983 */ /* 0x000f280000300a00 */
[----:B-1----:R-:W4:Y:S01]  /*e000*/  LDL.LU.64 R50, [R1+0x208] ;  /* 0x0002080001327983 */ /* 0x002f220000300a00 */
[----:B------:R-:W-:-:S03]  /*e010*/  IMAD.MOV.U32 R0, RZ, RZ, R31 ;  /* 0x000000ffff007224 */ /* 0x000fc600078e001f */
        /* <DEDUP_REMOVED lines=13> */
[----:B-1----:R-:W-:-:S05]  /*e0f0*/  MOV R0, R39 ;  /* 0x0000002700007202 */ /* 0x002fca0000000f00 */
        /* <DEDUP_REMOVED lines=9> */
[----:B------:R1:W-:Y:S02]  /*e190*/  STL [R1+0x1ec], R0 ;  /* 0x0001ec0001007387 */ /* 0x0003e40000100800 */
[----:B-1----:R-:W-:-:S05]  /*e1a0*/  IMAD.MOV.U32 R0, RZ, RZ, R135 ;  /* 0x000000ffff007224 */ /* 0x002fca00078e0087 */
[----:B------:R1:W-:Y:S01]  /*e1b0*/  STL [R1+0x1f4], R0 ;  /* 0x0001f40001007387 */ /* 0x0003e20000100800 */
[----:B------:R-:W-:-:S03]  /*e1c0*/  IMAD.MOV.U32 R160, RZ, RZ, R132 ;  /* 0x000000ffffa07224 */ /* 0x000fc600078e0084 */
[----:B------:R-:W-:Y:S01]  /*e1d0*/  STL [R1+0x200], R178 ;  /* 0x000200b201007387 */ /* 0x000fe20000100800 */
[----:B-1----:R-:W-:Y:S01]  /*e1e0*/  MOV R0, R179 ;  /* 0x000000b300007202 */ /* 0x002fe20000000f00 */
[----:B------:R-:W-:-:S04]  /*e1f0*/  IMAD.MOV.U32 R161, RZ, RZ, R133 ;  /* 0x000000ffffa17224 */ /* 0x000fc800078e0085 */
[----:B------:R1:W-:Y:S01]  /*e200*/  STL [R1+0x1fc], R0 ;  /* 0x0001fc0001007387 */ /* 0x0003e20000100800 */
[----:B------:R-:W-:Y:S02]  /*e210*/  IMAD.MOV.U32 R146, RZ, RZ, R170 ;  /* 0x000000ffff927224 */ /* 0x000fe400078e00aa */
[----:B------:R-:W-:Y:S01]  /*e220*/  IMAD.MOV.U32 R147, RZ, RZ, R171 ;  /* 0x000000ffff937224 */ /* 0x000fe200078e00ab */
[----:B------:R-:W-:Y:S01]  /*e230*/  MOV R163, R149 ;  /* 0x0000009500a37202 */ /* 0x000fe20000000f00 */
[----:B------:R-:W-:Y:S02]  /*e240*/  IMAD.MOV.U32 R162, RZ, RZ, R148 ;  /* 0x000000ffffa27224 */ /* 0x000fe400078e0094 */
[----:B--2---:R-:W-:Y:S02]  /*e250*/  IMAD.MOV.U32 R28, RZ, RZ, R150 ;  /* 0x000000ffff1c7224 */ /* 0x004fe400078e0096 */
[----:B---3--:R-:W-:Y:S02]  /*e260*/  IMAD.MOV.U32 R32, RZ, RZ, R176 ;  /* 0x000000ffff207224 */ /* 0x008fe400078e00b0 */
[----:B------:R-:W-:-:S02]  /*e270*/  IMAD.MOV.U32 R33, RZ, RZ, R177 ;  /* 0x000000ffff217224 */ /* 0x000fc400078e00b1 */
[----:B------:R-:W-:Y:S02]  /*e280*/  IMAD.MOV.U32 R29, RZ, RZ, R151 ;  /* 0x000000ffff1d7224 */ /* 0x000fe400078e0097 */
[----:B----4-:R-:W-:Y:S02]  /*e290*/  IMAD.MOV.U32 R38, RZ, RZ, R42 ;  /* 0x000000ffff267224 */ /* 0x010fe400078e002a */
[----:B------:R-:W-:Y:S02]  /*e2a0*/  IMAD.MOV.U32 R39, RZ, RZ, R43 ;  /* 0x000000ffff277224 */ /* 0x000fe400078e002b */
[----:B------:R-:W-:Y:S01]  /*e2b0*/  IMAD.MOV.U32 R30, RZ, RZ, R40 ;  /* 0x000000ffff1e7224 */ /* 0x000fe200078e0028 */
[----:B------:R2:W-:Y:S04]  /*e2c0*/  STL [R1+0x208], R50 ;  /* 0x0002083201007387 */ /* 0x0005e80000100800 */
[----:B------:R-:W3:Y:S04]  /*e2d0*/  LDL.LU.64 R168, [R1+0x4b8] ;  /* 0x0004b80001a87983 */ /* 0x000ee80000300a00 */
[----:B------:R-:W4:Y:S04]  /*e2e0*/  LDL.LU.64 R132, [R1+0x350] ;  /* 0x0003500001847983 */ /* 0x000f280000300a00 */
[----:B------:R-:W4:Y:S01]  /*e2f0*/  LDL.LU.64 R170, [R1+0x330] ;  /* 0x0003300001aa7983 */ /* 0x000f220000300a00 */
[----:B-1----:R-:W-:-:S03]  /*e300*/  IMAD.MOV.U32 R0, RZ, RZ, R51 ;  /* 0x000000ffff007224 */ /* 0x002fc600078e0033 */
[----:B------:R-:W4:Y:S04]  /*e310*/  LDL.LU.64 R42, [R1+0x280] ;  /* 0x00028000012a7983 */ /* 0x000f280000300a00 */
[----:B------:R-:W4:Y:S04]  /*e320*/  LDL.LU.64 R164, [R1+0x528] ;  /* 0x0005280001a47983 */ /* 0x000f280000300a00 */
[----:B------:R-:W4:Y:S04]  /*e330*/  LDL.64 R176, [R1+0x450] ;  /* 0x0004500001b07983 */ /* 0x000f280000100a00 */
[----:B------:R-:W4:Y:S04]  /*e340*/  LDL.LU.64 R166, [R1+0x530] ;  /* 0x0005300001a67983 */ /* 0x000f280000300a00 */
[----:B------:R-:W4:Y:S01]  /*e350*/  LDL.LU.64 R134, [R1+0x500] ;  /* 0x0005000001867983 */ /* 0x000f220000300a00 */
[----:B------:R-:W-:-:S03]  /*e360*/  IMAD.MOV.U32 R31, RZ, RZ, R41 ;  /* 0x000000ffff1f7224 */ /* 0x000fc600078e0029 */
[----:B------:R-:W4:Y:S01]  /*e370*/  LDL.LU.64 R148, [R1+0x4f0] ;  /* 0x0004f00001947983 */ /* 0x000f220000300a00 */
[----:B------:R-:W-:-:S03]  /*e380*/  MOV R34, R44 ;  /* 0x0000002c00227202 */ /* 0x000fc60000000f00 */
[----:B------:R-:W4:Y:S01]  /*e390*/  LDL.LU.64 R150, [R1+0x3b8] ;  /* 0x0003b80001967983 */ /* 0x000f220000300a00 */
[----:B------:R-:W-:-:S03]  /*e3a0*/  IMAD.MOV.U32 R35, RZ, RZ, R45 ;  /* 0x000000ffff237224 */ /* 0x000fc600078e002d */
[----:B------:R-:W4:Y:S01]  /*e3b0*/  LDL.LU.64 R178, [R1+0x2e8] ;  /* 0x0002e80001b27983 */ /* 0x000f220000300a00 */
[----:B------:R-:W-:-:S03]  /*e3c0*/  IMAD.MOV.U32 R44, RZ, RZ, R46 ;  /* 0x000000ffff2c7224 */ /* 0x000fc600078e002e */
[----:B------:R1:W-:Y:S01]  /*e3d0*/  STL [R1+0x204], R0 ;  /* 0x0002040001007387 */ /* 0x0003e20000100800 */
[----:B------:R-:W-:Y:S01]  /*e3e0*/  IMAD.MOV.U32 R45, RZ, RZ, R47 ;  /* 0x000000ffff2d7224 */ /* 0x000fe200078e002f */
[----:B------:R-:W-:Y:S02]  /*e3f0*/  MOV R37, R49 ;  /* 0x0000003100257202 */ /* 0x000fe40000000f00 */
[----:B------:R-:W4:Y:S01]  /*e400*/  LDL.LU.64 R40, [R1+0x2c8] ;  /* 0x0002c80001287983 */ /* 0x000f220000300a00 */
[----:B------:R-:W-:-:S03]  /*e410*/  IMAD.MOV.U32 R36, RZ, RZ, R48 ;  /* 0x000000ffff247224 */ /* 0x000fc600078e0030 */
[----:B------:R-:W-:Y:S04]  /*e420*/  STL [R1+0x210], R146 ;  /* 0x0002109201007387 */ /* 0x000fe80000100800 */
[----:B------:R-:W4:Y:S04]  /*e430*/  LDL.LU.64 R46, [R1+0x310] ;  /* 0x00031000012e7983 */ /* 0x000f280000300a00 */
[----:B------:R-:W4:Y:S04]  /*e440*/  LDL.LU.64 R48, [R1+0x2d8] ;  /* 0x0002d80001307983 */ /* 0x000f280000300a00 */
[----:B--2---:R-:W2:Y:S01]  /*e450*/  LDL.LU.64 R50, [R1+0x248] ;  /* 0x0002480001327983 */ /* 0x004ea20000300a00 */
[----:B-1----:R-:W-:-:S03]  /*e460*/  IMAD.MOV.U32 R0, RZ, RZ, R147 ;  /* 0x000000ffff007224 */ /* 0x002fc600078e0093 */
        /* <DEDUP_REMOVED lines=12> */
[----:B------:R1:W-:Y:S04]  /*e530*/  STL [R1+0x22c], R0 ;  /* 0x00022c0001007387 */ /* 0x0003e80000100800 */
[----:B------:R-:W-:Y:S01]  /*e540*/  STL [R1+0x238], R38 ;  /* 0x0002382601007387 */ /* 0x000fe20000100800 */
[----:B-1----:R-:W-:-:S05]  /*e550*/  IMAD.MOV.U32 R0, RZ, RZ, R39 ;  /* 0x000000ffff007224 */ /* 0x002fca00078e0027 */
[----:B------:R1:W-:Y:S01]  /*e560*/  STL [R1+0x234], R0 ;  /* 0x0002340001007387 */ /* 0x0003e20000100800 */
[----:B------:R-:W-:Y:S01]  /*e570*/  IMAD.MOV.U32 R162, RZ, RZ, R34 ;  /* 0x000000ffffa27224 */ /* 0x000fe200078e0022 */
[----:B------:R-:W-:Y:S02]  /*e580*/  MOV R163, R35 ;  /* 0x0000002300a37202 */ /* 0x000fe40000000f00 */
[----:B------:R-:W-:Y:S01]  /*e590*/  STL [R1+0x240], R44 ;  /* 0x0002402c01007387 */ /* 0x000fe20000100800 */
[----:B-1----:R-:W-:Y:S02]  /*e5a0*/  IMAD.MOV.U32 R0, RZ, RZ, R45 ;  /* 0x000000ffff007224 */ /* 0x002fe400078e002d */
[----:B------:R-:W-:Y:S02]  /*e5b0*/  IMAD.MOV.U32 R28, RZ, RZ, R36 ;  /* 0x000000ffff1c7224 */ /* 0x000fe400078e0024 */
[----:B------:R-:W-:Y:S01]  /*e5c0*/  IMAD.MOV.U32 R29, RZ, RZ, R37 ;  /* 0x000000ffff1d7224 */ /* 0x000fe200078e0025 */
[----:B------:R1:W-:Y:S01]  /*e5d0*/  STL [R1+0x23c], R0 ;  /* 0x00023c0001007387 */ /* 0x0003e20000100800 */
[----:B------:R-:W-:-:S02]  /*e5e0*/  IMAD.MOV.U32 R160, RZ, RZ, R30 ;  /* 0x000000ffffa07224 */ /* 0x000fc400078e001e */
[----:B------:R-:W-:Y:S02]  /*e5f0*/  IMAD.MOV.U32 R161, RZ, RZ, R31 ;  /* 0x000000ffffa17224 */ /* 0x000fe400078e001f */
[----:B---3--:R-:W-:Y:S01]  /*e600*/  IMAD.MOV.U32 R30, RZ, RZ, R168 ;  /* 0x000000ffff1e7224 */ /* 0x008fe200078e00a8 */
[----:B------:R-:W-:Y:S01]  /*e610*/  MOV R31, R169 ;  /* 0x000000a9001f7202 */ /* 0x000fe20000000f00 */
[----:B----4-:R-:W-:Y:S02]  /*e620*/  IMAD.MOV.U32 R32, RZ, RZ, R170 ;  /* 0x000000ffff207224 */ /* 0x010fe400078e00aa */
[----:B------:R-:W-:Y:S02]  /*e630*/  IMAD.MOV.U32 R33, RZ, RZ, R171 ;  /* 0x000000ffff217224 */ /* 0x000fe400078e00ab */
[----:B------:R-:W-:Y:S02]  /*e640*/  IMAD.MOV.U32 R34, RZ, RZ, R164 ;  /* 0x000000ffff227224 */ /* 0x000fe400078e00a4 */
[----:B------:R-:W-:Y:S01]  /*e650*/  IMAD.MOV.U32 R35, RZ, RZ, R165 ;  /* 0x000000ffff237224 */ /* 0x000fe200078e00a5 */
[----:B------:R-:W-:Y:S01]  /*e660*/  MOV R36, R166 ;  /* 0x000000a600247202 */ /* 0x000fe20000000f00 */
[----:B------:R-:W-:-:S02]  /*e670*/  IMAD.MOV.U32 R37, RZ, RZ, R167 ;  /* 0x000000ffff257224 */ /* 0x000fc400078e00a7 */
[----:B------:R-:W-:Y:S02]  /*e680*/  IMAD.MOV.U32 R38, RZ, RZ, R134 ;  /* 0x000000ffff267224 */ /* 0x000fe400078e0086 */
[----:B------:R-:W-:Y:S02]  /*e690*/  IMAD.MOV.U32 R39, RZ, RZ, R135 ;  /* 0x000000ffff277224 */ /* 0x000fe400078e0087 */
[----:B------:R-:W-:Y:S02]  /*e6a0*/  IMAD.MOV.U32 R168, RZ, RZ, R148 ;  /* 0x000000ffffa87224 */ /* 0x000fe400078e0094 */
[----:B------:R-:W-:Y:S02]  /*e6b0*/  IMAD.MOV.U32 R170, RZ, RZ, R150 ;  /* 0x000000ffffaa7224 */ /* 0x000fe400078e0096 */
[----:B------:R-:W-:Y:S02]  /*e6c0*/  IMAD.MOV.U32 R171, RZ, RZ, R151 ;  /* 0x000000ffffab7224 */ /* 0x000fe400078e0097 */
[----:B------:R-:W-:-:S02]  /*e6d0*/  IMAD.MOV.U32 R164, RZ, RZ, R178 ;  /* 0x000000ffffa47224 */ /* 0x000fc400078e00b2 */
[----:B------:R-:W-:Y:S01]  /*e6e0*/  IMAD.MOV.U32 R165, RZ, RZ, R179 ;  /* 0x000000ffffa57224 */ /* 0x000fe200078e00b3 */
[----:B------:R-:W-:Y:S02]  /*e6f0*/  MOV R169, R149 ;  /* 0x0000009500a97202 */ /* 0x000fe40000000f00 */
[----:B------:R-:W-:Y:S01]  /*e700*/  MOV R166, R40 ;  /* 0x0000002800a67202 */ /* 0x000fe20000000f00 */
[----:B------:R-:W-:Y:S02]  /*e710*/  IMAD.MOV.U32 R167, RZ, RZ, R41 ;  /* 0x000000ffffa77224 */ /* 0x000fe400078e0029 */
[----:B------:R-:W-:Y:S01]  /*e720*/  IMAD.MOV.U32 R134, RZ, RZ, R46 ;  /* 0x000000ffff867224 */ /* 0x000fe200078e002e */
[----:B--2---:R2:W-:Y:S01]  /*e730*/  STL [R1+0x248], R50 ;  /* 0x0002483201007387 */ /* 0x0045e20000100800 */
[----:B-1----:R-:W-:-:S03]  /*e740*/  IMAD.MOV.U32 R0, RZ, RZ, R51 ;  /* 0x000000ffff007224 */ /* 0x002fc600078e0033 */
[----:B------:R-:W3:Y:S01]  /*e750*/  LDL.LU.64 R150, [R1+0x300] ;  /* 0x0003000001967983 */ /* 0x000ee20000300a00 */
[----:B------:R-:W-:-:S03]  /*e760*/  MOV R148, R48 ;  /* 0x0000003000947202 */ /* 0x000fc60000000f00 */
[----:B------:R-:W4:Y:S01]  /*e770*/  LDL.LU.64 R178, [R1+0x2e0] ;  /* 0x0002e00001b27983 */ /* 0x000f220000300a00 */
[----:B------:R-:W-:-:S03]  /*e780*/  IMAD.MOV.U32 R149, RZ, RZ, R49 ;  /* 0x000000ffff957224 */ /* 0x000fc600078e0031 */
[----:B------:R-:W4:Y:S01]  /*e790*/  LDL.LU.64 R40, [R1+0x3a0] ;  /* 0x0003a00001287983 */ /* 0x000f220000300a00 */
[----:B------:R-:W-:-:S03]  /*e7a0*/  IMAD.MOV.U32 R135, RZ, RZ, R47 ;  /* 0x000000ffff877224 */ /* 0x000fc600078e002f */
[----:B------:R-:W4:Y:S04]  /*e7b0*/  LDL.LU.64 R44, [R1+0x308] ;  /* 0x00030800012c7983 */ /* 0x000f280000300a00 */
[----:B------:R1:W-:Y:S04]  /*e7c0*/  STL [R1+0x244], R0 ;  /* 0x0002440001007387 */ /* 0x0003e80000100800 */
[----:B------:R-:W4:Y:S04]  /*e7d0*/  LDL.LU.64 R48, [R1+0x378] ;  /* 0x0003780001307983 */ /* 0x000f280000300a00 */
[----:B--2---:R-:W2:Y:S04]  /*e7e0*/  LDL.LU.64 R50, [R1+0x348] ;  /* 0x0003480001327983 */ /* 0x004ea80000300a00 */
[----:B------:R-:W2:Y:S01]  /*e7f0*/  LDL.LU.64 R46, [R1+0x288] ;  /* 0x00028800012e7983 */ /* 0x000ea20000300a00 */
[----:B-1----:R-:W-:-:S03]  /*e800*/  IMAD.MOV.U32 R0, RZ, RZ, R161 ;  /* 0x000000ffff007224 */ /* 0x002fc600078e00a1 */
[----:B------:R-:W-:Y:S04]  /*e810*/  STL [R1+0x250], R160 ;  /* 0x000250a001007387 */ /* 0x000fe80000100800 */
[----:B------:R-:W-:Y:S04]  /*e820*/  STL [R1+0x258], R162 ;  /* 0x000258a201007387 */ /* 0x000fe80000100800 */
        /* <DEDUP_REMOVED lines=14> */
[----:B------:R1:W-:Y:S01]  /*e910*/  STL [R1+0x274], R0 ;  /* 0x0002740001007387 */ /* 0x0003e20000100800 */
[----:B------:R-:W-:Y:S02]  /*e920*/  IMAD.MOV.U32 R30, RZ, RZ, R38 ;  /* 0x000000ffff1e7224 */ /* 0x000fe400078e0026 */
[----:B------:R-:W-:Y:S01]  /*e930*/  IMAD.MOV.U32 R31, RZ, RZ, R39 ;  /* 0x000000ffff1f7224 */ /* 0x000fe200078e0027 */
[----:B------:R-:W-:Y:S01]  /*e940*/  STL [R1+0x280], R42 ;  /* 0x0002802a01007387 */ /* 0x000fe20000100800 */
[----:B-1----:R-:W-:Y:S01]  /*e950*/  IMAD.MOV.U32 R0, RZ, RZ, R43 ;  /* 0x000000ffff007224 */ /* 0x002fe200078e002b */
[----:B------:R-:W-:Y:S01]  /*e960*/  MOV R33, R135 ;  /* 0x0000008700217202 */ /* 0x000fe20000000f00 */
[----:B------:R-:W-:-:S03]  /*e970*/  IMAD.MOV.U32 R146, RZ, RZ, R34 ;  /* 0x000000ffff927224 */ /* 0x000fc600078e0022 */
[----:B------:R1:W-:Y:S01]  /*e980*/  STL [R1+0x27c], R0 ;  /* 0x00027c0001007387 */ /* 0x0003e20000100800 */
        /* <DEDUP_REMOVED lines=9> */
[----:B------:R-:W-:Y:S02]  /*ea20*/  IMAD.MOV.U32 R29, RZ, RZ, R167 ;  /* 0x000000ffff1d7224 */ /* 0x000fe400078e00a7 */
[----:B---3--:R-:W-:Y:S01]  /*ea30*/  IMAD.MOV.U32 R36, RZ, RZ, R150 ;  /* 0x000000ffff247224 */ /* 0x008fe200078e0096 */
[----:B----4-:R-:W-:Y:S01]  /*ea40*/  MOV R38, R178 ;  /* 0x000000b200267202 */ /* 0x010fe20000000f00 */
[----:B------:R-:W-:Y:S02]  /*ea50*/  IMAD.MOV.U32 R39, RZ, RZ, R179 ;  /* 0x000000ffff277224 */ /* 0x000fe400078e00b3 */
[----:B------:R-:W-:Y:S02]  /*ea60*/  IMAD.MOV.U32 R37, RZ, RZ, R151 ;  /* 0x000000ffff257224 */ /* 0x000fe400078e0097 */
[----:B------:R-:W-:-:S02]  /*ea70*/  IMAD.MOV.U32 R168, RZ, RZ, R40 ;  /* 0x000000ffffa87224 */ /* 0x000fc400078e0028 */
[----:B------:R-:W-:Y:S01]  /*ea80*/  IMAD.MOV.U32 R169, RZ, RZ, R41 ;  /* 0x000000ffffa97224 */ /* 0x000fe200078e0029 */
[----:B------:R-:W-:Y:S01]  /*ea90*/  MOV R166, R44 ;  /* 0x0000002c00a67202 */ /* 0x000fe20000000f00 */
[----:B------:R-:W-:Y:S02]  /*eaa0*/  IMAD.MOV.U32 R178, RZ, RZ, R48 ;  /* 0x000000ffffb27224 */ /* 0x000fe400078e0030 */
[----:B------:R-:W-:Y:S02]  /*eab0*/  IMAD.MOV.U32 R179, RZ, RZ, R49 ;  /* 0x000000ffffb37224 */ /* 0x000fe400078e0031 */
[----:B--2---:R-:W-:Y:S01]  /*eac0*/  IMAD.MOV.U32 R132, RZ, RZ, R50 ;  /* 0x000000ffff847224 */ /* 0x004fe200078e0032 */
[----:B------:R2:W-:Y:S01]  /*ead0*/  STL [R1+0x288], R46 ;  /* 0x0002882e01007387 */ /* 0x0005e20000100800 */
[----:B-1----:R-:W-:-:S03]  /*eae0*/  IMAD.MOV.U32 R0, RZ, RZ, R47 ;  /* 0x000000ffff007224 */ /* 0x002fc600078e002f */
[----:B------:R-:W3:Y:S01]  /*eaf0*/  LDL.LU.64 R48, [R1+0x4d8] ;  /* 0x0004d80001307983 */ /* 0x000ee20000300a00 */
[----:B------:R-:W-:-:S03]  /*eb00*/  MOV R133, R51 ;  /* 0x0000003300857202 */ /* 0x000fc60000000f00 */
[----:B------:R-:W4:Y:S04]  /*eb10*/  LDL.LU.64 R134, [R1+0x488] ;  /* 0x0004880001867983 */ /* 0x000f280000300a00 */
[----:B------:R-:W3:Y:S04]  /*eb20*/  LDL.LU.64 R148, [R1+0x470] ;  /* 0x0004700001947983 */ /* 0x000ee80000300a00 */
[----:B------:R-:W4:Y:S01]  /*eb30*/  LDL.LU.64 R150, [R1+0x388] ;  /* 0x0003880001967983 */ /* 0x000f220000300a00 */
[----:B------:R-:W-:-:S03]  /*eb40*/  IMAD.MOV.U32 R167, RZ, RZ, R45 ;  /* 0x000000ffffa77224 */ /* 0x000fc600078e002d */
[----:B------:R-:W4:Y:S04]  /*eb50*/  LDL.LU.64 R50, [R1+0x4b0] ;  /* 0x0004b00001327983 */ /* 0x000f280000300a00 */
[----:B------:R-:W4:Y:S04]  /*eb60*/  LDL.LU.64 R40, [R1+0x3b0] ;  /* 0x0003b00001287983 */ /* 0x000f280000300a00 */
[----:B------:R1:W-:Y:S04]  /*eb70*/  STL [R1+0x284], R0 ;  /* 0x0002840001007387 */ /* 0x0003e80000100800 */
[----:B------:R-:W4:Y:S04]  /*eb80*/  LDL.LU.64 R42, [R1+0x320] ;  /* 0x00032000012a7983 */ /* 0x000f280000300a00 */
[----:B------:R-:W4:Y:S04]  /*eb90*/  LDL.LU.64 R44, [R1+0x398] ;  /* 0x00039800012c7983 */ /* 0x000f280000300a00 */
[----:B--2---:R-:W2:Y:S01]  /*eba0*/  LDL.LU.64 R46, [R1+0x2c0] ;  /* 0x0002c000012e7983 */ /* 0x004ea20000300a00 */
        /* <DEDUP_REMOVED lines=15> */
[----:B------:R-:W-:-:S03]  /*eca0*/  IMAD.MOV.U32 R162, RZ, RZ, R36 ;  /* 0x000000ffffa27224 */ /* 0x000fc600078e0024 */
        /* <DEDUP_REMOVED lines=8> */
[----:B------:R-:W-:Y:S01]  /*ed30*/  IMAD.MOV.U32 R161, RZ, RZ, R33 ;  /* 0x000000ffffa17224 */ /* 0x000fe200078e0021 */
[----:B------:R-:W-:Y:S01]  /*ed40*/  MOV R33, R167 ;  /* 0x000000a700217202 */ /* 0x000fe20000000f00 */
[----:B------:R-:W-:Y:S01]  /*ed50*/  IMAD.MOV.U32 R29, RZ, RZ, R35 ;  /* 0x000000ffff1d7224 */ /* 0x000fe200078e0023 */
[----:B------:R-:W-:Y:S01]  /*ed60*/  MOV R35, R39 ;  /* 0x0000002700237202 */ /* 0x000fe20000000f00 */
[----:B------:R-:W-:Y:S02]  /*ed70*/  IMAD.MOV.U32 R32, RZ, RZ, R166 ;  /* 0x000000ffff207224 */ /* 0x000fe400078e00a6 */
[----:B------:R-:W-:-:S02]  /*ed80*/  IMAD.MOV.U32 R34, RZ, RZ, R38 ;  /* 0x000000ffff227224 */ /* 0x000fc400078e0026 */
[----:B------:R-:W-:Y:S02]  /*ed90*/  IMAD.MOV.U32 R30, RZ, RZ, R168 ;  /* 0x000000ffff1e7224 */ /* 0x000fe400078e00a8 */
[----:B------:R-:W-:Y:S02]  /*eda0*/  IMAD.MOV.U32 R31, RZ, RZ, R169 ;  /* 0x000000ffff1f7224 */ /* 0x000fe400078e00a9 */
[----:B------:R-:W-:Y:S02]  /*edb0*/  IMAD.MOV.U32 R38, RZ, RZ, R132 ;  /* 0x000000ffff267224 */ /* 0x000fe400078e0084 */
[----:B------:R-:W-:Y:S01]  /*edc0*/  IMAD.MOV.U32 R39, RZ, RZ, R133 ;  /* 0x000000ffff277224 */ /* 0x000fe200078e0085 */
[----:B---3--:R-:W-:Y:S01]  /*edd0*/  MOV R170, R148 ;  /* 0x0000009400aa7202 */ /* 0x008fe20000000f00 */
[----:B------:R-:W-:Y:S02]  /*ede0*/  IMAD.MOV.U32 R171, RZ, RZ, R149 ;  /* 0x000000ffffab7224 */ /* 0x000fe400078e0095 */
[----:B----4-:R-:W-:-:S02]  /*edf0*/  IMAD.MOV.U32 R36, RZ, RZ, R150 ;  /* 0x000000ffff247224 */ /* 0x010fc400078e0096 */
[----:B------:R-:W-:Y:S02]  /*ee00*/  IMAD.MOV.U32 R37, RZ, RZ, R151 ;  /* 0x000000ffff257224 */ /* 0x000fe400078e0097 */
[----:B------:R-:W-:Y:S02]  /*ee10*/  IMAD.MOV.U32 R168, RZ, RZ, R134 ;  /* 0x000000ffffa87224 */ /* 0x000fe400078e0086 */
[----:B------:R-:W-:Y:S01]  /*ee20*/  IMAD.MOV.U32 R169, RZ, RZ, R135 ;  /* 0x000000ffffa97224 */ /* 0x000fe200078e0087 */
[----:B------:R-:W-:Y:S01]  /*ee30*/  MOV R166, R40 ;  /* 0x0000002800a67202 */ /* 0x000fe20000000f00 */
[----:B------:R-:W-:Y:S02]  /*ee40*/  IMAD.MOV.U32 R167, RZ, RZ, R41 ;  /* 0x000000ffffa77224 */ /* 0x000fe400078e0029 */
[----:B------:R-:W-:Y:S02]  /*ee50*/  IMAD.MOV.U32 R132, RZ, RZ, R42 ;  /* 0x000000ffff847224 */ /* 0x000fe400078e002a */
[----:B------:R-:W-:Y:S01]  /*ee60*/  IMAD.MOV.U32 R133, RZ, RZ, R43 ;  /* 0x000000ffff857224 */ /* 0x000fe200078e002b */
[----:B--2---:R2:W-:Y:S01]  /*ee70*/  STL [R1+0x2c0], R46 ;  /* 0x0002c02e01007387 */ /* 0x0045e20000100800 */
[----:B-1----:R-:W-:-:S03]  /*ee80*/  IMAD.MOV.U32 R0, RZ, RZ, R47 ;  /* 0x000000ffff007224 */ /* 0x002fc600078e002f */
[----:B------:R-:W3:Y:S04]  /*ee90*/  LDL.LU.64 R148, [R1+0x4c8] ;  /* 0x0004c80001947983 */ /* 0x000ee80000300a00 */
[----:B------:R-:W4:Y:S01]  /*eea0*/  LDL.LU.64 R150, [R1+0x328] ;  /* 0x0003280001967983 */ /* 0x000f220000300a00 */
[----:B------:R-:W-:-:S03]  /*eeb0*/  IMAD.MOV.U32 R134, RZ, RZ, R44 ;  /* 0x000000ffff867224 */ /* 0x000fc600078e002c */
[----:B------:R-:W4:Y:S01]  /*eec0*/  LDL.LU.64 R176, [R1+0x490] ;  /* 0x0004900001b07983 */ /* 0x000f220000300a00 */
[----:B------:R-:W-:-:S03]  /*eed0*/  MOV R135, R45 ;  /* 0x0000002d00877202 */ /* 0x000fc60000000f00 */
        /* <DEDUP_REMOVED lines=17> */
[----:B------:R1:W-:Y:S02]  /*eff0*/  STL [R1+0x2e8], R164 ;  /* 0x0002e8a401007387 */ /* 0x0003e40000100800 */
[----:B-1----:R-:W-:-:S05]  /*f000*/  IMAD.MOV.U32 R0, RZ, RZ, R165 ;  /* 0x000000ffff007224 */ /* 0x002fca00078e00a5 */
[----:B------:R1:W-:Y:S01]  /*f010*/  STL [R1+0x2e4], R0 ;  /* 0x0002e40001007387 */ /* 0x0003e20000100800 */
[----:B------:R-:W-:Y:S01]  /*f020*/  MOV R164, R166 ;  /* 0x000000a600a47202 */ /* 0x000fe20000000f00 */
[----:B------:R-:W-:Y:S01]  /*f030*/  IMAD.MOV.U32 R165, RZ, RZ, R167 ;  /* 0x000000ffffa57224 */ /* 0x000fe200078e00a7 */
[----:B------:R-:W-:Y:S01]  /*f040*/  MOV R161, R163 ;  /* 0x000000a300a17202 */ /* 0x000fe20000000f00 */
[----:B------:R-:W-:Y:S01]  /*f050*/  STL [R1+0x2f0], R178 ;  /* 0x0002f0b201007387 */ /* 0x000fe20000100800 */
[----:B------:R-:W-:Y:S02]  /*f060*/  IMAD.MOV.U32 R160, RZ, RZ, R162 ;  /* 0x000000ffffa07224 */ /* 0x000fe400078e00a2 */
        /* <DEDUP_REMOVED lines=11> */
[----:B------:R-:W-:Y:S02]  /*f120*/  IMAD.MOV.U32 R33, RZ, RZ, R133 ;  /* 0x000000ffff217224 */ /* 0x000fe400078e0085 */
[----:B---3--:R-:W-:-:S02]  /*f130*/  IMAD.MOV.U32 R132, RZ, RZ, R148 ;  /* 0x000000ffff847224 */ /* 0x008fc400078e0094 */
[----:B------:R-:W-:Y:S01]  /*f140*/  IMAD.MOV.U32 R133, RZ, RZ, R149 ;  /* 0x000000ffff857224 */ /* 0x000fe200078e0095 */
[----:B----4-:R-:W-:Y:S01]  /*f150*/  MOV R134, R176 ;  /* 0x000000b000867202 */ /* 0x010fe20000000f00 */
[----:B------:R-:W-:Y:S02]  /*f160*/  IMAD.MOV.U32 R135, RZ, RZ, R177 ;  /* 0x000000ffff877224 */ /* 0x000fe400078e00b1 */
[----:B------:R-:W-:Y:S02]  /*f170*/  IMAD.MOV.U32 R148, RZ, RZ, R40 ;  /* 0x000000ffff947224 */ /* 0x000fe400078e0028 */
[----:B------:R-:W-:Y:S02]  /*f180*/  IMAD.MOV.U32 R149, RZ, RZ, R41 ;  /* 0x000000ffff957224 */ /* 0x000fe400078e0029 */
[----:B------:R-:W-:Y:S01]  /*f190*/  IMAD.MOV.U32 R34, RZ, RZ, R150 ;  /* 0x000000ffff227224 */ /* 0x000fe200078e0096 */
[----:B------:R-:W-:Y:S01]  /*f1a0*/  MOV R36, R42 ;  /* 0x0000002a00247202 */ /* 0x000fe20000000f00 */
[----:B------:R-:W-:-:S02]  /*f1b0*/  IMAD.MOV.U32 R37, RZ, RZ, R43 ;  /* 0x000000ffff257224 */ /* 0x000fc400078e002b */
[----:B------:R-:W-:Y:S01]  /*f1c0*/  IMAD.MOV.U32 R35, RZ, RZ, R151 ;  /* 0x000000ffff237224 */ /* 0x000fe200078e0097 */
[----:B--2---:R2:W-:Y:S01]  /*f1d0*/  STL [R1+0x2f8], R46 ;  /* 0x0002f82e01007387 */ /* 0x0045e20000100800 */
[----:B-1----:R-:W-:-:S03]  /*f1e0*/  IMAD.MOV.U32 R0, RZ, RZ, R47 ;  /* 0x000000ffff007224 */ /* 0x002fc600078e002f */
[----:B------:R-:W3:Y:S04]  /*f1f0*/  LDL.LU.64 R176, [R1+0x4e0] ;  /* 0x0004e00001b07983 */ /* 0x000ee80000300a00 */
[----:B------:R-:W4:Y:S01]  /*f200*/  LDL.LU.64 R42, [R1+0x3a8] ;  /* 0x0003a800012a7983 */ /* 0x000f220000300a00 */
[----:B------:R-:W-:-:S03]  /*f210*/  IMAD.MOV.U32 R150, RZ, RZ, R44 ;  /* 0x000000ffff967224 */ /* 0x000fc600078e002c */
[----:B------:R-:W3:Y:S01]  /*f220*/  LDL.LU.64 R178, [R1+0x4d0] ;  /* 0x0004d00001b27983 */ /* 0x000ee20000300a00 */
[----:B------:R-:W-:-:S03]  /*f230*/  IMAD.MOV.U32 R151, RZ, RZ, R45 ;  /* 0x000000ffff977224 */ /* 0x000fc600078e002d */
[----:B------:R-:W3:Y:S04]  /*f240*/  LDL.LU.64 R40, [R1+0x498] ;  /* 0x0004980001287983 */ /* 0x000ee80000300a00 */
[----:B------:R1:W-:Y:S04]  /*f250*/  STL [R1+0x2f4], R0 ;  /* 0x0002f40001007387 */ /* 0x0003e80000100800 */
[----:B------:R-:W-:Y:S04]  /*f260*/  STL [R1+0x300], R160 ;  /* 0x000300a001007387 */ /* 0x000fe80000100800 */
[----:B------:R-:W3:Y:S04]  /*f270*/  LDL.LU.64 R44, [R1+0x480] ;  /* 0x00048000012c7983 */ /* 0x000ee80000300a00 */
[----:B--2---:R-:W2:Y:S01]  /*f280*/  LDL.LU.64 R46, [R1+0x390] ;  /* 0x00039000012e7983 */ /* 0x004ea20000300a00 */
[----:B-1----:R-:W-:-:S03]  /*f290*/  MOV R0, R161 ;  /* 0x000000a100007202 */ /* 0x002fc60000000f00 */
[----:B------:R-:W-:Y:S04]  /*f2a0*/  STL [R1+0x308], R162 ;  /* 0x000308a201007387 */ /* 0x000fe80000100800 */
        /* <DEDUP_REMOVED lines=18> */
[----:B----4-:R-:W-:Y:S02]  /*f3d0*/  IMAD.MOV.U32 R0, RZ, RZ, R43 ;  /* 0x000000ffff007224 */ /* 0x010fe400078e002b */
[----:B------:R3:W-:Y:S04]  /*f3e0*/  STL [R1+0x338], R42 ;  /* 0x0003382a01007387 */ /* 0x0007e80000100800 */
[----:B------:R1:W-:Y:S01]  /*f3f0*/  STL [R1+0x334], R0 ;  /* 0x0003340001007387 */ /* 0x0003e20000100800 */
[----:B---3--:R-:W-:Y:S02]  /*f400*/  IMAD.MOV.U32 R42, RZ, RZ, R44 ;  /* 0x000000ffff2a7224 */ /* 0x008fe400078e002c */
[----:B------:R-:W-:Y:S01]  /*f410*/  IMAD.MOV.U32 R43, RZ, RZ, R45 ;  /* 0x000000ffff2b7224 */ /* 0x000fe200078e002d */
[----:B--2---:R2:W-:Y:S04]  /*f420*/  STL [R1+0x340], R46 ;  /* 0x0003402e01007387 */ /* 0x0045e80000100800 */
[----:B------:R-:W3:Y:S01]  /*f430*/  LDL.LU.64 R44, [R1+0x510] ;  /* 0x00051000012c7983 */ /* 0x000ee20000300a00 */
[----:B-1----:R-:W-:-:S03]  /*f440*/  MOV R0, R47 ;  /* 0x0000002f00007202 */ /* 0x002fc60000000f00 */
[----:B--2---:R-:W2:Y:S04]  /*f450*/  LDL.LU.64 R46, [R1+0x4e8] ;  /* 0x0004e800012e7983 */ /* 0x004ea80000300a00 */
[----:B------:R1:W-:Y:S04]  /*f460*/  STL [R1+0x33c], R0 ;  /* 0x00033c0001007387 */ /* 0x0003e80000100800 */
[----:B------:R-:W-:Y:S01]  /*f470*/  STL [R1+0x348], R38 ;  /* 0x0003482601007387 */ /* 0x000fe20000100800 */
[----:B-1----:R-:W-:-:S05]  /*f480*/  IMAD.MOV.U32 R0, RZ, RZ, R39 ;  /* 0x000000ffff007224 */ /* 0x002fca00078e0027 */
[----:B------:R1:W-:Y:S04]  /*f490*/  STL [R1+0x344], R0 ;  /* 0x0003440001007387 */ /* 0x0003e80000100800 */
[----:B------:R-:W-:Y:S01]  /*f4a0*/  STL [R1+0x350], R168 ;  /* 0x000350a801007387 */ /* 0x000fe20000100800 */
        /* <DEDUP_REMOVED lines=28> */
[----:B-1----:R-:W-:-:S03]  /*f670*/  IMAD.MOV.U32 R0, RZ, RZ, R179 ;  /* 0x000000ffff007224 */ /* 0x002fc600078e00b3 */
[----:B------:R-:W1:Y:S04]  /*f680*/  S2R R195, SR_TID.X ;  /* 0x0000000000c37919 */ /* 0x000e680000002100 */
[----:B------:R4:W-:Y:S04]  /*f690*/  STL [R1+0x394], R0 ;  /* 0x0003940001007387 */ /* 0x0009e80000100800 */
[----:B------:R-:W-:Y:S01]  /*f6a0*/  STL [R1+0x3a8], R42 ;  /* 0x0003a82a01007387 */ /* 0x000fe20000100800 */
[----:B----4-:R-:W-:-:S05]  /*f6b0*/  IMAD.MOV.U32 R0, RZ, RZ, R41 ;  /* 0x000000ffff007224 */ /* 0x010fca00078e0029 */
[----:B------:R4:W-:Y:S02]  /*f6c0*/  STL [R1+0x39c], R0 ;  /* 0x00039c0001007387 */ /* 0x0009e40000100800 */
[----:B----4-:R-:W-:Y:S02]  /*f6d0*/  IMAD.MOV.U32 R0, RZ, RZ, R43 ;  /* 0x000000ffff007224 */ /* 0x010fe400078e002b */
[----:B------:R-:W-:Y:S02]  /*f6e0*/  IMAD.MOV.U32 R200, RZ, RZ, 0x3f ;  /* 0x0000003fffc87424 */ /* 0x000fe400078e00ff */
[----:B-1----:R-:W-:-:S03]  /*f6f0*/  IMAD.SHL.U32 R3, R195, 0x2, RZ ;  /* 0x00000002c3037824 */ /* 0x002fc600078e00ff */
[----:B------:R-:W-:Y:S02]  /*f700*/  IADD3 R200, R200, c[0x0][0x180], RZ ;  /* 0x00006000c8c87a10 */ /* 0x000fe40007ffe0ff */
[C---:B------:R-:W-:Y:S02]  /*f710*/  LOP3.LUT R6, R195.reuse, 0x3, RZ, 0xc0, !PT ;  /* 0x00000003c3067812 */ /* 0x040fe400078ec0ff */
[----:B------:R-:W-:Y:S02]  /*f720*/  LOP3.LUT R4, R195, 0x7, RZ, 0xc0, !PT ;  /* 0x00000007c3047812 */ /* 0x000fe400078ec0ff */
[----:B------:R-:W-:Y:S01]  /*f730*/  SHF.R.S32.HI R2, RZ, 0x1f, R200 ;  /* 0x0000001fff027819 */ /* 0x000fe200000114c8 */
[----:B------:R-:W-:Y:S02]  /*f740*/  IMAD R6, R6, 0x420, RZ ;  /* 0x0000042006067824 */ /* 0x000fe400078e02ff */
[----:B------:R-:W-:Y:S01]  /*f750*/  IMAD R4, R4, 0x110, RZ ;  /* 0x0000011004047824 */ /* 0x000fe200078e02ff */
[----:B------:R-:W-:-:S04]  /*f760*/  LEA.HI R2, R2, R200, RZ, 0x6 ;  /* 0x000000c802027211 */ /* 0x000fc800078f30ff */
[----:B------:R-:W-:Y:S01]  /*f770*/  SHF.R.S32.HI R2, RZ, 0x6, R2 ;  /* 0x00000006ff027819 */ /* 0x000fe20000011402 */
[----:B------:R-:W-:-:S03]  /*f780*/  IMAD.MOV.U32 R5, RZ, RZ, R51 ;  /* 0x000000ffff057224 */ /* 0x000fc600078e0033 */
[----:B------:R-:W-:Y:S01]  /*f790*/  IADD3 R53, R2, -0x4, RZ ;  /* 0xfffffffc02357810 */ /* 0x000fe20007ffe0ff */
[----:B------:R-:W-:Y:S01]  /*f7a0*/  IMAD.MOV.U32 R213, RZ, RZ, R215 ;  /* 0x000000ffffd57224 */ /* 0x000fe200078e00d7 */
[----:B------:R-:W-:Y:S01]  /*f7b0*/  SHF.R.S32.HI R188, RZ, 0x1f, R193 ;  /* 0x0000001fffbc7819 */ /* 0x000fe200000114c1 */
[----:B------:R-:W-:Y:S01]  /*f7c0*/  IMAD.MOV.U32 R215, RZ, RZ, R217 ;  /* 0x000000ffffd77224 */ /* 0x000fe200078e00d9 */
[----:B------:R-:W-:Y:S01]  /*f7d0*/  MOV R220, R224 ;  /* 0x000000e000dc7202 */ /* 0x000fe20000000f00 */
[----:B------:R-:W-:Y:S01]  /*f7e0*/  IMAD.MOV.U32 R217, RZ, RZ, R219 ;  /* 0x000000ffffd97224 */ /* 0x000fe200078e00db */
[----:B------:R-:W-:Y:S01]  /*f7f0*/  MOV R236, R238 ;  /* 0x000000ee00ec7202 */ /* 0x000fe20000000f00 */
[----:B------:R-:W-:Y:S01]  /*f800*/  IMAD.MOV.U32 R233, RZ, RZ, R235 ;  /* 0x000000ffffe97224 */ /* 0x000fe200078e00eb */
[C---:B------:R-:W-:Y:S01]  /*f810*/  SHF.L.U64.HI R188, R193.reuse, 0x2, R188 ;  /* 0x00000002c1bc7819 */ /* 0x040fe200000102bc */
[----:B------:R-:W-:Y:S01]  /*f820*/  IMAD.MOV.U32 R219, RZ, RZ, R225 ;  /* 0x000000ffffdb7224 */ /* 0x000fe200078e00e1 */
[----:B------:R-:W-:Y:S01]  /*f830*/  MOV R202, R184 ;  /* 0x000000b800ca7202 */ /* 0x000fe20000000f00 */
[----:B------:R-:W-:Y:S01]  /*f840*/  IMAD.MOV.U32 R235, RZ, RZ, R239 ;  /* 0x000000ffffeb7224 */ /* 0x000fe200078e00ef */
[----:B------:R-:W-:Y:S01]  /*f850*/  MOV R205, R101 ;  /* 0x0000006500cd7202 */ /* 0x000fe20000000f00 */
[----:B------:R-:W-:Y:S01]  /*f860*/  IMAD.SHL.U32 R200, R193, 0x4, RZ ;  /* 0x00000004c1c87824 */ /* 0x000fe200078e00ff */
[----:B------:R-:W-:Y:S01]  /*f870*/  MOV R212, R82 ;  /* 0x0000005200d47202 */ /* 0x000fe20000000f00 */
[----:B------:R-:W-:Y:S01]  /*f880*/  IMAD.MOV.U32 R201, RZ, RZ, R185 ;  /* 0x000000ffffc97224 */ /* 0x000fe200078e00b9 */
[----:B---3--:R-:W-:Y:S04]  /*f890*/  STL [R1+0x3b0], R44 ;  /* 0x0003b02c01007387 */ /* 0x008fe80000100800 */
[----:B------:R1:W-:Y:S04]  /*f8a0*/  STL [R1+0x3a4], R0 ;  /* 0x0003a40001007387 */ /* 0x0003e80000100800 */
[----:B--2---:R-:W-:Y:S01]  /*f8b0*/  STL [R1+0x3b8], R46 ;  /* 0x0003b82e01007387 */ /* 0x004fe20000100800 */
[----:B-1----:R-:W-:-:S05]  /*f8c0*/  IMAD.MOV.U32 R0, RZ, RZ, R45 ;  /* 0x000000ffff007224 */ /* 0x002fca00078e002d */
[----:B------:R1:W-:Y:S02]  /*f8d0*/  STL [R1+0x3ac], R0 ;  /* 0x0003ac0001007387 */ /* 0x0003e40000100800 */
[----:B-1----:R-:W-:-:S05]  /*f8e0*/  MOV R0, R47 ;  /* 0x0000002f00007202 */ /* 0x002fca0000000f00 */
[----:B------:R1:W-:Y:S04]  /*f8f0*/  STL [R1+0x3b4], R0 ;  /* 0x0003b40001007387 */ /* 0x0003e80000100800 */
[----:B------:R-:W-:Y:S01]  /*f900*/  STL [R1+0x3c0], R48 ;  /* 0x0003c03001007387 */ /* 0x000fe20000100800 */
[----:B-1----:R-:W-:-:S05]  /*f910*/  IMAD.MOV.U32 R0, RZ, RZ, R49 ;  /* 0x000000ffff007224 */ /* 0x002fca00078e0031 */
[----:B------:R1:W-:Y:S02]  /*f920*/  STL [R1+0x3bc], R0 ;  /* 0x0003bc0001007387 */ /* 0x0003e40000100800 */
[----:B-1----:R-:W-:-:S04]  /*f930*/  LOP3.LUT R0, R3, 0xc0, RZ, 0xc0, !PT ;  /* 0x000000c003007812 */ /* 0x002fc800078ec0ff */
[----:B------:R-:W-:Y:S02]  /*f940*/  LOP3.LUT R0, R0, 0x1c, R195, 0xf8, !PT ;  /* 0x0000001c00007812 */ /* 0x000fe400078ef8c3 */
[----:B------:R-:W-:Y:S02]  /*f950*/  LOP3.LUT R3, R4, 0x30, R3, 0x78, !PT ;  /* 0x0000003004037812 */ /* 0x000fe400078e7803 */
[----:B------:R-:W-:Y:S02]  /*f960*/  LOP3.LUT R52, R6, R0, RZ, 0x3c, !PT ;  /* 0x0000000006347212 */ /* 0x000fe400078e3cff */
[----:B------:R-:W-:Y:S02]  /*f970*/  LOP3.LUT R3, R3, 0x40, RZ, 0x3c, !PT ;  /* 0x0000004003037812 */ /* 0x000fe400078e3cff */
[----:B------:R-:W-:Y:S01]  /*f980*/  LOP3.LUT R2, R52, 0x20, RZ, 0x3c, !PT ;  /* 0x0000002034027812 */ /* 0x000fe200078e3cff */
[----:B------:R-:W-:Y:S04]  /*f990*/  STL [R1+0x3c8], R50 ;  /* 0x0003c83201007387 */ /* 0x000fe80000100800 */
[----:B------:R1:W-:Y:S04]  /*f9a0*/  STL [R1+0x3c4], R5 ;  /* 0x0003c40501007387 */ /* 0x0003e80000100800 */
[----:B------:R2:W-:Y:S04]  /*f9b0*/  STL [R1+0x44c], R2 ;  /* 0x00044c0201007387 */ /* 0x0005e80000100800 */
[----:B------:R2:W-:Y:S01]  /*f9c0*/  STL [R1+0x448], R3 ;  /* 0x0004480301007387 */ /* 0x0005e20000100800 */
[----:B-1----:R-:W-:Y:S01]  /*f9d0*/  SHF.R.S32.HI R5, RZ, 0x1f, R192 ;  /* 0x0000001fff057819 */ /* 0x002fe200000114c0 */
        /* <DEDUP_REMOVED lines=8> */
[----:B------:R-:W-:Y:S01]  /*fa60*/  IMAD.MOV.U32 R207, RZ, RZ, R87 ;  /* 0x000000ffffcf7224 */ /* 0x000fe200078e0057 */
[----:B------:R-:W-:Y:S01]  /*fa70*/  MOV R246, R68 ;  /* 0x0000004400f67202 */ /* 0x000fe20000000f00 */
[----:B------:R-:W-:Y:S01]  /*fa80*/  IMAD.MOV.U32 R210, RZ, RZ, R84 ;  /* 0x000000ffffd27224 */ /* 0x000fe200078e0054 */
[----:B------:R-:W-:Y:S01]  /*fa90*/  SHF.L.U32 R192, R192, 0x2, RZ ;  /* 0x00000002c0c07819 */ /* 0x000fe200000006ff */
[----:B------:R-:W-:Y:S01]  /*faa0*/  IMAD.MOV.U32 R209, RZ, RZ, R85 ;  /* 0x000000ffffd17224 */ /* 0x000fe200078e0055 */
[----:B------:R-:W-:Y:S01]  /*fab0*/  CS2R R88, SRZ ;  /* 0x0000000000587805 */ /* 0x000fe2000001ff00 */
        /* <DEDUP_REMOVED lines=48> */
[----:B------:R-:W-:Y:S01]  /*fdc0*/  IMAD.MOV.U32 R195, RZ, RZ, RZ ;  /* 0x000000ffffc37224 */ /* 0x000fe200078e00ff */
[----:B------:R-:W-:Y:S01]  /*fdd0*/  CS2R R158, SRZ ;  /* 0x00000000009e7805 */ /* 0x000fe2000001ff00 */
[----:B------:R-:W-:Y:S01]  /*fde0*/  IMAD.MOV.U32 R189, RZ, RZ, 0x3 ;  /* 0x00000003ffbd7424 */ /* 0x000fe200078e00ff */
[----:B------:R-:W-:Y:S01]  /*fdf0*/  CS2R R16, SRZ ;  /* 0x0000000000107805 */ /* 0x000fe2000001ff00 */
[----:B------:R-:W-:Y:S01]  /*fe00*/  IMAD.MOV.U32 R193, RZ, RZ, -0x1 ;  /* 0xffffffffffc17424 */ /* 0x000fe200078e00ff */
        /* <DEDUP_REMOVED lines=36> */
[----:B--2---:R-:W-:-:S02]  /*10050*/  CS2R R50, SRZ ;  /* 0x0000000000327805 */ /* 0x004fc4000001ff00 */
.L_x_1:
[----:B------:R-:W2:Y:S01]  /*10060*/  LDL R2, [R1+0x44c] ;  /* 0x00044c0001027983 */ /* 0x000ea20000100800 */
[----:B------:R-:W-:-:S04]  /*10070*/  DEPBAR.LE SB0, 0x6 ;  /* 0x000081800000791a */ /* 0x000fc80000000000 */
[----:B------:R-:W3:Y:S04]  /*10080*/  LDL R190, [R1+0x448] ;  /* 0x0004480001be7983 */ /* 0x000ee80000100800 */
[----:B------:R-:W1:Y:S04]  /*10090*/  S2R R3, SR_TID.X ;  /* 0x0000000000037919 */ /* 0x000e680000002100 */
[----:B------:R-:W4:Y:S01]  /*100a0*/  S2R R52, SR_TID.X ;  /* 0x0000000000347919 */ /* 0x000f220000002100 */
[----:B-1----:R-:W-:-:S04]  /*100b0*/  SHF.L.U32 R53, R3, 0x1, RZ ;  /* 0x0000000103357819 */ /* 0x002fc800000006ff */
[----:B------:R-:W-:-:S04]  /*100c0*/  LOP3.LUT R53, R53, 0xc0, RZ, 0xc0, !PT ;  /* 0x000000c035357812 */ /* 0x000fc800078ec0ff */
[----:B------:R-:W-:Y:S02]  /*100d0*/  LOP3.LUT R53, R53, 0x1c, R3, 0xf8, !PT ;  /* 0x0000001c35357812 */ /* 0x000fe400078ef803 */
[----:B------:R-:W-:-:S05]  /*100e0*/  LOP3.LUT R3, R3, 0x3, RZ, 0xc0, !PT ;  /* 0x0000000303037812 */ /* 0x000fca00078ec0ff */
[----:B------:R-:W-:Y:S01]  /*100f0*/  IMAD R3, R3, 0x420, RZ ;  /* 0x0000042003037824 */ /* 0x000fe200078e02ff */
[----:B------:R-:W-:-:S04]  /*10100*/  IADD3 R193, R193, 0x1, RZ ;  /* 0x00000001c1c17810 */ /* 0x000fc80007ffe0ff */
[----:B------:R-:W-:Y:S01]  /*10110*/  LOP3.LUT R3, R3, R53, RZ, 0x3c, !PT ;  /* 0x0000003503037212 */ /* 0x000fe200078e3cff */
[C---:B----4-:R-:W-:Y:S01]  /*10120*/  IMAD.SHL.U32 R53, R52.reuse, 0x2, RZ ;  /* 0x0000000234357824 */ /* 0x050fe200078e00ff */
[----:B------:R-:W-:Y:S01]  /*10130*/  LOP3.LUT R52, R52, 0x7, RZ, 0xc0, !PT ;  /* 0x0000000734347812 */ /* 0x000fe200078ec0ff */
[----:B------:R-:W-:Y:S01]  /*10140*/  BAR.SYNC.DEFER_BLOCKING 0x0 ;  /* 0x0000000000007b1d */ /* 0x000fe20000010000 */
[----:B------:R-:W-:-:S03]  /*10150*/  ISETP.GT.AND P0, PT, R193, 0x3, PT ;  /* 0x00000003c100780c */ /* 0x000fc60003f04270 */
[----:B------:R-:W-:Y:S01]  /*10160*/  IMAD R52, R52, 0x110, RZ ;  /* 0x0000011034347824 */ /* 0x000fe200078e02ff */
[----:B------:R-:W-:-:S04]  /*10170*/  SEL R193, R193, RZ, !P0 ;  /* 0x000000ffc1c17207 */ /* 0x000fc80004000000 */
[----:B------:R-:W-:Y:S01]  /*10180*/  LOP3.LUT R52, R52, 0x30, R53, 0x78, !PT ;  /* 0x0000003034347812 */ /* 0x000fe200078e7835 */
[----:B------:R-:W-:-:S04]  /*10190*/  IMAD R3, R193, 0x10000, R3 ;  /* 0x00010000c1037824 */ /* 0x000fc800078e0203 */
[C---:B------:R-:W-:Y:S01]  /*101a0*/  IMAD R191, R193.reuse, 0x4000, R52 ;  /* 0x00004000c1bf7824 */ /* 0x040fe200078e0234 */
[----:B------:R-:W-:Y:S04]  /*101b0*/  LDS R64, [R3+0x300] ;  /* 0x0003000003407984 */ /* 0x000fe80000000800 */
[----:B------:R-:W-:Y:S04]  /*101c0*/  LDS R66, [R3+0x1300] ;  /* 0x0013000003427984 */ /* 0x000fe80000000800 */
[----:B------:R-:W-:Y:S04]  /*101d0*/  LDSM.16.M88.4 R68, [R191+0x40000] ;  /* 0x04000000bf44783b */ /* 0x000fe80000000200 */
[----:B------:R-:W-:Y:S04]  /*101e0*/  LDSM.16.M88.4 R72, [R191+0x40800] ;  /* 0x04080000bf48783b */ /* 0x000fe80000000200 */
[----:B------:R-:W-:Y:S04]  /*101f0*/  LDS R60, [R3+0x200] ;  /* 0x00020000033c7984 */ /* 0x000fe80000000800 */
[----:B------:R-:W-:Y:S04]  /*10200*/  LDS R62, [R3+0x1200] ;  /* 0x00120000033e7984 */ /* 0x000fe80000000800 */
[----:B------:R-:W-:Y:S04]  /*10210*/  LDSM.16.M88.4 R76, [R191+0x41000] ;  /* 0x04100000bf4c783b */ /* 0x000fe80000000200 */
[----:B------:R-:W-:Y:S04]  /*10220*/  LDSM.16.M88.4 R80, [R191+0x41800] ;  /* 0x04180000bf50783b */ /* 0x000fe80000000200 */
[----:B------:R-:W-:Y:S04]  /*10230*/  LDSM.16.M88.4 R84, [R191+0x42000] ;  /* 0x04200000bf54783b */ /* 0x000fe80000000200 */
[----:B------:R-:W-:Y:S04]  /*10240*/  LDSM.16.M88.4 R172, [R191+0x42800] ;  /* 0x04280000bfac783b */ /* 0x000fe80000000200 */
[----:B------:R-:W-:Y:S04]  /*10250*/  LDS R52, [R3] ;  /* 0x0000000003347984 */ /* 0x000fe80000000800 */
[----:B------:R-:W-:Y:S04]  /*10260*/  LDS R54, [R3+0x1000] ;  /* 0x0010000003367984 */ /* 0x000fe80000000800 */
[----:B------:R-:W-:Y:S04]  /*10270*/  LDS R56, [R3+0x100] ;  /* 0x0001000003387984 */ /* 0x000fe80000000800 */
[----:B------:R-:W-:Y:S01]  /*10280*/  LDS R58, [R3+0x1100] ;  /* 0x00110000033a7984 */ /* 0x000fe20000000800 */
[----:B--2---:R-:W-:-:S05]  /*10290*/  IMAD R2, R193, 0x10000, R2 ;  /* 0x00010000c1027824 */ /* 0x004fca00078e0202 */
[----:B------:R-:W-:Y:S04]  /*102a0*/  LDS R65, [R2+0x300] ;  /* 0x0003000002417984 */ /* 0x000fe80000000800 */
[----:B------:R-:W1:Y:S04]  /*102b0*/  LDS R67, [R2+0x1300] ;  /* 0x0013000002437984 */ /* 0x000e680000000800 */
[----:B------:R-:W-:Y:S04]  /*102c0*/  LDS R61, [R2+0x200] ;  /* 0x00020000023d7984 */ /* 0x000fe80000000800 */
[----:B------:R-:W2:Y:S04]  /*102d0*/  LDS R63, [R2+0x1200] ;  /* 0x00120000023f7984 */ /* 0x000ea80000000800 */
[----:B------:R-:W-:Y:S04]  /*102e0*/  LDS R53, [R2] ;  /* 0x0000000002357984 */ /* 0x000fe80000000800 */
[----:B------:R-:W-:Y:S04]  /*102f0*/  LDS R55, [R2+0x1000] ;  /* 0x0010000002377984 */ /* 0x000fe80000000800 */
[----:B------:R-:W-:Y:S04]  /*10300*/  LDS R57, [R2+0x100] ;  /* 0x0001000002397984 */ /* 0x000fe80000000800 */
[----:B------:R-:W-:Y:S01]  /*10310*/  LDS R59, [R2+0x1100] ;  /* 0x00110000023b7984 */ /* 0x000fe20000000800 */
[C---:B-1----:R-:W-:Y:S03]  /*10320*/  HMMA.1688.F32.TF32 R100, R64.reuse, R68, R168 ;  /* 0x000000444064723c */ /* 0x042fe600000810a8 */
[----:B------:R-:W1:Y:S05]  /*10330*/  LDSM.16.M88.4 R168, [R191+0x43000] ;  /* 0x04300000bfa8783b */ /* 0x000e6a0000000200 */
[----:B------:R-:W-:Y:S01]  /*10340*/  HMMA.1688.F32.TF32 R116, R64, R72, R164 ;  /* 0x000000484074723c */ /* 0x000fe200000810a4 */
[----:B------:R-:W4:Y:S07]  /*10350*/  LDSM.16.M88.4 R164, [R191+0x43800] ;  /* 0x04380000bfa4783b */ /* 0x000f2e0000000200 */
[C---:B--2---:R-:W-:Y:S08]  /*10360*/  HMMA.1688.F32.TF32 R96, R60.reuse, R68, R96 ;  /* 0x000000443c60723c */ /* 0x044ff00000081060 */
[C---:B------:R-:W-:Y:S08]  /*10370*/  HMMA.1688.F32.TF32 R112, R60.reuse, R72, R112 ;  /* 0x000000483c70723c */ /* 0x040ff00000081070 */
[C---:B------:R-:W-:Y:S08]  /*10380*/  HMMA.1688.F32.TF32 R128, R60.reuse, R76, R128 ;  /* 0x0000004c3c80723c */ /* 0x040ff00000081080 */
[C---:B------:R-:W-:Y:S08]  /*10390*/  HMMA.1688.F32.TF32 R144, R60.reuse, R80, R144 ;  /* 0x000000503c90723c */ /* 0x040ff00000081090 */
[C---:B------:R-:W-:Y:S08]  /*103a0*/  HMMA.1688.F32.TF32 R160, R60.reuse, R84, R160 ;  /* 0x000000543ca0723c */ /* 0x040ff000000810a0 */
[C---:B------:R-:W-:Y:S08]  /*103b0*/  HMMA.1688.F32.TF32 R28, R60.reuse, R172, R28 ;  /* 0x000000ac3c1c723c */ /* 0x040ff0000008101c */
[C---:B-1----:R-:W-:Y:S08]  /*103c0*/  HMMA.1688.F32.TF32 R32, R60.reuse, R168, R32 ;  /* 0x000000a83c20723c */ /* 0x042ff00000081020 */
[----:B----4-:R-:W-:Y:S01]  /*103d0*/  HMMA.1688.F32.TF32 R36, R60, R164, R36 ;  /* 0x000000a43c24723c */ /* 0x010fe20000081024 */
[----:B------:R-:W-:Y:S04]  /*103e0*/  LDS R60, [R3+0x2000] ;  /* 0x00200000033c7984 */ /* 0x000fe80000000800 */
[----:B------:R-:W-:Y:S03]  /*103f0*/  LDS R62, [R3+0x3000] ;  /* 0x00300000033e7984 */ /* 0x000fe60000000800 */
[-C--:B------:R-:W-:Y:S01]  /*10400*/  HMMA.1688.F32.TF32 R88, R52, R68.reuse, R88 ;  /* 0x000000443458723c */ /* 0x080fe20000081058 */
[----:B------:R-:W-:Y:S04]  /*10410*/  LDS R61, [R2+0x2000] ;  /* 0x00200000023d7984 */ /* 0x000fe80000000800 */
[----:B------:R-:W1:Y:S03]  /*10420*/  LDS R63, [R2+0x3000] ;  /* 0x00300000023f7984 */ /* 0x000e660000000800 */
[----:B------:R-:W-:Y:S08]  /*10430*/  HMMA.1688.F32.TF32 R92, R56, R68, R92 ;  /* 0x00000044385c723c */ /* 0x000ff0000008105c */
[-C--:B------:R-:W-:Y:S08]  /*10440*/  HMMA.1688.F32.TF32 R104, R52, R72.reuse, R104 ;  /* 0x000000483468723c */ /* 0x080ff00000081068 */
[----:B------:R-:W-:Y:S08]  /*10450*/  HMMA.1688.F32.TF32 R108, R56, R72, R108 ;  /* 0x00000048386c723c */ /* 0x000ff0000008106c */
[-C--:B------:R-:W-:Y:S08]  /*10460*/  HMMA.1688.F32.TF32 R120, R52, R76.reuse, R120 ;  /* 0x0000004c3478723c */ /* 0x080ff00000081078 */
[----:B------:R-:W-:Y:S08]  /*10470*/  HMMA.1688.F32.TF32 R124, R56, R76, R124 ;  /* 0x0000004c387c723c */ /* 0x000ff0000008107c */
[-C--:B------:R-:W-:Y:S08]  /*10480*/  HMMA.1688.F32.TF32 R136, R52, R80.reuse, R136 ;  /* 0x000000503488723c */ /* 0x080ff00000081088 */
[----:B------:R-:W-:Y:S08]  /*10490*/  HMMA.1688.F32.TF32 R140, R56, R80, R140 ;  /* 0x00000050388c723c */ /* 0x000ff0000008108c */
[-C--:B------:R-:W-:Y:S08]  /*104a0*/  HMMA.1688.F32.TF32 R152, R52, R84.reuse, R152 ;  /* 0x000000543498723c */ /* 0x080ff00000081098 */
[----:B------:R-:W-:Y:S08]  /*104b0*/  HMMA.1688.F32.TF32 R156, R56, R84, R156 ;  /* 0x00000054389c723c */ /* 0x000ff0000008109c */
[C---:B------:R-:W-:Y:S08]  /*104c0*/  HMMA.1688.F32.TF32 R12, R52.reuse, R172, R12 ;  /* 0x000000ac340c723c */ /* 0x040ff0000008100c */
[----:B------:R-:W-:Y:S01]  /*104d0*/  HMMA.1688.F32.TF32 R180, R52, R168, R8 ;  /* 0x000000a834b4723c */ /* 0x000fe20000081008 */
[----:B------:R-:W-:Y:S04]  /*104e0*/  LDS R8, [R3+0x2200] ;  /* 0x0022000003087984 */ /* 0x000fe80000000800 */
[----:B------:R-:W-:Y:S03]  /*104f0*/  LDS R10, [R3+0x3200] ;  /* 0x00320000030a7984 */ /* 0x000fe60000000800 */
[C---:B------:R-:W-:Y:S01]  /*10500*/  HMMA.1688.F32.TF32 R16, R56.reuse, R172, R16 ;  /* 0x000000ac3810723c */ /* 0x040fe20000081010 */
[----:B------:R-:W-:Y:S04]  /*10510*/  LDS R9, [R2+0x2200] ;  /* 0x0022000002097984 */ /* 0x000fe80000000800 */
[----:B------:R-:W-:Y:S03]  /*10520*/  LDS R11, [R2+0x3200] ;  /* 0x00320000020b7984 */ /* 0x000fe60000000800 */
[C---:B------:R-:W-:Y:S08]  /*10530*/  HMMA.1688.F32.TF32 R20, R56.reuse, R168, R20 ;  /* 0x000000a83814723c */ /* 0x040ff00000081014 */
[-C--:B------:R-:W-:Y:S01]  /*10540*/  HMMA.1688.F32.TF32 R24, R56, R164.reuse, R24 ;  /* 0x000000a43818723c */ /* 0x080fe20000081018 */
[----:B------:R-:W-:Y:S04]  /*10550*/  LDS R56, [R3+0x2100] ;  /* 0x0021000003387984 */ /* 0x000fe80000000800 */
[----:B------:R-:W-:Y:S03]  /*10560*/  LDS R58, [R3+0x3100] ;  /* 0x00310000033a7984 */ /* 0x000fe60000000800 */
[----:B------:R-:W-:Y:S01]  /*10570*/  HMMA.1688.F32.TF32 R52, R52, R164, R4 ;  /* 0x000000a43434723c */ /* 0x000fe20000081004 */
[----:B------:R-:W-:Y:S04]  /*10580*/  LDS R57, [R2+0x2100] ;  /* 0x0021000002397984 */ /* 0x000fe80000000800 */
[----:B------:R-:W2:Y:S04]  /*10590*/  LDS R59, [R2+0x3100] ;  /* 0x00310000023b7984 */ /* 0x000ea80000000800 */
[----:B------:R-:W-:Y:S04]  /*105a0*/  LDS R4, [R3+0x2300] ;  /* 0x0023000003047984 */ /* 0x000fe80000000800 */
[----:B------:R-:W-:Y:S04]  /*105b0*/  LDS R6, [R3+0x3300] ;  /* 0x0033000003067984 */ /* 0x000fe80000000800 */
[----:B------:R-:W-:Y:S04]  /*105c0*/  LDS R5, [R2+0x2300] ;  /* 0x0023000002057984 */ /* 0x000fe80000000800 */
[----:B------:R-:W4:Y:S01]  /*105d0*/  LDS R7, [R2+0x3300] ;  /* 0x0033000002077984 */ /* 0x000f220000000800 */
[C---:B------:R-:W-:Y:S08]  /*105e0*/  HMMA.1688.F32.TF32 R132, R64.reuse, R76, R132 ;  /* 0x0000004c4084723c */ /* 0x040ff00000081084 */
[C---:B------:R-:W-:Y:S08]  /*105f0*/  HMMA.1688.F32.TF32 R148, R64.reuse, R80, R148 ;  /* 0x000000504094723c */ /* 0x040ff00000081094 */
[C---:B------:R-:W-:Y:S08]  /*10600*/  HMMA.1688.F32.TF32 R176, R64.reuse, R84, R176 ;  /* 0x0000005440b0723c */ /* 0x040ff000000810b0 */
[C---:B------:R-:W-:Y:S08]  /*10610*/  HMMA.1688.F32.TF32 R40, R64.reuse, R172, R40 ;  /* 0x000000ac4028723c */ /* 0x040ff00000081028 */
[C---:B------:R-:W-:Y:S01]  /*10620*/  HMMA.1688.F32.TF32 R44, R64.reuse, R168, R44 ;  /* 0x000000a8402c723c */ /* 0x040fe2000008102c */
[----:B---3--:R-:W-:Y:S01]  /*10630*/  LEA R190, R193, R190, 0xe ;  /* 0x000000bec1be7211 */ /* 0x008fe200078e70ff */
[----:B------:R-:W-:Y:S04]  /*10640*/  LDS R168, [R3+0x4000] ;  /* 0x0040000003a87984 */ /* 0x000fe80000000800 */
[----:B------:R-:W-:Y:S02]  /*10650*/  LDS R169, [R2+0x4000] ;  /* 0x0040000002a97984 */ /* 0x000fe40000000800 */
[----:B------:R-:W-:Y:S02]  /*10660*/  HMMA.1688.F32.TF32 R48, R64, R164, R48 ;  /* 0x000000a44030723c */ /* 0x000fe40000081030 */
[----:B------:R-:W-:Y:S04]  /*10670*/  LDS R164, [R3+0x4100] ;  /* 0x0041000003a47984 */ /* 0x000fe80000000800 */
[----:B------:R-:W-:Y:S02]  /*10680*/  LDS R165, [R2+0x4100] ;  /* 0x0041000002a57984 */ /* 0x000fe40000000800 */
[C---:B-1----:R-:W-:Y:S08]  /*10690*/  HMMA.1688.F32.TF32 R184, R60.reuse, R174, R12 ;  /* 0x000000ae3cb8723c */ /* 0x042ff0000008100c */
[C---:B------:R-:W-:Y:S08]  /*106a0*/  HMMA.1688.F32.TF32 R88, R60.reuse, R70, R88 ;  /* 0x000000463c58723c */ /* 0x040ff00000081058 */
[C---:B------:R-:W-:Y:S08]  /*106b0*/  HMMA.1688.F32.TF32 R104, R60.reuse, R74, R104 ;  /* 0x0000004a3c68723c */ /* 0x040ff00000081068 */
[C---:B------:R-:W-:Y:S08]  /*106c0*/  HMMA.1688.F32.TF32 R120, R60.reuse, R78, R120 ;  /* 0x0000004e3c78723c */ /* 0x040ff00000081078 */
[C---:B------:R-:W-:Y:S08]  /*106d0*/  HMMA.1688.F32.TF32 R136, R60.reuse, R82, R136 ;  /* 0x000000523c88723c */ /* 0x040ff00000081088 */
[C---:B------:R-:W-:Y:S08]  /*106e0*/  HMMA.1688.F32.TF32 R152, R60.reuse, R86, R152 ;  /* 0x000000563c98723c */ /* 0x040ff00000081098 */
[C---:B------:R-:W-:Y:S08]  /*106f0*/  HMMA.1688.F32.TF32 R12, R60.reuse, R170, R180 ;  /* 0x000000aa3c0c723c */ /* 0x040ff000000810b4 */
[----:B------:R-:W-:Y:S08]  /*10700*/  HMMA.1688.F32.TF32 R52, R60, R166, R52 ;  /* 0x000000a63c34723c */ /* 0x000ff00000081034 */
[C---:B--2---:R-:W-:Y:S08]  /*10710*/  HMMA.1688.F32.TF32 R92, R56.reuse, R70, R92 ;  /* 0x00000046385c723c */ /* 0x044ff0000008105c */
[C---:B------:R-:W-:Y:S08]  /*10720*/  HMMA.1688.F32.TF32 R108, R56.reuse, R74, R108 ;  /* 0x0000004a386c723c */ /* 0x040ff0000008106c */
[C---:B------:R-:W-:Y:S08]  /*10730*/  HMMA.1688.F32.TF32 R124, R56.reuse, R78, R124 ;  /* 0x0000004e387c723c */ /* 0x040ff0000008107c */
[C---:B------:R-:W-:Y:S08]  /*10740*/  HMMA.1688.F32.TF32 R140, R56.reuse, R82, R140 ;  /* 0x00000052388c723c */ /* 0x040ff0000008108c */
[C---:B------:R-:W-:Y:S08]  /*10750*/  HMMA.1688.F32.TF32 R156, R56.reuse, R86, R156 ;  /* 0x00000056389c723c */ /* 0x040ff0000008109c */
[C---:B------:R-:W-:Y:S08]  /*10760*/  HMMA.1688.F32.TF32 R16, R56.reuse, R174, R16 ;  /* 0x000000ae3810723c */ /* 0x040ff00000081010 */
[C---:B------:R-:W-:Y:S08]  /*10770*/  HMMA.1688.F32.TF32 R20, R56.reuse, R170, R20 ;  /* 0x000000aa3814723c */ /* 0x040ff00000081014 */
[----:B------:R-:W-:Y:S08]  /*10780*/  HMMA.1688.F32.TF32 R24, R56, R166, R24 ;  /* 0x000000a63818723c */ /* 0x000ff00000081018 */
[C---:B------:R-:W-:Y:S08]  /*10790*/  HMMA.1688.F32.TF32 R112, R8.reuse, R74, R112 ;  /* 0x0000004a0870723c */ /* 0x040ff00000081070 */
[C---:B------:R-:W-:Y:S08]  /*107a0*/  HMMA.1688.F32.TF32 R160, R8.reuse, R86, R160 ;  /* 0x0000005608a0723c */ /* 0x040ff000000810a0 */
[----:B------:R-:W-:Y:S08]  /*107b0*/  HMMA.1688.F32.TF32 R28, R8, R174, R28 ;  /* 0x000000ae081c723c */ /* 0x000ff0000008101c */
[C---:B----4-:R-:W-:Y:S08]  /*107c0*/  HMMA.1688.F32.TF32 R56, R4.reuse, R70, R100 ;  /* 0x000000460438723c */ /* 0x050ff00000081064 */
[----:B------:R-:W-:Y:S01]  /*107d0*/  HMMA.1688.F32.TF32 R60, R4, R74, R116 ;  /* 0x0000004a043c723c */ /* 0x000fe20000081074 */
[----:B------:R-:W-:Y:S04]  /*107e0*/  LDS R116, [R3+0x4200] ;  /* 0x0042000003747984 */ /* 0x000fe80000000800 */
[----:B------:R-:W-:Y:S03]  /*107f0*/  LDS R118, [R3+0x5200] ;  /* 0x0052000003767984 */ /* 0x000fe60000000800 */
[C---:B------:R-:W-:Y:S01]  /*10800*/  HMMA.1688.F32.TF32 R128, R8.reuse, R78, R128 ;  /* 0x0000004e0880723c */ /* 0x040fe20000081080 */
[----:B------:R-:W-:Y:S04]  /*10810*/  LDS R117, [R2+0x4200] ;  /* 0x0042000002757984 */ /* 0x000fe80000000800 */
[----:B------:R-:W-:Y:S03]  /*10820*/  LDS R119, [R2+0x5200] ;  /* 0x0052000002777984 */ /* 0x000fe60000000800 */
[----:B------:R-:W-:Y:S08]  /*10830*/  HMMA.1688.F32.TF32 R32, R8, R170, R32 ;  /* 0x000000aa0820723c */ /* 0x000ff00000081020 */
[C---:B------:R-:W-:Y:S01]  /*10840*/  HMMA.1688.F32.TF32 R64, R4.reuse, R78, R132 ;  /* 0x0000004e0440723c */ /* 0x040fe20000081084 */
[----:B------:R-:W-:Y:S04]  /*10850*/  LDSM.16.M88.4 R76, [R190+0x43000] ;  /* 0x04300000be4c783b */ /* 0x000fe80000000200 */
[----:B------:R-:W-:Y:S03]  /*10860*/  LDSM.16.M88.4 R132, [R190+0x41800] ;  /* 0x04180000be84783b */ /* 0x000fe60000000200 */
[C---:B------:R-:W-:Y:S01]  /*10870*/  HMMA.1688.F32.TF32 R72, R4.reuse, R82, R148 ;  /* 0x000000520448723c */ /* 0x040fe20000081094 */
[----:B------:R-:W-:Y:S07]  /*10880*/  LDSM.16.M88.4 R148, [R190+0x42000] ;  /* 0x04200000be94783b */ /* 0x000fee0000000200 */
[C---:B------:R-:W-:Y:S08]  /*10890*/  HMMA.1688.F32.TF32 R84, R4.reuse, R86, R176 ;  /* 0x000000560454723c */ /* 0x040ff000000810b0 */
[C---:B------:R-:W-:Y:S01]  /*108a0*/  HMMA.1688.F32.TF32 R172, R4.reuse, R174, R40 ;  /* 0x000000ae04ac723c */ /* 0x040fe20000081028 */
[----:B------:R-:W-:Y:S07]  /*108b0*/  LDSM.16.M88.4 R40, [R190+0x40800] ;  /* 0x04080000be28783b */ /* 0x000fee0000000200 */
[----:B------:R-:W-:Y:S01]  /*108c0*/  HMMA.1688.F32.TF32 R100, R4, R170, R44 ;  /* 0x000000aa0464723c */ /* 0x000fe2000008102c */
[----:B------:R-:W-:Y:S04]  /*108d0*/  LDS R170, [R3+0x5000] ;  /* 0x0050000003aa7984 */ /* 0x000fe80000000800 */
[----:B------:R-:W1:Y:S03]  /*108e0*/  LDS R171, [R2+0x5000] ;  /* 0x0050000002ab7984 */ /* 0x000e660000000800 */
[C---:B------:R-:W-:Y:S01]  /*108f0*/  HMMA.1688.F32.TF32 R96, R8.reuse, R70, R96 ;  /* 0x000000460860723c */ /* 0x040fe20000081060 */
[----:B------:R-:W2:Y:S04]  /*10900*/  LDSM.16.M88.4 R44, [R190+0x40000] ;  /* 0x04000000be2c783b */ /* 0x000ea80000000200 */
[----:B------:R-:W-:Y:S03]  /*10910*/  LDSM.16.M88.4 R68, [R190+0x43800] ;  /* 0x04380000be44783b */ /* 0x000fe60000000200 */
[C---:B------:R-:W-:Y:S01]  /*10920*/  HMMA.1688.F32.TF32 R144, R8.reuse, R82, R144 ;  /* 0x000000520890723c */ /* 0x040fe20000081090 */
[----:B------:R-:W-:Y:S07]  /*10930*/  LDSM.16.M88.4 R80, [R190+0x42800] ;  /* 0x04280000be50783b */ /* 0x000fee0000000200 */
[-C--:B------:R-:W-:Y:S01]  /*10940*/  HMMA.1688.F32.TF32 R36, R8, R166.reuse, R36 ;  /* 0x000000a60824723c */ /* 0x080fe20000081024 */
[----:B------:R-:W-:Y:S04]  /*10950*/  LDS R8, [R3+0x4300] ;  /* 0x0043000003087984 */ /* 0x000fe80000000800 */
[----:B------:R-:W-:Y:S03]  /*10960*/  LDS R10, [R3+0x5300] ;  /* 0x00530000030a7984 */ /* 0x000fe60000000800 */
[----:B------:R-:W-:Y:S01]  /*10970*/  HMMA.1688.F32.TF32 R4, R4, R166, R48 ;  /* 0x000000a60404723c */ /* 0x000fe20000081030 */
[----:B------:R-:W-:Y:S04]  /*10980*/  LDS R166, [R3+0x5100] ;  /* 0x0051000003a67984 */ /* 0x000fe80000000800 */
[----:B------:R-:W3:Y:S04]  /*10990*/  LDS R167, [R2+0x5100] ;  /* 0x0051000002a77984 */ /* 0x000ee80000000800 */
[----:B------:R-:W-:Y:S04]  /*109a0*/  LDS R9, [R2+0x4300] ;  /* 0x0043000002097984 */ /* 0x000fe80000000800 */
[----:B------:R-:W-:Y:S04]  /*109b0*/  LDS R11, [R2+0x5300] ;  /* 0x00530000020b7984 */ /* 0x000fe80000000800 */
[----:B------:R-:W4:Y:S01]  /*109c0*/  LDSM.16.M88.4 R48, [R190+0x41000] ;  /* 0x04100000be30783b */ /* 0x000f220000000200 */
[C---:B-1----:R-:W-:Y:S08]  /*109d0*/  HMMA.1688.F32.TF32 R180, R168.reuse, R76, R12 ;  /* 0x0000004ca8b4723c */ /* 0x042ff0000008100c */
[-C--:B--2---:R-:W-:Y:S08]  /*109e0*/  HMMA.1688.F32.TF32 R88, R168, R44.reuse, R88 ;  /* 0x0000002ca858723c */ /* 0x084ff00000081058 */
[----:B------:R-:W-:Y:S08]  /*109f0*/  HMMA.1688.F32.TF32 R96, R116, R44, R96 ;  /* 0x0000002c7460723c */ /* 0x000ff00000081060 */
[----:B------:R-:W-:Y:S08]  /*10a00*/  HMMA.1688.F32.TF32 R104, R168, R40, R104 ;  /* 0x00000028a868723c */ /* 0x000ff00000081068 */
[C---:B---3--:R-:W-:Y:S08]  /*10a10*/  HMMA.1688.F32.TF32 R92, R164.reuse, R44, R92 ;  /* 0x0000002ca45c723c */ /* 0x048ff0000008105c */
[-C--:B------:R-:W-:Y:S08]  /*10a20*/  HMMA.1688.F32.TF32 R108, R164, R40.reuse, R108 ;  /* 0x00000028a46c723c */ /* 0x080ff0000008106c */
[----:B------:R-:W-:Y:S08]  /*10a30*/  HMMA.1688.F32.TF32 R112, R116, R40, R112 ;  /* 0x000000287470723c */ /* 0x000ff00000081070 */
[-C--:B----4-:R-:W-:Y:S08]  /*10a40*/  HMMA.1688.F32.TF32 R120, R168, R48.reuse, R120 ;  /* 0x00000030a878723c */ /* 0x090ff00000081078 */
[-C--:B------:R-:W-:Y:S08]  /*10a50*/  HMMA.1688.F32.TF32 R124, R164, R48.reuse, R124 ;  /* 0x00000030a47c723c */ /* 0x080ff0000008107c */
[----:B------:R-:W-:Y:S08]  /*10a60*/  HMMA.1688.F32.TF32 R128, R116, R48, R128 ;  /* 0x000000307480723c */ /* 0x000ff00000081080 */
[-C--:B------:R-:W-:Y:S08]  /*10a70*/  HMMA.1688.F32.TF32 R136, R168, R132.reuse, R136 ;  /* 0x00000084a888723c */ /* 0x080ff00000081088 */
[-C--:B------:R-:W-:Y:S08]  /*10a80*/  HMMA.1688.F32.TF32 R140, R164, R132.reuse, R140 ;  /* 0x00000084a48c723c */ /* 0x080ff0000008108c */
[----:B------:R-:W-:Y:S08]  /*10a90*/  HMMA.1688.F32.TF32 R144, R116, R132, R144 ;  /* 0x000000847490723c */ /* 0x000ff00000081090 */
[-C--:B------:R-:W-:Y:S08]  /*10aa0*/  HMMA.1688.F32.TF32 R152, R168, R148.reuse, R152 ;  /* 0x00000094a898723c */ /* 0x080ff00000081098 */
[-C--:B------:R-:W-:Y:S08]  /*10ab0*/  HMMA.1688.F32.TF32 R156, R164, R148.reuse, R156 ;  /* 0x00000094a49c723c */ /* 0x080ff0000008109c */
[----:B------:R-:W-:Y:S08]  /*10ac0*/  HMMA.1688.F32.TF32 R160, R116, R148, R160 ;  /* 0x0000009474a0723c */ /* 0x000ff000000810a0 */
[-C--:B------:R-:W-:Y:S08]  /*10ad0*/  HMMA.1688.F32.TF32 R176, R168, R80.reuse, R184 ;  /* 0x00000050a8b0723c */ /* 0x080ff000000810b8 */
[C---:B------:R-:W-:Y:S08]  /*10ae0*/  HMMA.1688.F32.TF32 R16, R164.reuse, R80, R16 ;  /* 0x00000050a410723c */ /* 0x040ff00000081010 */
        /* <DEDUP_REMOVED lines=11> */
[-C--:B------:R-:W-:Y:S01]  /*10ba0*/  HMMA.1688.F32.TF32 R12, R8, R68.reuse, R4 ;  /* 0x00000044080c723c */ /* 0x080fe20000081004 */
[----:B------:R-:W-:Y:S04]  /*10bb0*/  LDS R4, [R3+0x6000] ;  /* 0x0060000003047984 */ /* 0x000fe80000000800 */
[----:B------:R-:W-:Y:S03]  /*10bc0*/  LDS R6, [R3+0x7000] ;  /* 0x0070000003067984 */ /* 0x000fe60000000800 */
[----:B------:R-:W-:Y:S01]  /*10bd0*/  HMMA.1688.F32.TF32 R168, R168, R68, R52 ;  /* 0x00000044a8a8723c */ /* 0x000fe20000081034 */
[----:B------:R-:W-:Y:S04]  /*10be0*/  LDS R5, [R2+0x6000] ;  /* 0x0060000002057984 */ /* 0x000fe80000000800 */
[----:B------:R-:W1:Y:S04]  /*10bf0*/  LDS R7, [R2+0x7000] ;  /* 0x0070000002077984 */ /* 0x000e680000000800 */
[----:B------:R-:W-:Y:S04]  /*10c00*/  LDS R117, [R2+0x6200] ;  /* 0x0062000002757984 */ /* 0x000fe80000000800 */
[----:B------:R-:W2:Y:S04]  /*10c10*/  LDS R119, [R2+0x7200] ;  /* 0x0072000002777984 */ /* 0x000ea80000000800 */
[----:B------:R-:W-:Y:S04]  /*10c20*/  LDS R52, [R3+0x6300] ;  /* 0x0063000003347984 */ /* 0x000fe80000000800 */
[----:B------:R-:W-:Y:S04]  /*10c30*/  LDS R54, [R3+0x7300] ;  /* 0x0073000003367984 */ /* 0x000fe80000000800 */
[----:B------:R-:W-:Y:S04]  /*10c40*/  LDS R53, [R2+0x6300] ;  /* 0x0063000002357984 */ /* 0x000fe80000000800 */
[----:B------:R-:W3:Y:S01]  /*10c50*/  LDS R55, [R2+0x7300] ;  /* 0x0073000002377984 */ /* 0x000ee20000000800 */
[C---:B------:R-:W-:Y:S03]  /*10c60*/  HMMA.1688.F32.TF32 R56, R8.reuse, R44, R56 ;  /* 0x0000002c0838723c */ /* 0x040fe60000081038 */
[----:B------:R-:W-:Y:S04]  /*10c70*/  LDS R44, [R3+0x8300] ;  /* 0x00830000032c7984 */ /* 0x000fe80000000800 */
[----:B------:R-:W-:Y:S01]  /*10c80*/  LDS R45, [R2+0x8300] ;  /* 0x00830000022d7984 */ /* 0x000fe20000000800 */
[C---:B------:R-:W-:Y:S08]  /*10c90*/  HMMA.1688.F32.TF32 R72, R8.reuse, R132, R72 ;  /* 0x000000840848723c */ /* 0x040ff00000081048 */
[C---:B------:R-:W-:Y:S08]  /*10ca0*/  HMMA.1688.F32.TF32 R84, R8.reuse, R148, R84 ;  /* 0x000000940854723c */ /* 0x040ff00000081054 */
[C---:B------:R-:W-:Y:S08]  /*10cb0*/  HMMA.1688.F32.TF32 R60, R8.reuse, R40, R60 ;  /* 0x00000028083c723c */ /* 0x040ff0000008103c */
[----:B------:R-:W-:Y:S08]  /*10cc0*/  HMMA.1688.F32.TF32 R64, R8, R48, R64 ;  /* 0x000000300840723c */ /* 0x000ff00000081040 */
[C---:B-1----:R-:W-:Y:S08]  /*10cd0*/  HMMA.1688.F32.TF32 R136, R4.reuse, R134, R136 ;  /* 0x000000860488723c */ /* 0x042ff00000081088 */
[----:B------:R-:W-:Y:S08]  /*10ce0*/  HMMA.1688.F32.TF32 R152, R4, R150, R152 ;  /* 0x000000960498723c */ /* 0x000ff00000081098 */
[C---:B------:R-:W-:Y:S08]  /*10cf0*/  HMMA.1688.F32.TF32 R92, R164.reuse, R46, R92 ;  /* 0x0000002ea45c723c */ /* 0x040ff0000008105c */
        /* <DEDUP_REMOVED lines=8> */
[----:B------:R-:W-:Y:S08]  /*10d80*/  HMMA.1688.F32.TF32 R160, R116, R150, R160 ;  /* 0x0000009674a0723c */ /* 0x000ff000000810a0 */
[-C--:B------:R-:W-:Y:S08]  /*10d90*/  HMMA.1688.F32.TF32 R88, R4, R46.reuse, R88 ;  /* 0x0000002e0458723c */ /* 0x080ff00000081058 */
[-C--:B------:R-:W-:Y:S08]  /*10da0*/  HMMA.1688.F32.TF32 R96, R116, R46.reuse, R96 ;  /* 0x0000002e7460723c */ /* 0x080ff00000081060 */
[C---:B---3--:R-:W-:Y:S01]  /*10db0*/  HMMA.1688.F32.TF32 R164, R52.reuse, R46, R56 ;  /* 0x0000002e34a4723c */ /* 0x048fe20000081038 */
[----:B------:R-:W-:Y:S04]  /*10dc0*/  LDS R46, [R3+0x9300] ;  /* 0x00930000032e7984 */ /* 0x000fe80000000800 */
[----:B------:R-:W-:Y:S03]  /*10dd0*/  LDS R47, [R2+0x9300] ;  /* 0x00930000022f7984 */ /* 0x000fe60000000800 */
[C---:B------:R-:W-:Y:S01]  /*10de0*/  HMMA.1688.F32.TF32 R132, R52.reuse, R134, R72 ;  /* 0x000000863484723c */ /* 0x040fe20000081048 */
[----:B------:R-:W1:Y:S07]  /*10df0*/  LDSM.16.M88.4 R72, [R191+0x40880] ;  /* 0x04088000bf48783b */ /* 0x000e6e0000000200 */
[----:B------:R-:W-:Y:S01]  /*10e00*/  HMMA.1688.F32.TF32 R148, R52, R150, R84 ;  /* 0x000000963494723c */ /* 0x000fe20000081054 */
[----:B------:R-:W2:Y:S07]  /*10e10*/  LDSM.16.M88.4 R84, [R191+0x41080] ;  /* 0x04108000bf54783b */ /* 0x000eae0000000200 */
[C---:B------:R-:W-:Y:S08]  /*10e20*/  HMMA.1688.F32.TF32 R100, R8.reuse, R76, R100 ;  /* 0x0000004c0864723c */ /* 0x040ff00000081064 */
[----:B------:R-:W-:Y:S08]  /*10e30*/  HMMA.1688.F32.TF32 R172, R8, R80, R172 ;  /* 0x0000005008ac723c */ /* 0x000ff000000810ac */
[C---:B------:R-:W-:Y:S08]  /*10e40*/  HMMA.1688.F32.TF32 R60, R52.reuse, R42, R60 ;  /* 0x0000002a343c723c */ /* 0x040ff0000008103c */
[-C--:B------:R-:W-:Y:S08]  /*10e50*/  HMMA.1688.F32.TF32 R64, R52, R50.reuse, R64 ;  /* 0x000000323440723c */ /* 0x080ff00000081040 */
[-C--:B------:R-:W-:Y:S08]  /*10e60*/  HMMA.1688.F32.TF32 R120, R4, R50.reuse, R120 ;  /* 0x000000320478723c */ /* 0x080ff00000081078 */
[----:B------:R-:W-:Y:S08]  /*10e70*/  HMMA.1688.F32.TF32 R128, R116, R50, R128 ;  /* 0x000000327480723c */ /* 0x000ff00000081080 */
[C---:B------:R-:W-:Y:S08]  /*10e80*/  HMMA.1688.F32.TF32 R104, R4.reuse, R42, R104 ;  /* 0x0000002a0468723c */ /* 0x040ff00000081068 */
[C---:B------:R-:W-:Y:S01]  /*10e90*/  HMMA.1688.F32.TF32 R184, R4.reuse, R82, R176 ;  /* 0x0000005204b8723c */ /* 0x040fe200000810b0 */
[----:B------:R-:W-:Y:S04]  /*10ea0*/  LDS R176, [R3+0x8000] ;  /* 0x0080000003b07984 */ /* 0x000fe80000000800 */
[----:B------:R-:W-:Y:S03]  /*10eb0*/  LDS R178, [R3+0x9000] ;  /* 0x0090000003b27984 */ /* 0x000fe60000000800 */
[----:B------:R-:W-:Y:S01]  /*10ec0*/  HMMA.1688.F32.TF32 R8, R4, R78, R180 ;  /* 0x0000004e0408723c */ /* 0x000fe200000810b4 */
[----:B------:R-:W-:Y:S04]  /*10ed0*/  LDS R177, [R2+0x8000] ;  /* 0x0080000002b17984 */ /* 0x000fe80000000800 */
[----:B------:R-:W3:Y:S03]  /*10ee0*/  LDS R179, [R2+0x9000] ;  /* 0x0090000002b37984 */ /* 0x000ee60000000800 */
[C---:B------:R-:W-:Y:S08]  /*10ef0*/  HMMA.1688.F32.TF32 R112, R116.reuse, R42, R112 ;  /* 0x0000002a7470723c */ /* 0x040ff00000081070 */
[C---:B------:R-:W-:Y:S08]  /*10f00*/  HMMA.1688.F32.TF32 R28, R116.reuse, R82, R28 ;  /* 0x00000052741c723c */ /* 0x040ff0000008101c */
[C---:B------:R-:W-:Y:S08]  /*10f10*/  HMMA.1688.F32.TF32 R32, R116.reuse, R78, R32 ;  /* 0x0000004e7420723c */ /* 0x040ff00000081020 */
[----:B------:R-:W-:Y:S08]  /*10f20*/  HMMA.1688.F32.TF32 R36, R116, R70, R36 ;  /* 0x000000467424723c */ /* 0x000ff00000081024 */
[----:B------:R-:W-:Y:S01]  /*10f30*/  HMMA.1688.F32.TF32 R48, R52, R78, R100 ;  /* 0x0000004e3430723c */ /* 0x000fe20000081064 */
[----:B------:R-:W-:Y:S07]  /*10f40*/  LDSM.16.M88.4 R76, [R191+0x42080] ;  /* 0x04208000bf4c783b */ /* 0x000fee0000000200 */
[----:B------:R-:W-:Y:S01]  /*10f50*/  HMMA.1688.F32.TF32 R4, R4, R70, R168 ;  /* 0x000000460404723c */ /* 0x000fe200000810a8 */
[----:B------:R-:W-:Y:S04]  /*10f60*/  LDS R168, [R3+0x8200] ;  /* 0x0082000003a87984 */ /* 0x000fe80000000800 */
[----:B------:R-:W-:Y:S03]  /*10f70*/  LDS R170, [R3+0x9200] ;  /* 0x0092000003aa7984 */ /* 0x000fe60000000800 */
[C---:B------:R-:W-:Y:S01]  /*10f80*/  HMMA.1688.F32.TF32 R56, R52.reuse, R82, R172 ;  /* 0x000000523438723c */ /* 0x040fe200000810ac */
[----:B------:R-:W-:Y:S04]  /*10f90*/  LDSM.16.M88.4 R80, [R191+0x41880] ;  /* 0x04188000bf50783b */ /* 0x000fe80000000200 */
[----:B------:R-:W-:Y:S03]  /*10fa0*/  LDS R172, [R3+0x8100] ;  /* 0x0081000003ac7984 */ /* 0x000fe60000000800 */
[----:B------:R-:W-:Y:S01]  /*10fb0*/  HMMA.1688.F32.TF32 R40, R52, R70, R12 ;  /* 0x000000463428723c */ /* 0x000fe2000008100c */
[----:B------:R-:W4:Y:S04]  /*10fc0*/  LDSM.16.M88.4 R68, [R191+0x40080] ;  /* 0x04008000bf44783b */ /* 0x000f280000000200 */
[----:B------:R-:W-:Y:S03]  /*10fd0*/  LDSM.16.M88.4 R52, [R191+0x43880] ;  /* 0x04388000bf34783b */ /* 0x000fe60000000200 */
[C---:B-1----:R-:W-:Y:S01]  /*10fe0*/  HMMA.1688.F32.TF32 R100, R44.reuse, R72, R60 ;  /* 0x000000482c64723c */ /* 0x042fe2000008103c */
[----:B------:R-:W-:Y:S04]  /*10ff0*/  LDSM.16.M88.4 R60, [R191+0x43080] ;  /* 0x04308000bf3c783b */ /* 0x000fe80000000200 */
[----:B------:R-:W-:Y:S03]  /*11000*/  LDS R174, [R3+0x9100] ;  /* 0x0091000003ae7984 */ /* 0x000fe60000000800 */
[----:B--2---:R-:W-:Y:S01]  /*11010*/  HMMA.1688.F32.TF32 R116, R44, R84, R64 ;  /* 0x000000542c74723c */ /* 0x004fe20000081040 */
[----:B------:R-:W1:Y:S04]  /*11020*/  LDSM.16.M88.4 R64, [R191+0x42880] ;  /* 0x04288000bf40783b */ /* 0x000e680000000200 */
[----:B------:R-:W-:Y:S04]  /*11030*/  LDS R173, [R2+0x8100] ;  /* 0x0081000002ad7984 */ /* 0x000fe80000000800 */
[----:B------:R-:W2:Y:S04]  /*11040*/  LDS R175, [R2+0x9100] ;  /* 0x0091000002af7984 */ /* 0x000ea80000000800 */
[----:B------:R-:W-:Y:S04]  /*11050*/  LDS R169, [R2+0x8200] ;  /* 0x0082000002a97984 */ /* 0x000fe80000000800 */
[----:B------:R-:W5:Y:S01]  /*11060*/  LDS R171, [R2+0x9200] ;  /* 0x0092000002ab7984 */ /* 0x000f620000000800 */
[C---:B---3--:R-:W-:Y:S08]  /*11070*/  HMMA.1688.F32.TF32 R104, R176.reuse, R72, R104 ;  /* 0x00000048b068723c */ /* 0x048ff00000081068 */
[C---:B----4-:R-:W-:Y:S08]  /*11080*/  HMMA.1688.F32.TF32 R88, R176.reuse, R68, R88 ;  /* 0x00000044b058723c */ /* 0x050ff00000081058 */
[C---:B------:R-:W-:Y:S08]  /*11090*/  HMMA.1688.F32.TF32 R120, R176.reuse, R84, R120 ;  /* 0x00000054b078723c */ /* 0x040ff00000081078 */
[C---:B------:R-:W-:Y:S08]  /*110a0*/  HMMA.1688.F32.TF32 R136, R176.reuse, R80, R136 ;  /* 0x00000050b088723c */ /* 0x040ff00000081088 */
[C---:B------:R-:W-:Y:S08]  /*110b0*/  HMMA.1688.F32.TF32 R152, R176.reuse, R76, R152 ;  /* 0x0000004cb098723c */ /* 0x040ff00000081098 */
[C---:B-1----:R-:W-:Y:S08]  /*110c0*/  HMMA.1688.F32.TF32 R12, R176.reuse, R64, R184 ;  /* 0x00000040b00c723c */ /* 0x042ff000000810b8 */
[C---:B------:R-:W-:Y:S08]  /*110d0*/  HMMA.1688.F32.TF32 R8, R176.reuse, R60, R8 ;  /* 0x0000003cb008723c */ /* 0x040ff00000081008 */
[----:B------:R-:W-:Y:S01]  /*110e0*/  HMMA.1688.F32.TF32 R4, R176, R52, R4 ;  /* 0x00000034b004723c */ /* 0x000fe20000081004 */
[----:B------:R-:W-:Y:S04]  /*110f0*/  LDS R176, [R3+0xa000] ;  /* 0x00a0000003b07984 */ /* 0x000fe80000000800 */
[----:B------:R-:W-:Y:S03]  /*11100*/  LDS R178, [R3+0xb000] ;  /* 0x00b0000003b27984 */ /* 0x000fe60000000800 */
[-C--:B--2---:R-:W-:Y:S01]  /*11110*/  HMMA.1688.F32.TF32 R92, R172, R68.reuse, R92 ;  /* 0x00000044ac5c723c */ /* 0x084fe2000008105c */
[----:B------:R-:W-:Y:S04]  /*11120*/  LDS R177, [R2+0xa000] ;  /* 0x00a0000002b17984 */ /* 0x000fe80000000800 */
[----:B------:R-:W1:Y:S03]  /*11130*/  LDS R179, [R2+0xb000] ;  /* 0x00b0000002b37984 */ /* 0x000e660000000800 */
[-C--:B-----5:R-:W-:Y:S08]  /*11140*/  HMMA.1688.F32.TF32 R96, R168, R68.reuse, R96 ;  /* 0x00000044a860723c */ /* 0x0a0ff00000081060 */
[----:B------:R-:W-:Y:S08]  /*11150*/  HMMA.1688.F32.TF32 R164, R44, R68, R164 ;  /* 0x000000442ca4723c */ /* 0x000ff000000810a4 */
[-C--:B------:R-:W-:Y:S08]  /*11160*/  HMMA.1688.F32.TF32 R108, R172, R72.reuse, R108 ;  /* 0x00000048ac6c723c */ /* 0x080ff0000008106c */
[----:B------:R-:W-:Y:S08]  /*11170*/  HMMA.1688.F32.TF32 R112, R168, R72, R112 ;  /* 0x00000048a870723c */ /* 0x000ff00000081070 */
        /* <DEDUP_REMOVED lines=8> */
[C---:B------:R-:W-:Y:S08]  /*11200*/  HMMA.1688.F32.TF32 R16, R172.reuse, R64, R16 ;  /* 0x00000040ac10723c */ /* 0x040ff00000081010 */
[C---:B------:R-:W-:Y:S08]  /*11210*/  HMMA.1688.F32.TF32 R20, R172.reuse, R60, R20 ;  /* 0x0000003cac14723c */ /* 0x040ff00000081014 */
[----:B------:R-:W-:Y:S01]  /*11220*/  HMMA.1688.F32.TF32 R24, R172, R52, R24 ;  /* 0x00000034ac18723c */ /* 0x000fe20000081018 */
[----:B------:R-:W-:Y:S04]  /*11230*/  LDS R172, [R3+0xa100] ;  /* 0x00a1000003ac7984 */ /* 0x000fe80000000800 */
[----:B------:R-:W-:Y:S03]  /*11240*/  LDS R174, [R3+0xb100] ;  /* 0x00b1000003ae7984 */ /* 0x000fe60000000800 */
[C---:B------:R-:W-:Y:S01]  /*11250*/  HMMA.1688.F32.TF32 R28, R168.reuse, R64, R28 ;  /* 0x00000040a81c723c */ /* 0x040fe2000008101c */
[----:B------:R-:W-:Y:S04]  /*11260*/  LDS R173, [R2+0xa100] ;  /* 0x00a1000002ad7984 */ /* 0x000fe80000000800 */
[----:B------:R-:W2:Y:S03]  /*11270*/  LDS R175, [R2+0xb100] ;  /* 0x00b1000002af7984 */ /* 0x000ea60000000800 */
[C---:B------:R-:W-:Y:S08]  /*11280*/  HMMA.1688.F32.TF32 R32, R168.reuse, R60, R32 ;  /* 0x0000003ca820723c */ /* 0x040ff00000081020 */
[----:B------:R-:W-:Y:S01]  /*11290*/  HMMA.1688.F32.TF32 R36, R168, R52, R36 ;  /* 0x00000034a824723c */ /* 0x000fe20000081024 */
[----:B------:R-:W-:Y:S04]  /*112a0*/  LDS R168, [R3+0xa200] ;  /* 0x00a2000003a87984 */ /* 0x000fe80000000800 */
[----:B------:R-:W-:Y:S03]  /*112b0*/  LDS R170, [R3+0xb200] ;  /* 0x00b2000003aa7984 */ /* 0x000fe60000000800 */
[C---:B------:R-:W-:Y:S01]  /*112c0*/  HMMA.1688.F32.TF32 R56, R44.reuse, R64, R56 ;  /* 0x000000402c38723c */ /* 0x040fe20000081038 */
[----:B------:R-:W-:Y:S04]  /*112d0*/  LDS R169, [R2+0xa200] ;  /* 0x00a2000002a97984 */ /* 0x000fe80000000800 */
[----:B------:R-:W3:Y:S03]  /*112e0*/  LDS R171, [R2+0xb200] ;  /* 0x00b2000002ab7984 */ /* 0x000ee60000000800 */
[C---:B------:R-:W-:Y:S08]  /*112f0*/  HMMA.1688.F32.TF32 R48, R44.reuse, R60, R48 ;  /* 0x0000003c2c30723c */ /* 0x040ff00000081030 */
[----:B------:R-:W-:Y:S01]  /*11300*/  HMMA.1688.F32.TF32 R40, R44, R52, R40 ;  /* 0x000000342c28723c */ /* 0x000fe20000081028 */
[----:B------:R-:W-:Y:S04]  /*11310*/  LDS R44, [R3+0xa300] ;  /* 0x00a30000032c7984 */ /* 0x000fe80000000800 */
[----:B------:R-:W-:Y:S04]  /*11320*/  LDS R46, [R3+0xb300] ;  /* 0x00b30000032e7984 */ /* 0x000fe80000000800 */
[----:B------:R-:W-:Y:S04]  /*11330*/  LDS R45, [R2+0xa300] ;  /* 0x00a30000022d7984 */ /* 0x000fe80000000800 */
[----:B------:R-:W4:Y:S01]  /*11340*/  LDS R47, [R2+0xb300] ;  /* 0x00b30000022f7984 */ /* 0x000f220000000800 */
        /* <DEDUP_REMOVED lines=12> */
[----:B------:R-:W-:Y:S08]  /*11410*/  HMMA.1688.F32.TF32 R24, R172, R54, R24 ;  /* 0x00000036ac18723c */ /* 0x000ff00000081018 */
[C---:B---3--:R-:W-:Y:S08]  /*11420*/  HMMA.1688.F32.TF32 R96, R168.reuse, R70, R96 ;  /* 0x00000046a860723c */ /* 0x048ff00000081060 */
[C---:B------:R-:W-:Y:S08]  /*11430*/  HMMA.1688.F32.TF32 R112, R168.reuse, R74, R112 ;  /* 0x0000004aa870723c */ /* 0x040ff00000081070 */
[C---:B------:R-:W-:Y:S08]  /*11440*/  HMMA.1688.F32.TF32 R28, R168.reuse, R66, R28 ;  /* 0x00000042a81c723c */ /* 0x040ff0000008101c */
[C---:B------:R-:W-:Y:S08]  /*11450*/  HMMA.1688.F32.TF32 R32, R168.reuse, R62, R32 ;  /* 0x0000003ea820723c */ /* 0x040ff00000081020 */
[----:B------:R-:W-:Y:S08]  /*11460*/  HMMA.1688.F32.TF32 R36, R168, R54, R36 ;  /* 0x00000036a824723c */ /* 0x000ff00000081024 */
[C---:B----4-:R-:W-:Y:S01]  /*11470*/  HMMA.1688.F32.TF32 R176, R44.reuse, R70, R164 ;  /* 0x000000462cb0723c */ /* 0x050fe200000810a4 */
[----:B------:R-:W-:Y:S04]  /*11480*/  LDS R164, [R3+0xc200] ;  /* 0x00c2000003a47984 */ /* 0x000fe80000000800 */
[----:B------:R-:W-:Y:S03]  /*11490*/  LDS R166, [R3+0xd200] ;  /* 0x00d2000003a67984 */ /* 0x000fe60000000800 */
[----:B------:R-:W-:Y:S01]  /*114a0*/  HMMA.1688.F32.TF32 R100, R44, R74, R100 ;  /* 0x0000004a2c64723c */ /* 0x000fe20000081064 */
[----:B------:R-:W-:Y:S04]  /*114b0*/  LDS R165, [R2+0xc200] ;  /* 0x00c2000002a57984 */ /* 0x000fe80000000800 */
[----:B------:R-:W-:Y:S03]  /*114c0*/  LDS R167, [R2+0xd200] ;  /* 0x00d2000002a77984 */ /* 0x000fe60000000800 */
        /* <DEDUP_REMOVED lines=9> */
[----:B------:R-:W-:Y:S01]  /*11560*/  HMMA.1688.F32.TF32 R160, R168, R78, R160 ;  /* 0x0000004ea8a0723c */ /* 0x000fe200000810a0 */
[----:B------:R-:W-:Y:S04]  /*11570*/  LDS R168, [R3+0xc100] ;  /* 0x00c1000003a87984 */ /* 0x000fe80000000800 */
[----:B------:R-:W-:Y:S03]  /*11580*/  LDS R170, [R3+0xd100] ;  /* 0x00d1000003aa7984 */ /* 0x000fe60000000800 */
[C---:B------:R-:W-:Y:S01]  /*11590*/  HMMA.1688.F32.TF32 R116, R44.reuse, R86, R116 ;  /* 0x000000562c74723c */ /* 0x040fe20000081074 */
[----:B------:R-:W-:Y:S04]  /*115a0*/  LDS R169, [R2+0xc100] ;  /* 0x00c1000002a97984 */ /* 0x000fe80000000800 */
[----:B------:R-:W-:Y:S03]  /*115b0*/  LDS R171, [R2+0xd100] ;  /* 0x00d1000002ab7984 */ /* 0x000fe60000000800 */
[C---:B------:R-:W-:Y:S01]  /*115c0*/  HMMA.1688.F32.TF32 R72, R44.reuse, R82, R132 ;  /* 0x000000522c48723c */ /* 0x040fe20000081084 */
[----:B------:R-:W1:Y:S04]  /*115d0*/  LDSM.16.M88.4 R80, [R190+0x40880] ;  /* 0x04088000be50783b */ /* 0x000e680000000200 */
[----:B------:R-:W-:Y:S03]  /*115e0*/  LDSM.16.M88.4 R132, [R190+0x41080] ;  /* 0x04108000be84783b */ /* 0x000fe60000000200 */
[C---:B------:R-:W-:Y:S01]  /*115f0*/  HMMA.1688.F32.TF32 R68, R44.reuse, R78, R148 ;  /* 0x0000004e2c44723c */ /* 0x040fe20000081094 */
[----:B------:R-:W-:Y:S04]  /*11600*/  LDSM.16.M88.4 R76, [R190+0x40080] ;  /* 0x04008000be4c783b */ /* 0x000fe80000000200 */
[----:B------:R-:W-:Y:S03]  /*11610*/  LDSM.16.M88.4 R148, [R190+0x41880] ;  /* 0x04188000be94783b */ /* 0x000fe60000000200 */
[C---:B------:R-:W-:Y:S01]  /*11620*/  HMMA.1688.F32.TF32 R64, R44.reuse, R66, R56 ;  /* 0x000000422c40723c */ /* 0x040fe20000081038 */
[----:B------:R-:W-:Y:S04]  /*11630*/  LDS R56, [R3+0xc300] ;  /* 0x00c3000003387984 */ /* 0x000fe80000000800 */
[----:B------:R-:W-:Y:S03]  /*11640*/  LDS R58, [R3+0xd300] ;  /* 0x00d30000033a7984 */ /* 0x000fe60000000800 */
[C---:B------:R-:W-:Y:S01]  /*11650*/  HMMA.1688.F32.TF32 R60, R44.reuse, R62, R48 ;  /* 0x0000003e2c3c723c */ /* 0x040fe20000081030 */
[----:B------:R-:W-:Y:S04]  /*11660*/  LDS R57, [R2+0xc300] ;  /* 0x00c3000002397984 */ /* 0x000fe80000000800 */
[----:B------:R-:W-:Y:S03]  /*11670*/  LDS R59, [R2+0xd300] ;  /* 0x00d30000023b7984 */ /* 0x000fe60000000800 */
[----:B------:R-:W-:Y:S01]  /*11680*/  HMMA.1688.F32.TF32 R52, R44, R54, R40 ;  /* 0x000000362c34723c */ /* 0x000fe20000081028 */
[----:B------:R-:W2:Y:S04]  /*11690*/  LDSM.16.M88.4 R44, [R190+0x43080] ;  /* 0x04308000be2c783b */ /* 0x000ea80000000200 */
[----:B------:R-:W3:Y:S03]  /*116a0*/  LDSM.16.M88.4 R48, [R190+0x43880] ;  /* 0x04388000be30783b */ /* 0x000ee60000000200 */
[-C--:B-1----:R-:W-:Y:S01]  /*116b0*/  HMMA.1688.F32.TF32 R104, R172, R80.reuse, R104 ;  /* 0x00000050ac68723c */ /* 0x082fe20000081068 */
[----:B------:R-:W-:Y:S07]  /*116c0*/  LDSM.16.M88.4 R40, [R190+0x42880] ;  /* 0x04288000be28783b */ /* 0x000fee0000000200 */
[----:B------:R-:W-:Y:S08]  /*116d0*/  HMMA.1688.F32.TF32 R108, R168, R80, R108 ;  /* 0x00000050a86c723c */ /* 0x000ff0000008106c */
[-C--:B--2---:R-:W-:Y:S08]  /*116e0*/  HMMA.1688.F32.TF32 R8, R172, R44.reuse, R8 ;  /* 0x0000002cac08723c */ /* 0x084ff00000081008 */
[-C--:B------:R-:W-:Y:S08]  /*116f0*/  HMMA.1688.F32.TF32 R20, R168, R44.reuse, R20 ;  /* 0x0000002ca814723c */ /* 0x080ff00000081014 */
[-C--:B------:R-:W-:Y:S08]  /*11700*/  HMMA.1688.F32.TF32 R32, R164, R44.reuse, R32 ;  /* 0x0000002ca420723c */ /* 0x080ff00000081020 */
[----:B------:R-:W-:Y:S01]  /*11710*/  HMMA.1688.F32.TF32 R60, R56, R44, R60 ;  /* 0x0000002c383c723c */ /* 0x000fe2000008103c */
[----:B------:R-:W2:Y:S07]  /*11720*/  LDL.LU R44, [R1+0x410] ;  /* 0x00041000012c7983 */ /* 0x000eae0000300800 */
[-C--:B------:R-:W-:Y:S08]  /*11730*/  HMMA.1688.F32.TF32 R112, R164, R80.reuse, R112 ;  /* 0x00000050a470723c */ /* 0x080ff00000081070 */
[----:B------:R-:W-:Y:S01]  /*11740*/  HMMA.1688.F32.TF32 R100, R56, R80, R100 ;  /* 0x000000503864723c */ /* 0x000fe20000081064 */
[----:B------:R-:W4:Y:S07]  /*11750*/  LDL.LU R80, [R1+0x414] ;  /* 0x0004140001507983 */ /* 0x000f2e0000300800 */
[-C--:B---3--:R-:W-:Y:S08]  /*11760*/  HMMA.1688.F32.TF32 R4, R172, R48.reuse, R4 ;  /* 0x00000030ac04723c */ /* 0x088ff00000081004 */
[-C--:B------:R-:W-:Y:S08]  /*11770*/  HMMA.1688.F32.TF32 R24, R168, R48.reuse, R24 ;  /* 0x00000030a818723c */ /* 0x080ff00000081018 */
[-C--:B------:R-:W-:Y:S08]  /*11780*/  HMMA.1688.F32.TF32 R36, R164, R48.reuse, R36 ;  /* 0x00000030a424723c */ /* 0x080ff00000081024 */
[C---:B------:R-:W-:Y:S01]  /*11790*/  HMMA.1688.F32.TF32 R52, R56.reuse, R48, R52 ;  /* 0x000000303834723c */ /* 0x040fe20000081034 */
[----:B------:R-:W3:Y:S04]  /*117a0*/  LDL.LU R49, [R1+0x418] ;  /* 0x0004180001317983 */ /* 0x000ee80000300800 */
[----:B------:R-:W5:Y:S04]  /*117b0*/  LDL.LU R48, [R1+0x3d0] ;  /* 0x0003d00001307983 */ /* 0x000f680000300800 */
[----:B------:R-:W2:Y:S01]  /*117c0*/  LDL.LU R45, [R1+0x3d4] ;  /* 0x0003d400012d7983 */ /* 0x000ea20000300800 */
[----:B------:R-:W-:Y:S03]  /*117d0*/  HMMA.1688.F32.TF32 R84, R56, R76, R176 ;  /* 0x0000004c3854723c */ /* 0x000fe600000810b0 */
[----:B------:R-:W1:Y:S01]  /*117e0*/  LDSM.16.M88.4 R176, [R190+0x42080] ;  /* 0x04208000beb0783b */ /* 0x000e620000000200 */
[----:B------:R-:W-:-:S05]  /*117f0*/  IMAD.MOV.U32 R182, RZ, RZ, 0x3f ;  /* 0x0000003fffb67424 */ /* 0x000fca00078e00ff */
[----:B------:R-:W-:-:S04]  /*11800*/  IADD3 R182, R182, c[0x0][0x180], RZ ;  /* 0x00006000b6b67a10 */ /* 0x000fc80007ffe0ff */
[----:B------:R-:W-:-:S04]  /*11810*/  SHF.R.S32.HI R183, RZ, 0x1f, R182 ;  /* 0x0000001fffb77819 */ /* 0x000fc800000114b6 */
[----:B------:R-:W-:Y:S01]  /*11820*/  LEA.HI R183, R183, R182, RZ, 0x6 ;  /* 0x000000b6b7b77211 */ /* 0x000fe200078f30ff */
[----:B------:R-:W-:Y:S01]  /*11830*/  IMAD.MOV.U32 R182, RZ, RZ, c[0x0][0x180] ;  /* 0x00006000ffb67624 */ /* 0x000fe200078e00ff */
[----:B------:R-:W-:Y:S04]  /*11840*/  HMMA.1688.F32.TF32 R88, R172, R76, R88 ;  /* 0x0000004cac58723c */ /* 0x000fe80000081058 */
[----:B------:R-:W-:-:S04]  /*11850*/  IADD3 R182, R182, -0x100, RZ ;  /* 0xffffff00b6b67810 */ /* 0x000fc80007ffe0ff */
[----:B------:R-:W-:Y:S01]  /*11860*/  HMMA.1688.F32.TF32 R92, R168, R76, R92 ;  /* 0x0000004ca85c723c */ /* 0x000fe2000008105c */
[----:B------:R-:W-:-:S07]  /*11870*/  SHF.R.S32.HI R183, RZ, 0x6, R183 ;  /* 0x00000006ffb77819 */ /* 0x000fce00000114b7 */
[----:B------:R-:W-:Y:S01]  /*11880*/  HMMA.1688.F32.TF32 R96, R164, R76, R96 ;  /* 0x0000004ca460723c */ /* 0x000fe20000081060 */
[----:B------:R-:W-:-:S07]  /*11890*/  IADD3 R183, R183, -0x4, RZ ;  /* 0xfffffffcb7b77810 */ /* 0x000fce0007ffe0ff */
[-C--:B------:R-:W-:Y:S08]  /*118a0*/  HMMA.1688.F32.TF32 R120, R172, R132.reuse, R120 ;  /* 0x00000084ac78723c */ /* 0x080ff00000081078 */
[-C--:B------:R-:W-:Y:S08]  /*118b0*/  HMMA.1688.F32.TF32 R124, R168, R132.reuse, R124 ;  /* 0x00000084a87c723c */ /* 0x080ff0000008107c */
[-C--:B------:R-:W-:Y:S08]  /*118c0*/  HMMA.1688.F32.TF32 R128, R164, R132.reuse, R128 ;  /* 0x00000084a480723c */ /* 0x080ff00000081080 */
[----:B------:R-:W-:Y:S08]  /*118d0*/  HMMA.1688.F32.TF32 R116, R56, R132, R116 ;  /* 0x000000843874723c */ /* 0x000ff00000081074 */
[-C--:B------:R-:W-:Y:S08]  /*118e0*/  HMMA.1688.F32.TF32 R136, R172, R148.reuse, R136 ;  /* 0x00000094ac88723c */ /* 0x080ff00000081088 */
[-C--:B------:R-:W-:Y:S08]  /*118f0*/  HMMA.1688.F32.TF32 R140, R168, R148.reuse, R140 ;  /* 0x00000094a88c723c */ /* 0x080ff0000008108c */
[-C--:B------:R-:W-:Y:S08]  /*11900*/  HMMA.1688.F32.TF32 R144, R164, R148.reuse, R144 ;  /* 0x00000094a490723c */ /* 0x080ff00000081090 */
[----:B------:R-:W-:Y:S08]  /*11910*/  HMMA.1688.F32.TF32 R72, R56, R148, R72 ;  /* 0x000000943848723c */ /* 0x000ff00000081048 */
[C---:B-1----:R-:W-:Y:S08]  /*11920*/  HMMA.1688.F32.TF32 R152, R172.reuse, R176, R152 ;  /* 0x000000b0ac98723c */ /* 0x042ff00000081098 */
[----:B------:R-:W-:Y:S01]  /*11930*/  HMMA.1688.F32.TF32 R12, R172, R40, R12 ;  /* 0x00000028ac0c723c */ /* 0x000fe2000008100c */
[----:B------:R-:W-:Y:S04]  /*11940*/  LDS R173, [R2+0xe000] ;  /* 0x00e0000002ad7984 */ /* 0x000fe80000000800 */
[----:B------:R-:W-:Y:S03]  /*11950*/  LDS R175, [R2+0xf000] ;  /* 0x00f0000002af7984 */ /* 0x000fe60000000800 */
[C---:B------:R-:W-:Y:S01]  /*11960*/  HMMA.1688.F32.TF32 R156, R168.reuse, R176, R156 ;  /* 0x000000b0a89c723c */ /* 0x040fe2000008109c */
[----:B------:R-:W-:Y:S04]  /*11970*/  LDS R172, [R3+0xe000] ;  /* 0x00e0000003ac7984 */ /* 0x000fe80000000800 */
[----:B------:R-:W-:Y:S03]  /*11980*/  LDS R174, [R3+0xf000] ;  /* 0x00f0000003ae7984 */ /* 0x000fe60000000800 */
[----:B------:R-:W-:Y:S01]  /*11990*/  HMMA.1688.F32.TF32 R16, R168, R40, R16 ;  /* 0x00000028a810723c */ /* 0x000fe20000081010 */
[----:B------:R-:W-:Y:S04]  /*119a0*/  LDS R169, [R2+0xe100] ;  /* 0x00e1000002a97984 */ /* 0x000fe80000000800 */
[----:B------:R-:W-:Y:S03]  /*119b0*/  LDS R171, [R2+0xf100] ;  /* 0x00f1000002ab7984 */ /* 0x000fe60000000800 */
[C---:B------:R-:W-:Y:S01]  /*119c0*/  HMMA.1688.F32.TF32 R160, R164.reuse, R176, R160 ;  /* 0x000000b0a4a0723c */ /* 0x040fe200000810a0 */
[----:B------:R-:W-:Y:S04]  /*119d0*/  LDS R168, [R3+0xe100] ;  /* 0x00e1000003a87984 */ /* 0x000fe80000000800 */
[----:B------:R-:W1:Y:S03]  /*119e0*/  LDS R170, [R3+0xf100] ;  /* 0x00f1000003aa7984 */ /* 0x000e660000000800 */
        /* <DEDUP_REMOVED lines=8> */
[----:B------:R1:W-:Y:S04]  /*11a70*/  LDS R59, [R2+0xf300] ;  /* 0x00f30000023b7984 */ /* 0x0003e80000000800 */
[----:B------:R-:W-:Y:S01]  /*11a80*/  LDS R56, [R3+0xe300] ;  /* 0x00e3000003387984 */ /* 0x000fe20000000800 */
[----:B-1----:R-:W-:-:S03]  /*11a90*/  IMAD R2, R195, -0x40, R182 ;  /* 0xffffffc0c3027824 */ /* 0x002fc600078e02b6 */
[----:B------:R1:W2:Y:S02]  /*11aa0*/  LDS R58, [R3+0xf300] ;  /* 0x00f30000033a7984 */ /* 0x0002a40000000800 */
[----:B------:R-:W-:Y:S02]  /*11ab0*/  ISETP.GT.AND P1, PT, R2, RZ, PT ;  /* 0x000000ff0200720c */ /* 0x000fe40003f24270 */
[----:B------:R-:W-:Y:S02]  /*11ac0*/  ISETP.GE.AND P0, PT, R195, R183, PT ;  /* 0x000000b7c300720c */ /* 0x000fe40003f06270 */
[----:B-1----:R-:W-:Y:S02]  /*11ad0*/  SEL R3, RZ, 0x4, !P1 ;  /* 0x00000004ff037807 */ /* 0x002fe40004800000 */
[----:B------:R-:W-:Y:S02]  /*11ae0*/  IADD3 R189, R189, 0x1, RZ ;  /* 0x00000001bdbd7810 */ /* 0x000fe40007ffe0ff */
[----:B------:R-:W-:-:S02]  /*11af0*/  SEL R3, R3, RZ, !P0 ;  /* 0x000000ff03037207 */ /* 0x000fc40004000000 */
[----:B------:R-:W-:Y:S02]  /*11b00*/  ISETP.GT.AND P2, PT, R189, 0x3, PT ;  /* 0x00000003bd00780c */ /* 0x000fe40003f44270 */
[----:B------:R-:W-:Y:S02]  /*11b10*/  IADD3 R202, P3, R202, R192, RZ ;  /* 0x000000c0caca7210 */ /* 0x000fe40007f7e0ff */
[----:B------:R-:W-:Y:S02]  /*11b20*/  ISETP.NE.U32.AND P1, PT, R3, RZ, PT ;  /* 0x000000ff0300720c */ /* 0x000fe40003f25070 */
[----:B------:R-:W-:Y:S01]  /*11b30*/  SEL R189, R189, RZ, !P2 ;  /* 0x000000ffbdbd7207 */ /* 0x000fe20005000000 */
[----:B------:R-:W-:Y:S01]  /*11b40*/  IMAD.X R201, R201, 0x1, R0, P3 ;  /* 0x00000001c9c97824 */ /* 0x000fe200018e0600 */
[----:B------:R-:W-:-:S03]  /*11b50*/  MOV R40, R202 ;  /* 0x000000ca00287202 */ /* 0x000fc60000000f00 */
[----:B------:R-:W-:Y:S02]  /*11b60*/  IMAD R3, R189, 0x10000, R199 ;  /* 0x00010000bd037824 */ /* 0x000fe400078e02c7 */
[----:B------:R-:W-:Y:S01]  /*11b70*/  IMAD.MOV.U32 R41, RZ, RZ, R201 ;  /* 0x000000ffff297224 */ /* 0x000fe200078e00c9 */
[----:B------:R-:W-:Y:S01]  /*11b80*/  BAR.SYNC.DEFER_BLOCKING 0x0 ;  /* 0x0000000000007b1d */ /* 0x000fe20000010000 */
[----:B------:R-:W-:Y:S02]  /*11b90*/  ISETP.GT.AND P2, PT, R2, 0x4, PT ;  /* 0x000000040200780c */ /* 0x000fe40003f44270 */
[-C--:B------:R-:W-:Y:S02]  /*11ba0*/  IADD3 R204, P3, R204, R192.reuse, RZ ;  /* 0x000000c0cccc7210 */ /* 0x080fe40007f7e0ff */
[----:B------:R-:W-:-:S03]  /*11bb0*/  IADD3 R218, P4, R218, R192, RZ ;  /* 0x000000c0dada7210 */ /* 0x000fc60007f9e0ff */
[--C-:B------:R-:W-:Y:S02]  /*11bc0*/  IMAD.X R203, R203, 0x1, R0.reuse, P3 ;  /* 0x00000001cbcb7824 */ /* 0x100fe400018e0600 */
[----:B------:R-:W-:Y:S01]  /*11bd0*/  IMAD.X R217, R217, 0x1, R0, P4 ;  /* 0x00000001d9d97824 */ /* 0x000fe200020e0600 */
[----:B------:R-:W-:Y:S01]  /*11be0*/  @!PT LDS RZ, [RZ] ;  /* 0x00000000fffff984 */ /* 0x000fe20000000800 */
[----:B------:R-:W-:Y:S01]  /*11bf0*/  @!PT LDS RZ, [RZ] ;  /* 0x00000000fffff984 */ /* 0x000fe20000000800 */
[----:B------:R-:W-:Y:S01]  /*11c00*/  @!PT LDS RZ, [RZ] ;  /* 0x00000000fffff984 */ /* 0x000fe20000000800 */
[----:B------:R1:W-:Y:S02]  /*11c10*/  LDGSTS.E [R3], [R40.64], P1 ;  /* 0x0000000028037fae */ /* 0x0003e40008921844 */
[----:B-1----:R-:W-:-:S04]  /*11c20*/  SEL R40, RZ, 0x4, !P2 ;  /* 0x00000004ff287807 */ /* 0x002fc80005000000 */
[----:B------:R-:W-:Y:S02]  /*11c30*/  SEL R40, R40, RZ, !P0 ;  /* 0x000000ff28287207 */ /* 0x000fe40004000000 */
[----:B------:R-:W-:Y:S02]  /*11c40*/  MOV R41, R203 ;  /* 0x000000cb00297202 */ /* 0x000fe40000000f00 */
[----:B------:R-:W-:Y:S01]  /*11c50*/  ISETP.NE.U32.AND P2, PT, R40, RZ, PT ;  /* 0x000000ff2800720c */ /* 0x000fe20003f45070 */
[----:B------:R-:W-:-:S05]  /*11c60*/  IMAD.MOV.U32 R40, RZ, RZ, R204 ;  /* 0x000000ffff287224 */ /* 0x000fca00078e00cc */
[----:B------:R1:W-:Y:S01]  /*11c70*/  LDGSTS.E [R3+0x200], [R40.64], P1 ;  /* 0x0020000028037fae */ /* 0x0003e20008921844 */
[----:B------:R-:W-:Y:S02]  /*11c80*/  ISETP.GT.AND P1, PT, R2, 0x8, PT ;  /* 0x000000080200780c */ /* 0x000fe40003f24270 */
[----:B------:R-:W-:Y:S01]  /*11c90*/  IADD3 R220, P3, R220, R192, RZ ;  /* 0x000000c0dcdc7210 */ /* 0x000fe20007f7e0ff */
[----:B-1----:R-:W-:Y:S02]  /*11ca0*/  IMAD.MOV.U32 R40, RZ, RZ, R218 ;  /* 0x000000ffff287224 */ /* 0x002fe400078e00da */
[----:B------:R-:W-:-:S05]  /*11cb0*/  IMAD.MOV.U32 R41, RZ, RZ, R217 ;  /* 0x000000ffff297224 */ /* 0x000fca00078e00d9 */
[----:B------:R1:W-:Y:S01]  /*11cc0*/  LDGSTS.E [R3+0x1000], [R40.64], P2 ;  /* 0x0100000028037fae */ /* 0x0003e20009121844 */
[----:B------:R-:W-:Y:S01]  /*11cd0*/  IMAD.X R219, R219, 0x1, R0, P3 ;  /* 0x00000001dbdb7824 */ /* 0x000fe200018e0600 */
[----:B------:R-:W-:Y:S02]  /*11ce0*/  IADD3 R234, P4, R234, R192, RZ ;  /* 0x000000c0eaea7210 */ /* 0x000fe40007f9e0ff */
[----:B-1----:R-:W-:-:S04]  /*11cf0*/  SEL R40, RZ, 0x4, !P1 ;  /* 0x00000004ff287807 */ /* 0x002fc80004800000 */
[----:B------:R-:W-:Y:S01]  /*11d00*/  SEL R40, R40, RZ, !P0 ;  /* 0x000000ff28287207 */ /* 0x000fe20004000000 */
[----:B------:R-:W-:-:S03]  /*11d10*/  IMAD.MOV.U32 R41, RZ, RZ, R219 ;  /* 0x000000ffff297224 */ /* 0x000fc600078e00db */
[----:B------:R-:W-:Y:S02]  /*11d20*/  ISETP.NE.U32.AND P1, PT, R40, RZ, PT ;  /* 0x000000ff2800720c */ /* 0x000fe40003f25070 */
[----:B------:R-:W-:Y:S01]  /*11d30*/  MOV R40, R220 ;  /* 0x000000dc00287202 */ /* 0x000fe20000000f00 */
[----:B------:R-:W-:Y:S01]  /*11d40*/  IMAD.X R233, R233, 0x1, R0, P4 ;  /* 0x00000001e9e97824 */ /* 0x000fe200020e0600 */
[----:B------:R-:W-:Y:S03]  /*11d50*/  HMMA.1688.F32.TF32 R92, R168, R78, R92 ;  /* 0x0000004ea85c723c */ /* 0x000fe6000008105c */
[----:B------:R1:W-:Y:S01]  /*11d60*/  LDGSTS.E [R3+0x1200], [R40.64], P2 ;  /* 0x0120000028037fae */ /* 0x0003e20009121844 */
[----:B------:R-:W-:-:S04]  /*11d70*/  ISETP.GT.AND P2, PT, R2, 0xc, PT ;  /* 0x0000000c0200780c */ /* 0x000fc80003f44270 */
[----:B------:R-:W-:Y:S01]  /*11d80*/  HMMA.1688.F32.TF32 R108, R168, R82, R108 ;  /* 0x00000052a86c723c */ /* 0x000fe2000008106c */
[----:B------:R-:W-:Y:S01]  /*11d90*/  IADD3 R236, P3, R236, R192, RZ ;  /* 0x000000c0ecec7210 */ /* 0x000fe20007f7e0ff */
[----:B-1----:R-:W-:-:S06]  /*11da0*/  IMAD.MOV.U32 R40, RZ, RZ, R234 ;  /* 0x000000ffff287224 */ /* 0x002fcc00078e00ea */
[----:B------:R-:W-:Y:S01]  /*11db0*/  HMMA.1688.F32.TF32 R124, R168, R134, R124 ;  /* 0x00000086a87c723c */ /* 0x000fe2000008107c */
[----:B------:R-:W-:-:S05]  /*11dc0*/  IMAD.MOV.U32 R41, RZ, RZ, R233 ;  /* 0x000000ffff297224 */ /* 0x000fca00078e00e9 */
[----:B------:R1:W-:Y:S02]  /*11dd0*/  LDGSTS.E [R3+0x2000], [R40.64], P1 ;  /* 0x0200000028037fae */ /* 0x0003e40008921844 */
[C---:B------:R-:W-:Y:S08]  /*11de0*/  HMMA.1688.F32.TF32 R140, R168.reuse, R150, R140 ;  /* 0x00000096a88c723c */ /* 0x040ff0000008108c */
[C---:B------:R-:W-:Y:S08]  /*11df0*/  HMMA.1688.F32.TF32 R156, R168.reuse, R178, R156 ;  /* 0x000000b2a89c723c */ /* 0x040ff0000008109c */
[----:B------:R-:W-:Y:S01]  /*11e00*/  HMMA.1688.F32.TF32 R16, R168, R42, R16 ;  /* 0x0000002aa810723c */ /* 0x000fe20000081010 */
[----:B-1----:R-:W-:-:S07]  /*11e10*/  SEL R40, RZ, 0x4, !P2 ;  /* 0x00000004ff287807 */ /* 0x002fce0005000000 */
[C---:B------:R-:W-:Y:S08]  /*11e20*/  HMMA.1688.F32.TF32 R20, R168.reuse, R46, R20 ;  /* 0x0000002ea814723c */ /* 0x040ff00000081014 */
[----:B------:R-:W-:Y:S08]  /*11e30*/  HMMA.1688.F32.TF32 R24, R168, R50, R24 ;  /* 0x00000032a818723c */ /* 0x000ff00000081018 */
[-C--:B--2---:R-:W-:Y:S01]  /*11e40*/  HMMA.1688.F32.TF32 R168, R56, R78.reuse, R84 ;  /* 0x0000004e38a8723c */ /* 0x084fe20000081054 */
[----:B------:R-:W2:Y:S04]  /*11e50*/  LDL.LU R85, [R1+0x3d8] ;  /* 0x0003d80001557983 */ /* 0x000ea80000300800 */
[----:B------:R-:W2:Y:S03]  /*11e60*/  LDL.LU R84, [R1+0x3dc] ;  /* 0x0003dc0001547983 */ /* 0x000ea60000300800 */
[----:B------:R-:W-:Y:S01]  /*11e70*/  HMMA.1688.F32.TF32 R88, R172, R78, R88 ;  /* 0x0000004eac58723c */ /* 0x000fe20000081058 */
[----:B------:R-:W-:Y:S01]  /*11e80*/  SEL R40, R40, RZ, !P0 ;  /* 0x000000ff28287207 */ /* 0x000fe20004000000 */
[----:B------:R-:W-:-:S06]  /*11e90*/  IMAD.X R235, R235, 0x1, R0, P3 ;  /* 0x00000001ebeb7824 */ /* 0x000fcc00018e0600 */
[----:B------:R-:W-:Y:S01]  /*11ea0*/  HMMA.1688.F32.TF32 R96, R164, R78, R96 ;  /* 0x0000004ea460723c */ /* 0x000fe20000081060 */
[----:B------:R-:W2:Y:S04]  /*11eb0*/  LDL.LU R78, [R1+0xc] ;  /* 0x00000c00014e7983 */ /* 0x000ea80000300800 */
[----:B------:R-:W2:Y:S01]  /*11ec0*/  LDL.LU R76, [R1+0x10] ;  /* 0x00001000014c7983 */ /* 0x000ea20000300800 */
[----:B------:R-:W-:Y:S01]  /*11ed0*/  IADD3 R44, P4, R44, R192, RZ ;  /* 0x000000c02c2c7210 */ /* 0x000fe20007f9e0ff */
[----:B------:R-:W-:Y:S01]  /*11ee0*/  IMAD.MOV.U32 R41, RZ, RZ, R235 ;  /* 0x000000ffff297224 */ /* 0x000fe200078e00eb */
[----:B------:R-:W-:Y:S01]  /*11ef0*/  ISETP.NE.U32.AND P2, PT, R40, RZ, PT ;  /* 0x000000ff2800720c */ /* 0x000fe20003f45070 */
[----:B------:R-:W-:Y:S02]  /*11f00*/  IMAD.MOV.U32 R40, RZ, RZ, R236 ;  /* 0x000000ffff287224 */ /* 0x000fe400078e00ec */
[----:B------:R1:W-:Y:S04]  /*11f10*/  STL [R1+0x410], R44 ;  /* 0x0004102c01007387 */ /* 0x0003e80000100800 */
[----:B------:R-:W2:Y:S01]  /*11f20*/  LDL.LU R79, [R1+0x14] ;  /* 0x00001400014f7983 */ /* 0x000ea20000300800 */
[----:B------:R-:W-:-:S03]  /*11f30*/  IADD3.X R249, R249, R0, RZ, P4, !PT ;  /* 0x00000000f9f97210 */ /* 0x000fc600027fe4ff */
[----:B------:R-:W2:Y:S04]  /*11f40*/  LDL.LU R77, [R1+0x18] ;  /* 0x00001800014d7983 */ /* 0x000ea80000300800 */
[----:B------:R1:W-:Y:S04]  /*11f50*/  LDGSTS.E [R3+0x2200], [R40.64], P1 ;  /* 0x0220000028037fae */ /* 0x0003e80008921844 */
[----:B------:R-:W2:Y:S01]  /*11f60*/  LDL.LU R81, [R1+0x4c] ;  /* 0x00004c0001517983 */ /* 0x000ea20000300800 */
[----:B-1----:R-:W-:-:S03]  /*11f70*/  IMAD.MOV.U32 R40, RZ, RZ, R44 ;  /* 0x000000ffff287224 */ /* 0x002fc600078e002c */
[----:B------:R-:W2:Y:S01]  /*11f80*/  LDL.LU R44, [R1+0x50] ;  /* 0x00005000012c7983 */ /* 0x000ea20000300800 */
[----:B------:R-:W-:Y:S01]  /*11f90*/  IMAD.MOV.U32 R41, RZ, RZ, R249 ;  /* 0x000000ffff297224 */ /* 0x000fe200078e00f9 */
[----:B------:R-:W-:Y:S02]  /*11fa0*/  ISETP.GT.AND P1, PT, R2, 0x10, PT ;  /* 0x000000100200780c */ /* 0x000fe40003f24270 */
[-C--:B---3--:R-:W-:Y:S02]  /*11fb0*/  IADD3 R49, P3, R49, R192.reuse, RZ ;  /* 0x000000c031317210 */ /* 0x088fe40007f7e0ff */
[----:B------:R1:W-:Y:S01]  /*11fc0*/  LDGSTS.E [R3+0x3000], [R40.64], P2 ;  /* 0x0300000028037fae */ /* 0x0003e20009121844 */
[----:B------:R-:W-:Y:S02]  /*11fd0*/  IADD3 R45, P4, R45, R192, RZ ;  /* 0x000000c02d2d7210 */ /* 0x000fe40007f9e0ff */
[----:B----4-:R-:W-:Y:S02]  /*11fe0*/  IADD3.X R80, R80, R0, RZ, P3, !PT ;  /* 0x0000000050507210 */ /* 0x010fe40001ffe4ff */
[----:B-1----:R-:W-:-:S04]  /*11ff0*/  SEL R40, RZ, 0x4, !P1 ;  /* 0x00000004ff287807 */ /* 0x002fc80004800000 */
[----:B------:R-:W-:Y:S01]  /*12000*/  SEL R40, R40, RZ, !P0 ;  /* 0x000000ff28287207 */ /* 0x000fe20004000000 */
[----:B-----5:R-:W-:Y:S02]  /*12010*/  IMAD.X R48, R48, 0x1, R0, P4 ;  /* 0x0000000130307824 */ /* 0x020fe400020e0600 */
[----:B------:R-:W-:Y:S01]  /*12020*/  IMAD.MOV.U32 R41, RZ, RZ, R80 ;  /* 0x000000ffff297224 */ /* 0x000fe200078e0050 */
[----:B------:R-:W-:Y:S01]  /*12030*/  ISETP.NE.U32.AND P1, PT, R40, RZ, PT ;  /* 0x000000ff2800720c */ /* 0x000fe20003f25070 */
[----:B------:R-:W-:Y:S01]  /*12040*/  IMAD.MOV.U32 R40, RZ, RZ, R49 ;  /* 0x000000ffff287224 */ /* 0x000fe200078e0031 */
[----:B------:R-:W-:Y:S04]  /*12050*/  STL [R1+0x418], R49 ;  /* 0x0004183101007387 */ /* 0x000fe80000100800 */
[----:B------:R1:W-:Y:S04]  /*12060*/  STL [R1+0x414], R80 ;  /* 0x0004145001007387 */ /* 0x0003e80000100800 */
[----:B------:R-:W-:Y:S04]  /*12070*/  STL [R1+0x3d4], R45 ;  /* 0x0003d42d01007387 */ /* 0x000fe80000100800 */
[----:B------:R3:W-:Y:S04]  /*12080*/  LDGSTS.E [R3+0x3200], [R40.64], P2 ;  /* 0x0320000028037fae */ /* 0x0007e80009121844 */
[----:B------:R4:W-:Y:S04]  /*12090*/  STL [R1+0x3d0], R48 ;  /* 0x0003d03001007387 */ /* 0x0009e80000100800 */
[----:B-1----:R-:W5:Y:S01]  /*120a0*/  LDL.LU R80, [R1+0x54] ;  /* 0x0000540001507983 */ /* 0x002f620000300800 */
[----:B---3--:R-:W-:-:S03]  /*120b0*/  MOV R41, R48 ;  /* 0x0000003000297202 */ /* 0x008fc60000000f00 */
[----:B----4-:R-:W3:Y:S01]  /*120c0*/  LDL.LU R48, [R1+0x58] ;  /* 0x0000580001307983 */ /* 0x010ee20000300800 */
[----:B------:R-:W-:-:S03]  /*120d0*/  IMAD.MOV.U32 R40, RZ, RZ, R45 ;  /* 0x000000ffff287224 */ /* 0x000fc600078e002d */
[----:B------:R-:W4:Y:S04]  /*120e0*/  LDL.LU R49, [R1+0x8c] ;  /* 0x00008c0001317983 */ /* 0x000f280000300800 */
[----:B------:R-:W4:Y:S01]  /*120f0*/  LDL.LU R45, [R1+0x90] ;  /* 0x00009000012d7983 */ /* 0x000f220000300800 */
[----:B------:R-:W-:-:S03]  /*12100*/  ISETP.GT.AND P2, PT, R2, 0x14, PT ;  /* 0x000000140200780c */ /* 0x000fc60003f44270 */
[----:B------:R1:W-:Y:S02]  /*12110*/  LDGSTS.E [R3+0x4000], [R40.64], P1 ;  /* 0x0400000028037fae */ /* 0x0003e40008921844 */
[----:B-1----:R-:W-:-:S04]  /*12120*/  SEL R40, RZ, 0x4, !P2 ;  /* 0x00000004ff287807 */ /* 0x002fc80005000000 */
[----:B------:R-:W-:-:S04]  /*12130*/  SEL R40, R40, RZ, !P0 ;  /* 0x000000ff28287207 */ /* 0x000fc80004000000 */
[----:B------:R-:W-:Y:S02]  /*12140*/  ISETP.NE.U32.AND P2, PT, R40, RZ, PT ;  /* 0x000000ff2800720c */ /* 0x000fe40003f45070 */
[----:B--2---:R-:W-:-:S05]  /*12150*/  IADD3 R84, P3, R84, R192, RZ ;  /* 0x000000c054547210 */ /* 0x004fca0007f7e0ff */
[----:B------:R-:W-:Y:S02]  /*12160*/  IMAD.X R85, R85, 0x1, R0, P3 ;  /* 0x0000000155557824 */ /* 0x000fe400018e0600 */
[----:B------:R-:W-:Y:S02]  /*12170*/  IMAD.MOV.U32 R40, RZ, RZ, R84 ;  /* 0x000000ffff287224 */ /* 0x000fe400078e0054 */
[----:B------:R-:W-:-:S05]  /*12180*/  IMAD.MOV.U32 R41, RZ, RZ, R85 ;  /* 0x000000ffff297224 */ /* 0x000fca00078e0055 */
[----:B------:R1:W-:Y:S01]  /*12190*/  LDGSTS.E [R3+0x4200], [R40.64], P1 ;  /* 0x0420000028037fae */ /* 0x0003e20008921844 */
[----:B------:R-:W-:-:S05]  /*121a0*/  IADD3 R76, P4, R76, R192, RZ ;  /* 0x000000c04c4c7210 */ /* 0x000fca0007f9e0ff */
[----:B------:R-:W-:Y:S01]  /*121b0*/  IMAD.X R78, R78, 0x1, R0, P4 ;  /* 0x000000014e4e7824 */ /* 0x000fe200020e0600 */
[----:B------:R-:W-:Y:S02]  /*121c0*/  ISETP.GT.AND P1, PT, R2, 0x18, PT ;  /* 0x000000180200780c */ /* 0x000fe40003f24270 */
[----:B-1----:R-:W-:Y:S01]  /*121d0*/  MOV R40, R76 ;  /* 0x0000004c00287202 */ /* 0x002fe20000000f00 */
[----:B------:R-:W-:Y:S01]  /*121e0*/  IMAD.MOV.U32 R41, RZ, RZ, R78 ;  /* 0x000000ffff297224 */ /* 0x000fe200078e004e */
[----:B------:R-:W-:Y:S01]  /*121f0*/  IADD3 R77, P3, R77, R192, RZ ;  /* 0x000000c04d4d7210 */ /* 0x000fe20007f7e0ff */
[----:B------:R-:W-:Y:S04]  /*12200*/  STL [R1+0x3dc], R84 ;  /* 0x0003dc5401007387 */ /* 0x000fe80000100800 */
[----:B------:R1:W-:Y:S01]  /*12210*/  LDGSTS.E [R3+0x5000], [R40.64], P2 ;  /* 0x0500000028037fae */ /* 0x0003e20009121844 */
[----:B------:R-:W-:-:S03]  /*12220*/  IMAD.X R79, R79, 0x1, R0, P3 ;  /* 0x000000014f4f7824 */ /* 0x000fc600018e0600 */
[----:B------:R-:W-:Y:S04]  /*12230*/  STL [R1+0x3d8], R85 ;  /* 0x0003d85501007387 */ /* 0x000fe80000100800 */
[----:B------:R-:W-:Y:S01]  /*12240*/  STL [R1+0x10], R76 ;  /* 0x0000104c01007387 */ /* 0x000fe20000100800 */
[----:B-1----:R-:W-:Y:S02]  /*12250*/  SEL R40, RZ, 0x4, !P1 ;  /* 0x00000004ff287807 */ /* 0x002fe40004800000 */
[----:B------:R-:W-:Y:S01]  /*12260*/  IADD3 R44, P4, R44, R192, RZ ;  /* 0x000000c02c2c7210 */ /* 0x000fe20007f9e0ff */
[----:B------:R1:W-:Y:S01]  /*12270*/  STL [R1+0xc], R78 ;  /* 0x00000c4e01007387 */ /* 0x0003e20000100800 */
[----:B------:R-:W-:-:S03]  /*12280*/  SEL R40, R40, RZ, !P0 ;  /* 0x000000ff28287207 */ /* 0x000fc60004000000 */
[----:B------:R-:W-:Y:S01]  /*12290*/  IMAD.X R81, R81, 0x1, R0, P4 ;  /* 0x0000000151517824 */ /* 0x000fe200020e0600 */
[----:B------:R-:W-:Y:S01]  /*122a0*/  MOV R41, R79 ;  /* 0x0000004f00297202 */ /* 0x000fe20000000f00 */
[----:B-1----:R-:W2:Y:S04]  /*122b0*/  LDL.LU R78, [R1+0x98] ;  /* 0x00009800014e7983 */ /* 0x002ea80000300800 */
[----:B------:R-:W2:Y:S01]  /*122c0*/  LDL.LU R76, [R1+0xd0] ;  /* 0x0000d000014c7983 */ /* 0x000ea20000300800 */
[----:B------:R-:W-:-:S03]  /*122d0*/  ISETP.NE.U32.AND P1, PT, R40, RZ, PT ;  /* 0x000000ff2800720c */ /* 0x000fc60003f25070 */
[----:B------:R-:W-:Y:S01]  /*122e0*/  STL [R1+0x18], R77 ;  /* 0x0000184d01007387 */ /* 0x000fe20000100800 */
[----:B------:R-:W-:-:S03]  /*122f0*/  IMAD.MOV.U32 R40, RZ, RZ, R77 ;  /* 0x000000ffff287224 */ /* 0x000fc600078e004d */
[----:B------:R1:W-:Y:S04]  /*12300*/  STL [R1+0x14], R79 ;  /* 0x0000144f01007387 */ /* 0x0003e80000100800 */
[----:B------:R3:W-:Y:S04]  /*12310*/  STL [R1+0x50], R44 ;  /* 0x0000502c01007387 */ /* 0x0007e80000100800 */
[----:B------:R5:W-:Y:S04]  /*12320*/  LDGSTS.E [R3+0x5200], [R40.64], P2 ;  /* 0x0520000028037fae */ /* 0x000be80009121844 */
[----:B-1----:R-:W2:Y:S04]  /*12330*/  LDL.LU R79, [R1+0x94] ;  /* 0x00009400014f7983 */ /* 0x002ea80000300800 */
[----:B------:R-:W-:Y:S04]  /*12340*/  STL [R1+0x4c], R81 ;  /* 0x00004c5101007387 */ /* 0x000fe80000100800 */
[----:B------:R-:W2:Y:S01]  /*12350*/  LDL.LU R77, [R1+0xcc] ;  /* 0x0000cc00014d7983 */ /* 0x000ea20000300800 */
[----:B-----5:R-:W-:-:S02]  /*12360*/  IMAD.MOV.U32 R40, RZ, RZ, R44 ;  /* 0x000000ffff287224 */ /* 0x020fc400078e002c */
[----:B------:R-:W-:Y:S01]  /*12370*/  IMAD.MOV.U32 R41, RZ, RZ, R81 ;  /* 0x000000ffff297224 */ /* 0x000fe200078e0051 */
[----:B------:R-:W-:Y:S01]  /*12380*/  ISETP.GT.AND P2, PT, R2, 0x1c, PT ;  /* 0x0000001c0200780c */ /* 0x000fe20003f44270 */
[----:B------:R-:W5:Y:S04]  /*12390*/  LDL.LU R84, [R1+0xd8] ;  /* 0x0000d80001547983 */ /* 0x000f680000300800 */
[----:B------:R1:W-:Y:S01]  /*123a0*/  LDGSTS.E [R3+0x6000], [R40.64], P1 ;  /* 0x0600000028037fae */ /* 0x0003e20008921844 */
[----:B---3--:R-:W-:-:S03]  /*123b0*/  IADD3 R48, P3, R48, R192, RZ ;  /* 0x000000c030307210 */ /* 0x008fc60007f7e0ff */
[----:B------:R-:W3:Y:S02]  /*123c0*/  LDL.LU R44, [R1+0x110] ;  /* 0x00011000012c7983 */ /* 0x000ee40000300800 */
[----:B------:R-:W-:Y:S01]  /*123d0*/  IMAD.X R80, R80, 0x1, R0, P3 ;  /* 0x0000000150507824 */ /* 0x000fe200018e0600 */
[----:B----4-:R-:W-:Y:S01]  /*123e0*/  IADD3 R45, P4, R45, R192, RZ ;  /* 0x000000c02d2d7210 */ /* 0x010fe20007f9e0ff */
[----:B------:R4:W-:Y:S01]  /*123f0*/  STL [R1+0x58], R48 ;  /* 0x0000583001007387 */ /* 0x0009e20000100800 */
[----:B-1----:R-:W-:-:S03]  /*12400*/  SEL R40, RZ, 0x4, !P2 ;  /* 0x00000004ff287807 */ /* 0x002fc60005000000 */
[----:B------:R-:W-:Y:S01]  /*12410*/  STL [R1+0x54], R80 ;  /* 0x0000545001007387 */ /* 0x000fe20000100800 */
[----:B------:R-:W-:Y:S01]  /*12420*/  IMAD.X R49, R49, 0x1, R0, P4 ;  /* 0x0000000131317824 */ /* 0x000fe200020e0600 */
[----:B------:R-:W-:Y:S02]  /*12430*/  SEL R40, R40, RZ, !P0 ;  /* 0x000000ff28287207 */ /* 0x000fe40004000000 */
[----:B------:R-:W-:Y:S04]  /*12440*/  STL [R1+0x90], R45 ;  /* 0x0000902d01007387 */ /* 0x000fe80000100800 */
[----:B------:R-:W3:Y:S01]  /*12450*/  LDL.LU R85, [R1+0xd4] ;  /* 0x0000d40001557983 */ /* 0x000ee20000300800 */
[----:B------:R-:W-:Y:S01]  /*12460*/  ISETP.NE.U32.AND P2, PT, R40, RZ, PT ;  /* 0x000000ff2800720c */ /* 0x000fe20003f45070 */
[----:B------:R-:W-:Y:S01]  /*12470*/  IMAD.MOV.U32 R41, RZ, RZ, R80 ;  /* 0x000000ffff297224 */ /* 0x000fe200078e0050 */
[----:B------:R-:W-:Y:S01]  /*12480*/  MOV R40, R48 ;  /* 0x0000003000287202 */ /* 0x000fe20000000f00 */
[----:B------:R1:W-:Y:S04]  /*12490*/  STL [R1+0x8c], R49 ;  /* 0x00008c3101007387 */ /* 0x0003e80000100800 */
[----:B----4-:R-:W3:Y:S04]  /*124a0*/  LDL.LU R48, [R1+0x10c] ;  /* 0x00010c0001307983 */ /* 0x010ee80000300800 */
[----:B------:R1:W-:Y:S02]  /*124b0*/  LDGSTS.E [R3+0x6200], [R40.64], P1 ;  /* 0x0620000028037fae */ /* 0x0003e40008921844 */
[----:B-1----:R-:W-:-:S02]  /*124c0*/  IMAD.MOV.U32 R41, RZ, RZ, R49 ;  /* 0x000000ffff297224 */ /* 0x002fc400078e0031 */
[----:B------:R-:W-:Y:S01]  /*124d0*/  IMAD.MOV.U32 R40, RZ, RZ, R45 ;  /* 0x000000ffff287224 */ /* 0x000fe200078e002d */
[----:B------:R-:W3:Y:S04]  /*124e0*/  LDL.LU R49, [R1+0x114] ;  /* 0x0001140001317983 */ /* 0x000ee80000300800 */
[----:B------:R-:W3:Y:S04]  /*124f0*/  LDL.LU R45, [R1+0x118] ;  /* 0x00011800012d7983 */ /* 0x000ee80000300800 */
[----:B------:R-:W3:Y:S04]  /*12500*/  LDL.LU R81, [R1+0x14c] ;  /* 0x00014c0001517983 */ /* 0x000ee80000300800 */
[----:B------:R-:W3:Y:S01]  /*12510*/  LDL.LU R80, [R1+0x150] ;  /* 0x0001500001507983 */ /* 0x000ee20000300800 */
[----:B------:R-:W-:-:S03]  /*12520*/  ISETP.GT.AND P1, PT, R2, 0x20, PT ;  /* 0x000000200200780c */ /* 0x000fc60003f24270 */
[----:B------:R1:W-:Y:S02]  /*12530*/  LDGSTS.E [R3+0x7000], [R40.64], P2 ;  /* 0x0700000028037fae */ /* 0x0003e40009121844 */
[----:B-1----:R-:W-:-:S04]  /*12540*/  SEL R40, RZ, 0x4, !P1 ;  /* 0x00000004ff287807 */ /* 0x002fc80004800000 */
[----:B------:R-:W-:-:S04]  /*12550*/  SEL R40, R40, RZ, !P0 ;  /* 0x000000ff28287207 */ /* 0x000fc80004000000 */
[----:B------:R-:W-:Y:S02]  /*12560*/  ISETP.NE.U32.AND P1, PT, R40, RZ, PT ;  /* 0x000000ff2800720c */ /* 0x000fe40003f25070 */
[-C--:B--2---:R-:W-:Y:S02]  /*12570*/  IADD3 R78, P3, R78, R192.reuse, RZ ;  /* 0x000000c04e4e7210 */ /* 0x084fe40007f7e0ff */
[----:B------:R-:W-:-:S03]  /*12580*/  IADD3 R76, P4, R76, R192, RZ ;  /* 0x000000c04c4c7210 */ /* 0x000fc60007f9e0ff */
[----:B------:R-:W-:Y:S01]  /*12590*/  STL [R1+0x98], R78 ;  /* 0x0000984e01007387 */ /* 0x000fe20000100800 */
[----:B------:R-:W-:Y:S02]  /*125a0*/  IMAD.MOV.U32 R40, RZ, RZ, R78 ;  /* 0x000000ffff287224 */ /* 0x000fe400078e004e */
[----:B------:R-:W-:-:S04]  /*125b0*/  IMAD.X R79, R79, 0x1, R0, P3 ;  /* 0x000000014f4f7824 */ /* 0x000fc800018e0600 */
[----:B------:R-:W-:Y:S01]  /*125c0*/  IMAD.MOV.U32 R41, RZ, RZ, R79 ;  /* 0x000000ffff297224 */ /* 0x000fe200078e004f */
[----:B------:R1:W-:Y:S01]  /*125d0*/  STL [R1+0x94], R79 ;  /* 0x0000944f01007387 */ /* 0x0003e20000100800 */
[----:B------:R-:W-:-:S03]  /*125e0*/  IADD3.X R77, R77, R0, RZ, P4, !PT ;  /* 0x000000004d4d7210 */ /* 0x000fc600027fe4ff */
[----:B------:R-:W-:Y:S04]  /*125f0*/  STL [R1+0xd0], R76 ;  /* 0x0000d04c01007387 */ /* 0x000fe80000100800 */
[----:B------:R2:W-:Y:S04]  /*12600*/  STL [R1+0xcc], R77 ;  /* 0x0000cc4d01007387 */ /* 0x0005e80000100800 */
[----:B-1----:R-:W4:Y:S04]  /*12610*/  LDL.LU R79, [R1+0x154] ;  /* 0x00015400014f7983 */ /* 0x002f280000300800 */
[----:B------:R-:W4:Y:S04]  /*12620*/  LDL.LU R78, [R1+0x158] ;  /* 0x00015800014e7983 */ /* 0x000f280000300800 */
[----:B------:R1:W-:Y:S01]  /*12630*/  LDGSTS.E [R3+0x7200], [R40.64], P2 ;  /* 0x0720000028037fae */ /* 0x0003e20009121844 */
[----:B------:R-:W-:Y:S01]  /*12640*/  ISETP.GT.AND P2, PT, R2, 0x24, PT ;  /* 0x000000240200780c */ /* 0x000fe20003f44270 */
[----:B-1----:R-:W-:-:S02]  /*12650*/  IMAD.MOV.U32 R41, RZ, RZ, R77 ;  /* 0x000000ffff297224 */ /* 0x002fc400078e004d */
[----:B------:R-:W-:Y:S01]  /*12660*/  IMAD.MOV.U32 R40, RZ, RZ, R76 ;  /* 0x000000ffff287224 */ /* 0x000fe200078e004c */
[----:B--2---:R-:W2:Y:S04]  /*12670*/  LDL.LU R77, [R1+0x18c] ;  /* 0x00018c00014d7983 */ /* 0x004ea80000300800 */
[----:B------:R-:W2:Y:S01]  /*12680*/  LDL.LU R76, [R1+0x190] ;  /* 0x00019000014c7983 */ /* 0x000ea20000300800 */
[----:B-----5:R-:W-:-:S03]  /*12690*/  IADD3 R84, P3, R84, R192, RZ ;  /* 0x000000c054547210 */ /* 0x020fc60007f7e0ff */
[----:B------:R1:W-:Y:S01]  /*126a0*/  LDGSTS.E [R3+0x8000], [R40.64], P1 ;  /* 0x0800000028037fae */ /* 0x0003e20008921844 */
[----:B---3--:R-:W-:Y:S02]  /*126b0*/  IADD3.X R85, R85, R0, RZ, P3, !PT ;  /* 0x0000000055557210 */ /* 0x008fe40001ffe4ff */
[----:B------:R-:W-:Y:S02]  /*126c0*/  IADD3 R44, P4, R44, R192, RZ ;  /* 0x000000c02c2c7210 */ /* 0x000fe40007f9e0ff */
[----:B-1----:R-:W-:-:S04]  /*126d0*/  SEL R40, RZ, 0x4, !P2 ;  /* 0x00000004ff287807 */ /* 0x002fc80005000000 */
[----:B------:R-:W-:Y:S01]  /*126e0*/  SEL R40, R40, RZ, !P0 ;  /* 0x000000ff28287207 */ /* 0x000fe20004000000 */
[----:B------:R-:W-:-:S03]  /*126f0*/  IMAD.MOV.U32 R41, RZ, RZ, R85 ;  /* 0x000000ffff297224 */ /* 0x000fc600078e0055 */
[----:B------:R-:W-:Y:S01]  /*12700*/  ISETP.NE.U32.AND P2, PT, R40, RZ, PT ;  /* 0x000000ff2800720c */ /* 0x000fe20003f45070 */
[----:B------:R-:W-:Y:S02]  /*12710*/  IMAD.MOV.U32 R40, RZ, RZ, R84 ;  /* 0x000000ffff287224 */ /* 0x000fe400078e0054 */
[----:B------:R-:W-:-:S03]  /*12720*/  IMAD.X R48, R48, 0x1, R0, P4 ;  /* 0x0000000130307824 */ /* 0x000fc600020e0600 */
[----:B------:R1:W-:Y:S01]  /*12730*/  LDGSTS.E [R3+0x8200], [R40.64], P1 ;  /* 0x0820000028037fae */ /* 0x0003e20008921844 */
[----:B------:R-:W-:Y:S02]  /*12740*/  ISETP.GT.AND P1, PT, R2, 0x28, PT ;  /* 0x000000280200780c */ /* 0x000fe40003f24270 */
[-C--:B------:R-:W-:Y:S01]  /*12750*/  IADD3 R45, P3, R45, R192.reuse, RZ ;  /* 0x000000c02d2d7210 */ /* 0x080fe20007f7e0ff */
[----:B------:R-:W-:Y:S01]  /*12760*/  STL [R1+0xd8], R84 ;  /* 0x0000d85401007387 */ /* 0x000fe20000100800 */
[----:B------:R-:W-:Y:S01]  /*12770*/  IADD3 R80, P4, R80, R192, RZ ;  /* 0x000000c050507210 */ /* 0x000fe20007f9e0ff */
[----:B-1----:R-:W-:Y:S01]  /*12780*/  IMAD.MOV.U32 R40, RZ, RZ, R44 ;  /* 0x000000ffff287224 */ /* 0x002fe200078e002c */
[----:B------:R-:W-:Y:S01]  /*12790*/  MOV R41, R48 ;  /* 0x0000003000297202 */ /* 0x000fe20000000f00 */
[----:B------:R-:W-:Y:S01]  /*127a0*/  STL [R1+0xd4], R85 ;  /* 0x0000d45501007387 */ /* 0x000fe20000100800 */
[----:B------:R-:W-:-:S03]  /*127b0*/  IMAD.X R49, R49, 0x1, R0, P3 ;  /* 0x0000000131317824 */ /* 0x000fc600018e0600 */
[----:B------:R1:W-:Y:S01]  /*127c0*/  LDGSTS.E [R3+0x9000], [R40.64], P2 ;  /* 0x0900000028037fae */ /* 0x0003e20009121844 */
[----:B------:R-:W-:-:S03]  /*127d0*/  IMAD.X R81, R81, 0x1, R0, P4 ;  /* 0x0000000151517824 */ /* 0x000fc600020e0600 */
[----:B------:R-:W-:Y:S04]  /*127e0*/  STL [R1+0x110], R44 ;  /* 0x0001102c01007387 */ /* 0x000fe80000100800 */
[----:B------:R3:W-:Y:S01]  /*127f0*/  STL [R1+0x10c], R48 ;  /* 0x00010c3001007387 */ /* 0x0007e20000100800 */
[----:B-1----:R-:W-:Y:S01]  /*12800*/  SEL R40, RZ, 0x4, !P1 ;  /* 0x00000004ff287807 */ /* 0x002fe20004800000 */
[----:B------:R-:W-:-:S03]  /*12810*/  IMAD.MOV.U32 R41, RZ, RZ, R49 ;  /* 0x000000ffff297224 */ /* 0x000fc600078e0031 */
[----:B------:R-:W-:Y:S01]  /*12820*/  SEL R40, R40, RZ, !P0 ;  /* 0x000000ff28287207 */ /* 0x000fe20004000000 */
[----:B---3--:R-:W3:Y:S04]  /*12830*/  LDL.LU R48, [R1+0x198] ;  /* 0x0001980001307983 */ /* 0x008ee80000300800 */
[----:B------:R-:W5:Y:S01]  /*12840*/  LDL.LU R44, [R1+0x1d0] ;  /* 0x0001d000012c7983 */ /* 0x000f620000300800 */
[----:B------:R-:W-:-:S03]  /*12850*/  ISETP.NE.U32.AND P1, PT, R40, RZ, PT ;  /* 0x000000ff2800720c */ /* 0x000fc60003f25070 */
[----:B------:R-:W-:Y:S01]  /*12860*/  STL [R1+0x118], R45 ;  /* 0x0001182d01007387 */ /* 0x000fe20000100800 */
[----:B------:R-:W-:-:S03]  /*12870*/  IMAD.MOV.U32 R40, RZ, RZ, R45 ;  /* 0x000000ffff287224 */ /* 0x000fc600078e002d */
[----:B------:R1:W-:Y:S04]  /*12880*/  STL [R1+0x114], R49 ;  /* 0x0001143101007387 */ /* 0x0003e80000100800 */
[----:B------:R-:W-:Y:S04]  /*12890*/  STL [R1+0x150], R80 ;  /* 0x0001505001007387 */ /* 0x000fe80000100800 */
[----:B------:R1:W-:Y:S04]  /*128a0*/  LDGSTS.E [R3+0x9200], [R40.64], P2 ;  /* 0x0920000028037fae */ /* 0x0003e80009121844 */
[----:B-1----:R-:W5:Y:S04]  /*128b0*/  LDL.LU R49, [R1+0x194] ;  /* 0x0001940001317983 */ /* 0x002f680000300800 */
[----:B------:R1:W-:Y:S04]  /*128c0*/  STL [R1+0x14c], R81 ;  /* 0x00014c5101007387 */ /* 0x0003e80000100800 */
[----:B------:R-:W5:Y:S01]  /*128d0*/  LDL.LU R45, [R1+0x1cc] ;  /* 0x0001cc00012d7983 */ /* 0x000f620000300800 */
[----:B------:R-:W-:Y:S01]  /*128e0*/  MOV R40, R80 ;  /* 0x0000005000287202 */ /* 0x000fe20000000f00 */
[----:B------:R-:W-:Y:S01]  /*128f0*/  IMAD.MOV.U32 R41, RZ, RZ, R81 ;  /* 0x000000ffff297224 */ /* 0x000fe200078e0051 */
[----:B------:R-:W-:-:S04]  /*12900*/  ISETP.GT.AND P2, PT, R2, 0x2c, PT ;  /* 0x0000002c0200780c */ /* 0x000fc80003f44270 */
[----:B------:R1:W-:Y:S02]  /*12910*/  LDGSTS.E [R3+0xa000], [R40.64], P1 ;  /* 0x0a00000028037fae */ /* 0x0003e40008921844 */
[----:B-1----:R-:W-:-:S04]  /*12920*/  SEL R40, RZ, 0x4, !P2 ;  /* 0x00000004ff287807 */ /* 0x002fc80005000000 */
[----:B------:R-:W-:-:S04]  /*12930*/  SEL R40, R40, RZ, !P0 ;  /* 0x000000ff28287207 */ /* 0x000fc80004000000 */
[----:B------:R-:W-:Y:S02]  /*12940*/  ISETP.NE.U32.AND P2, PT, R40, RZ, PT ;  /* 0x000000ff2800720c */ /* 0x000fe40003f45070 */
[----:B----4-:R-:W-:-:S05]  /*12950*/  IADD3 R78, P3, R78, R192, RZ ;  /* 0x000000c04e4e7210 */ /* 0x010fca0007f7e0ff */
[----:B------:R-:W-:Y:S01]  /*12960*/  IMAD.X R79, R79, 0x1, R0, P3 ;  /* 0x000000014f4f7824 */ /* 0x000fe200018e0600 */
[----:B------:R-:W-:Y:S04]  /*12970*/  STL [R1+0x158], R78 ;  /* 0x0001584e01007387 */ /* 0x000fe80000100800 */
[----:B------:R1:W-:Y:S01]  /*12980*/  STL [R1+0x154], R79 ;  /* 0x0001544f01007387 */ /* 0x0003e20000100800 */
[----:B--2---:R-:W-:-:S05]  /*12990*/  IADD3 R76, P4, R76, R192, RZ ;  /* 0x000000c04c4c7210 */ /* 0x004fca0007f9e0ff */
[----:B------:R-:W-:Y:S01]  /*129a0*/  IMAD.X R77, R77, 0x1, R0, P4 ;  /* 0x000000014d4d7824 */ /* 0x000fe200020e0600 */
[----:B------:R-:W-:Y:S04]  /*129b0*/  STL [R1+0x190], R76 ;  /* 0x0001904c01007387 */ /* 0x000fe80000100800 */
[----:B------:R-:W2:Y:S04]  /*129c0*/  LDL.LU R86, [R1+0x1d8] ;  /* 0x0001d80001567983 */ /* 0x000ea80000300800 */
[----:B------:R4:W-:Y:S04]  /*129d0*/  STL [R1+0x18c], R77 ;  /* 0x00018c4d01007387 */ /* 0x0009e80000100800 */
[----:B------:R-:W2:Y:S04]  /*129e0*/  LDL.LU R84, [R1+0x210] ;  /* 0x0002100001547983 */ /* 0x000ea80000300800 */
[----:B------:R-:W2:Y:S04]  /*129f0*/  LDL.LU R87, [R1+0x1d4] ;  /* 0x0001d40001577983 */ /* 0x000ea80000300800 */
[----:B------:R-:W2:Y:S04]  /*12a00*/  LDL.LU R85, [R1+0x20c] ;  /* 0x00020c0001557983 */ /* 0x000ea80000300800 */
[----:B------:R-:W2:Y:S01]  /*12a10*/  LDL.LU R81, [R1+0x214] ;  /* 0x0002140001517983 */ /* 0x000ea20000300800 */
[----:B------:R-:W-:-:S03]  /*12a20*/  MOV R41, R79 ;  /* 0x0000004f00297202 */ /* 0x000fc60000000f00 */
[----:B------:R-:W2:Y:S01]  /*12a30*/  LDL.LU R80, [R1+0x218] ;  /* 0x0002180001507983 */ /* 0x000ea20000300800 */
[----:B------:R-:W-:-:S03]  /*12a40*/  IMAD.MOV.U32 R40, RZ, RZ, R78 ;  /* 0x000000ffff287224 */ /* 0x000fc600078e004e */
[----:B-1----:R-:W2:Y:S04]  /*12a50*/  LDL.LU R79, [R1+0x24c] ;  /* 0x00024c00014f7983 */ /* 0x002ea80000300800 */
[----:B------:R-:W2:Y:S04]  /*12a60*/  LDL.LU R78, [R1+0x250] ;  /* 0x00025000014e7983 */ /* 0x000ea80000300800 */
[----:B------:R1:W-:Y:S01]  /*12a70*/  LDGSTS.E [R3+0xa200], [R40.64], P1 ;  /* 0x0a20000028037fae */ /* 0x0003e20008921844 */
[----:B------:R-:W-:Y:S02]  /*12a80*/  ISETP.GT.AND P1, PT, R2, 0x30, PT ;  /* 0x000000300200780c */ /* 0x000fe40003f24270 */
[----:B---3--:R-:W-:-:S02]  /*12a90*/  IADD3 R48, P3, R48, R192, RZ ;  /* 0x000000c030307210 */ /* 0x008fc40007f7e0ff */
[----:B-----5:R-:W-:-:S03]  /*12aa0*/  IADD3 R44, P4, R44, R192, RZ ;  /* 0x000000c02c2c7210 */ /* 0x020fc60007f9e0ff */
[----:B------:R-:W-:Y:S01]  /*12ab0*/  STL [R1+0x198], R48 ;  /* 0x0001983001007387 */ /* 0x000fe20000100800 */
[----:B-1----:R-:W-:Y:S02]  /*12ac0*/  IMAD.MOV.U32 R40, RZ, RZ, R76 ;  /* 0x000000ffff287224 */ /* 0x002fe400078e004c */
[----:B------:R-:W-:-:S05]  /*12ad0*/  IMAD.MOV.U32 R41, RZ, RZ, R77 ;  /* 0x000000ffff297224 */ /* 0x000fca00078e004d */
[----:B------:R1:W-:Y:S01]  /*12ae0*/  LDGSTS.E [R3+0xb000], [R40.64], P2 ;  /* 0x0b00000028037fae */ /* 0x0003e20009121844 */
[----:B------:R-:W-:-:S05]  /*12af0*/  IMAD.X R49, R49, 0x1, R0, P3 ;  /* 0x0000000131317824 */ /* 0x000fca00018e0600 */
[----:B------:R3:W-:Y:S01]  /*12b00*/  STL [R1+0x194], R49 ;  /* 0x0001943101007387 */ /* 0x0007e20000100800 */
[----:B------:R-:W-:-:S03]  /*12b10*/  IMAD.X R45, R45, 0x1, R0, P4 ;  /* 0x000000012d2d7824 */ /* 0x000fc600020e0600 */
[----:B------:R-:W-:Y:S04]  /*12b20*/  STL [R1+0x1d0], R44 ;  /* 0x0001d02c01007387 */ /* 0x000fe80000100800 */
[----:B------:R5:W-:Y:S04]  /*12b30*/  STL [R1+0x1cc], R45 ;  /* 0x0001cc2d01007387 */ /* 0x000be80000100800 */
[----:B----4-:R-:W4:Y:S04]  /*12b40*/  LDL.LU R77, [R1+0x254] ;  /* 0x00025400014d7983 */ /* 0x010f280000300800 */
[----:B------:R-:W4:Y:S01]  /*12b50*/  LDL.LU R76, [R1+0x258] ;  /* 0x00025800014c7983 */ /* 0x000f220000300800 */
[----:B-1----:R-:W-:-:S04]  /*12b60*/  SEL R40, RZ, 0x4, !P1 ;  /* 0x00000004ff287807 */ /* 0x002fc80004800000 */
[----:B------:R-:W-:Y:S01]  /*12b70*/  SEL R40, R40, RZ, !P0 ;  /* 0x000000ff28287207 */ /* 0x000fe20004000000 */
[----:B------:R-:W-:Y:S02]  /*12b80*/  IMAD.MOV.U32 R41, RZ, RZ, R49 ;  /* 0x000000ffff297224 */ /* 0x000fe400078e0031 */
[----:B---3--:R-:W3:Y:S01]  /*12b90*/  LDL.LU R49, [R1+0x28c] ;  /* 0x00028c0001317983 */ /* 0x008ee20000300800 */
[----:B------:R-:W-:Y:S02]  /*12ba0*/  ISETP.NE.U32.AND P1, PT, R40, RZ, PT ;  /* 0x000000ff2800720c */ /* 0x000fe40003f25070 */
[----:B------:R-:W-:Y:S02]  /*12bb0*/  MOV R40, R48 ;  /* 0x0000003000287202 */ /* 0x000fe40000000f00 */
[----:B------:R-:W3:Y:S04]  /*12bc0*/  LDL.LU R48, [R1+0x290] ;  /* 0x0002900001307983 */ /* 0x000ee80000300800 */
[----:B------:R1:W-:Y:S02]  /*12bd0*/  LDGSTS.E [R3+0xb200], [R40.64], P2 ;  /* 0x0b20000028037fae */ /* 0x0003e40009121844 */
[----:B-1----:R-:W-:-:S02]  /*12be0*/  IMAD.MOV.U32 R41, RZ, RZ, R45 ;  /* 0x000000ffff297224 */ /* 0x002fc400078e002d */
[----:B------:R-:W-:Y:S01]  /*12bf0*/  IMAD.MOV.U32 R40, RZ, RZ, R44 ;  /* 0x000000ffff287224 */ /* 0x000fe200078e002c */
[----:B-----5:R-:W5:Y:S04]  /*12c00*/  LDL.LU R45, [R1+0x294] ;  /* 0x00029400012d7983 */ /* 0x020f680000300800 */
[----:B------:R-:W5:Y:S01]  /*12c10*/  LDL.LU R44, [R1+0x298] ;  /* 0x00029800012c7983 */ /* 0x000f620000300800 */
[----:B------:R-:W-:-:S03]  /*12c20*/  ISETP.GT.AND P2, PT, R2, 0x34, PT ;  /* 0x000000340200780c */ /* 0x000fc60003f44270 */
[----:B------:R1:W-:Y:S02]  /*12c30*/  LDGSTS.E [R3+0xc000], [R40.64], P1 ;  /* 0x0c00000028037fae */ /* 0x0003e40008921844 */
[----:B-1----:R-:W-:-:S04]  /*12c40*/  SEL R40, RZ, 0x4, !P2 ;  /* 0x00000004ff287807 */ /* 0x002fc80005000000 */
[----:B------:R-:W-:-:S04]  /*12c50*/  SEL R40, R40, RZ, !P0 ;  /* 0x000000ff28287207 */ /* 0x000fc80004000000 */
[----:B------:R-:W-:Y:S02]  /*12c60*/  ISETP.NE.U32.AND P2, PT, R40, RZ, PT ;  /* 0x000000ff2800720c */ /* 0x000fe40003f45070 */
[----:B--2---:R-:W-:-:S05]  /*12c70*/  IADD3 R86, P3, R86, R192, RZ ;  /* 0x000000c056567210 */ /* 0x004fca0007f7e0ff */
[----:B------:R-:W-:Y:S01]  /*12c80*/  IMAD.MOV.U32 R40, RZ, RZ, R86 ;  /* 0x000000ffff287224 */ /* 0x000fe200078e0056 */
[----:B------:R-:W-:Y:S01]  /*12c90*/  IADD3 R84, P4, R84, R192, RZ ;  /* 0x000000c054547210 */ /* 0x000fe20007f9e0ff */
[----:B------:R-:W-:-:S04]  /*12ca0*/  IMAD.X R87, R87, 0x1, R0, P3 ;  /* 0x0000000157577824 */ /* 0x000fc800018e0600 */
[----:B------:R-:W-:Y:S01]  /*12cb0*/  IMAD.MOV.U32 R41, RZ, RZ, R87 ;  /* 0x000000ffff297224 */ /* 0x000fe200078e0057 */
[----:B------:R-:W-:-:S04]  /*12cc0*/  IADD3.X R85, R85, R0, RZ, P4, !PT ;  /* 0x0000000055557210 */ /* 0x000fc800027fe4ff */
[----:B------:R1:W-:Y:S01]  /*12cd0*/  LDGSTS.E [R3+0xc200], [R40.64], P1 ;  /* 0x0c20000028037fae */ /* 0x0003e20008921844 */
[----:B------:R-:W-:Y:S02]  /*12ce0*/  ISETP.GT.AND P1, PT, R2, 0x38, PT ;  /* 0x000000380200780c */ /* 0x000fe40003f24270 */
[----:B------:R-:W-:Y:S01]  /*12cf0*/  IADD3 R80, P3, R80, R192, RZ ;  /* 0x000000c050507210 */ /* 0x000fe20007f7e0ff */
[----:B-1----:R-:W-:Y:S02]  /*12d00*/  IMAD.MOV.U32 R40, RZ, RZ, R84 ;  /* 0x000000ffff287224 */ /* 0x002fe400078e0054 */
[----:B------:R-:W-:-:S05]  /*12d10*/  IMAD.MOV.U32 R41, RZ, RZ, R85 ;  /* 0x000000ffff297224 */ /* 0x000fca00078e0055 */
[----:B------:R1:W-:Y:S01]  /*12d20*/  LDGSTS.E [R3+0xd000], [R40.64], P2 ;  /* 0x0d00000028037fae */ /* 0x0003e20009121844 */
[----:B------:R-:W-:Y:S02]  /*12d30*/  IADD3.X R81, R81, R0, RZ, P3, !PT ;  /* 0x0000000051517210 */ /* 0x000fe40001ffe4ff */
        /* <DEDUP_REMOVED lines=8> */
[----:B------:R-:W-:Y:S01]  /*12dc0*/  ISETP.GT.AND P2, PT, R2, 0x3c, PT ;  /* 0x0000003c0200780c */ /* 0x000fe20003f44270 */
[----:B-1----:R-:W-:Y:S01]  /*12dd0*/  IMAD.MOV.U32 R40, RZ, RZ, R78 ;  /* 0x000000ffff287224 */ /* 0x002fe200078e004e */
[----:B------:R-:W-:-:S05]  /*12de0*/  MOV R41, R79 ;  /* 0x0000004f00297202 */ /* 0x000fca0000000f00 */
[----:B------:R1:W-:Y:S02]  /*12df0*/  LDGSTS.E [R3+0xe000], [R40.64], P1 ;  /* 0x0e00000028037fae */ /* 0x0003e40008921844 */
[----:B-1----:R-:W-:Y:S02]  /*12e00*/  SEL R40, RZ, 0x4, !P2 ;  /* 0x00000004ff287807 */ /* 0x002fe40005000000 */
[----:B----4-:R-:W-:Y:S02]  /*12e10*/  IADD3 R76, P3, R76, R192, RZ ;  /* 0x000000c04c4c7210 */ /* 0x010fe40007f7e0ff */
[----:B------:R-:W-:-:S03]  /*12e20*/  SEL R40, R40, RZ, !P0 ;  /* 0x000000ff28287207 */ /* 0x000fc60004000000 */
[----:B------:R-:W-:Y:S01]  /*12e30*/  IMAD.X R77, R77, 0x1, R0, P3 ;  /* 0x000000014d4d7824 */ /* 0x000fe200018e0600 */
[----:B------:R-:W-:Y:S01]  /*12e40*/  ISETP.NE.U32.AND P2, PT, R40, RZ, PT ;  /* 0x000000ff2800720c */ /* 0x000fe20003f45070 */
[----:B------:R-:W-:Y:S02]  /*12e50*/  IMAD.MOV.U32 R40, RZ, RZ, R76 ;  /* 0x000000ffff287224 */ /* 0x000fe400078e004c */
[----:B------:R-:W-:-:S05]  /*12e60*/  IMAD.MOV.U32 R41, RZ, RZ, R77 ;  /* 0x000000ffff297224 */ /* 0x000fca00078e004d */
[----:B------:R1:W-:Y:S01]  /*12e70*/  LDGSTS.E [R3+0xe200], [R40.64], P1 ;  /* 0x0e20000028037fae */ /* 0x0003e20008921844 */
[----:B---3--:R-:W-:-:S05]  /*12e80*/  IADD3 R48, P1, R48, R192, RZ ;  /* 0x000000c030307210 */ /* 0x008fca0007f3e0ff */
[----:B------:R-:W-:Y:S01]  /*12e90*/  IMAD.X R49, R49, 0x1, R0, P1 ;  /* 0x0000000131317824 */ /* 0x000fe200008e0600 */
[----:B------:R-:W-:Y:S01]  /*12ea0*/  STL [R1+0x1d8], R86 ;  /* 0x0001d85601007387 */ /* 0x000fe20000100800 */
[----:B-1----:R-:W-:Y:S02]  /*12eb0*/  IMAD.MOV.U32 R40, RZ, RZ, R48 ;  /* 0x000000ffff287224 */ /* 0x002fe400078e0030 */
[----:B------:R-:W-:Y:S01]  /*12ec0*/  IMAD.MOV.U32 R41, RZ, RZ, R49 ;  /* 0x000000ffff297224 */ /* 0x000fe200078e0031 */
[----:B------:R-:W-:Y:S01]  /*12ed0*/  STL [R1+0x1d4], R87 ;  /* 0x0001d45701007387 */ /* 0x000fe20000100800 */
[----:B-----5:R-:W-:-:S03]  /*12ee0*/  IADD3 R44, P3, R44, R192, RZ ;  /* 0x000000c02c2c7210 */ /* 0x020fc60007f7e0ff */
[----:B------:R1:W-:Y:S01]  /*12ef0*/  LDGSTS.E [R3+0xf000], [R40.64], P2 ;  /* 0x0f00000028037fae */ /* 0x0003e20009121844 */
[----:B------:R-:W-:-:S03]  /*12f00*/  IADD3.X R45, R45, R0, RZ, P3, !PT ;  /* 0x000000002d2d7210 */ /* 0x000fc60001ffe4ff */
[----:B------:R-:W-:Y:S01]  /*12f10*/  STL [R1+0x210], R84 ;  /* 0x0002105401007387 */ /* 0x000fe20000100800 */
[----:B------:R-:W-:-:S03]  /*12f20*/  ISETP.GT.AND P1, PT, R2, 0x1, PT ;  /* 0x000000010200780c */ /* 0x000fc60003f24270 */
[----:B------:R-:W-:Y:S01]  /*12f30*/  STL [R1+0x20c], R85 ;  /* 0x00020c5501007387 */ /* 0x000fe20000100800 */
[----:B-1----:R-:W-:-:S03]  /*12f40*/  IMAD.MOV.U32 R40, RZ, RZ, R44 ;  /* 0x000000ffff287224 */ /* 0x002fc600078e002c */
[----:B------:R-:W-:Y:S01]  /*12f50*/  STL [R1+0x218], R80 ;  /* 0x0002185001007387 */ /* 0x000fe20000100800 */
[----:B------:R-:W-:-:S03]  /*12f60*/  IMAD.MOV.U32 R41, RZ, RZ, R45 ;  /* 0x000000ffff297224 */ /* 0x000fc600078e002d */
[----:B------:R-:W-:Y:S04]  /*12f70*/  STL [R1+0x214], R81 ;  /* 0x0002145101007387 */ /* 0x000fe80000100800 */
[----:B------:R-:W-:Y:S04]  /*12f80*/  STL [R1+0x250], R78 ;  /* 0x0002504e01007387 */ /* 0x000fe80000100800 */
[----:B------:R-:W-:Y:S04]  /*12f90*/  STL [R1+0x24c], R79 ;  /* 0x00024c4f01007387 */ /* 0x000fe80000100800 */
[----:B------:R-:W-:Y:S04]  /*12fa0*/  STL [R1+0x258], R76 ;  /* 0x0002584c01007387 */ /* 0x000fe80000100800 */
[----:B------:R1:W-:Y:S04]  /*12fb0*/  LDGSTS.E [R3+0xf200], [R40.64], P2 ;  /* 0x0f20000028037fae */ /* 0x0003e80009121844 */
[----:B------:R2:W-:Y:S04]  /*12fc0*/  STL [R1+0x254], R77 ;  /* 0x0002544d01007387 */ /* 0x0005e80000100800 */
[----:B------:R-:W-:Y:S01]  /*12fd0*/  STL [R1+0x290], R48 ;  /* 0x0002903001007387 */ /* 0x000fe20000100800 */
[----:B-1----:R-:W-:-:S03]  /*12fe0*/  SEL R3, RZ, 0x4, !P1 ;  /* 0x00000004ff037807 */ /* 0x002fc60004800000 */
[----:B------:R-:W-:Y:S01]  /*12ff0*/  STL [R1+0x28c], R49 ;  /* 0x00028c3101007387 */ /* 0x000fe20000100800 */
[----:B------:R-:W-:-:S03]  /*13000*/  SEL R3, R3, RZ, !P0 ;  /* 0x000000ff03037207 */ /* 0x000fc60004000000 */
[----:B------:R1:W-:Y:S01]  /*13010*/  STL [R1+0x298], R44 ;  /* 0x0002982c01007387 */ /* 0x0003e20000100800 */
[----:B------:R-:W-:-:S03]  /*13020*/  ISETP.NE.U32.AND P2, PT, R3, RZ, PT ;  /* 0x000000ff0300720c */ /* 0x000fc60003f45070 */
[----:B------:R3:W-:Y:S04]  /*13030*/  STL [R1+0x294], R45 ;  /* 0x0002942d01007387 */ /* 0x0007e80000100800 */
[----:B--2---:R-:W2:Y:S01]  /*13040*/  LDL.LU R77, [R1+0x41c] ;  /* 0x00041c00014d7983 */ /* 0x004ea20000300800 */
[----:B-1----:R-:W-:-:S05]  /*13050*/  LOP3.LUT R44, R199, 0x20, RZ, 0x3c, !PT ;  /* 0x00000020c72c7812 */ /* 0x002fca00078e3cff */
[----:B------:R-:W-:Y:S02]  /*13060*/  IMAD R3, R189, 0x10000, R44 ;  /* 0x00010000bd037824 */ /* 0x000fe400078e022c */
[----:B------:R-:W4:Y:S04]  /*13070*/  LDL.LU R44, [R1+0x420] ;  /* 0x00042000012c7983 */ /* 0x000f280000300800 */
[----:B------:R-:W5:Y:S04]  /*13080*/  LDL.LU R80, [R1+0x424] ;  /* 0x0004240001507983 */ /* 0x000f680000300800 */
[----:B------:R-:W5:Y:S04]  /*13090*/  LDL.LU R49, [R1+0x428] ;  /* 0x0004280001317983 */ /* 0x000f680000300800 */
[----:B------:R-:W5:Y:S04]  /*130a0*/  LDL.LU R48, [R1+0x3e0] ;  /* 0x0003e00001307983 */ /* 0x000f680000300800 */
[----:B---3--:R-:W5:Y:S01]  /*130b0*/  LDL.LU R45, [R1+0x3e4] ;  /* 0x0003e400012d7983 */ /* 0x008f620000300800 */
[----:B------:R-:W-:-:S04]  /*130c0*/  IADD3 R206, P1, R206, R192, RZ ;  /* 0x000000c0cece7210 */ /* 0x000fc80007f3e0ff */
[----:B------:R-:W-:Y:S01]  /*130d0*/  IADD3.X R205, R205, R0, RZ, P1, !PT ;  /* 0x00000000cdcd7210 */ /* 0x000fe20000ffe4ff */
[----:B------:R-:W-:Y:S01]  /*130e0*/  IMAD.MOV.U32 R40, RZ, RZ, R206 ;  /* 0x000000ffff287224 */ /* 0x000fe200078e00ce */
[----:B------:R-:W-:-:S03]  /*130f0*/  ISETP.GT.AND P1, PT, R2, 0x5, PT ;  /* 0x000000050200780c */ /* 0x000fc60003f24270 */
[----:B------:R-:W-:Y:S01]  /*13100*/  IMAD.MOV.U32 R41, RZ, RZ, R205 ;  /* 0x000000ffff297224 */ /* 0x000fe200078e00cd */
[----:B------:R-:W-:-:S04]  /*13110*/  IADD3 R208, P3, R208, R192, RZ ;  /* 0x000000c0d0d07210 */ /* 0x000fc80007f7e0ff */
[----:B------:R1:W-:Y:S01]  /*13120*/  LDGSTS.E [R3+0x400], [R40.64], P2 ;  /* 0x0040000028037fae */ /* 0x0003e20009121844 */
[----:B------:R-:W-:Y:S01]  /*13130*/  IMAD.X R207, R207, 0x1, R0, P3 ;  /* 0x00000001cfcf7824 */ /* 0x000fe200018e0600 */
[----:B------:R-:W-:Y:S02]  /*13140*/  IADD3 R222, P4, R222, R192, RZ ;  /* 0x000000c0dede7210 */ /* 0x000fe40007f9e0ff */
[----:B-1----:R-:W-:-:S04]  /*13150*/  SEL R40, RZ, 0x4, !P1 ;  /* 0x00000004ff287807 */ /* 0x002fc80004800000 */
[----:B------:R-:W-:Y:S01]  /*13160*/  SEL R40, R40, RZ, !P0 ;  /* 0x000000ff28287207 */ /* 0x000fe20004000000 */
[----:B------:R-:W-:-:S03]  /*13170*/  IMAD.MOV.U32 R41, RZ, RZ, R207 ;  /* 0x000000ffff297224 */ /* 0x000fc600078e00cf */
[----:B------:R-:W-:Y:S01]  /*13180*/  ISETP.NE.U32.AND P1, PT, R40, RZ, PT ;  /* 0x000000ff2800720c */ /* 0x000fe20003f25070 */
        /* <DEDUP_REMOVED lines=17> */
[----:B------:R-:W-:Y:S01]  /*132a0*/  HMMA.1688.F32.TF32 R112, R164, R82, R112 ;  /* 0x00000052a470723c */ /* 0x000fe20000081070 */
[----:B------:R-:W-:Y:S02]  /*132b0*/  ISETP.GT.AND P1, PT, R2, 0xd, PT ;  /* 0x0000000d0200780c */ /* 0x000fe40003f24270 */
[----:B------:R-:W-:-:S05]  /*132c0*/  IADD3 R240, P3, R240, R192, RZ ;  /* 0x000000c0f0f07210 */ /* 0x000fca0007f7e0ff */
[----:B------:R-:W-:Y:S01]  /*132d0*/  HMMA.1688.F32.TF32 R128, R164, R134, R128 ;  /* 0x00000086a480723c */ /* 0x000fe20000081080 */
[----:B-1----:R-:W-:Y:S01]  /*132e0*/  IMAD.MOV.U32 R40, RZ, RZ, R238 ;  /* 0x000000ffff287224 */ /* 0x002fe200078e00ee */
[----:B------:R-:W-:-:S06]  /*132f0*/  MOV R41, R237 ;  /* 0x000000ed00297202 */ /* 0x000fcc0000000f00 */
[C---:B------:R-:W-:Y:S01]  /*13300*/  HMMA.1688.F32.TF32 R144, R164.reuse, R150, R144 ;  /* 0x00000096a490723c */ /* 0x040fe20000081090 */
[----:B------:R1:W-:Y:S07]  /*13310*/  LDGSTS.E [R3+0x2400], [R40.64], P2 ;  /* 0x0240000028037fae */ /* 0x0003ee0009121844 */
[C---:B------:R-:W-:Y:S08]  /*13320*/  HMMA.1688.F32.TF32 R160, R164.reuse, R178, R160 ;  /* 0x000000b2a4a0723c */ /* 0x040ff000000810a0 */
[----:B------:R-:W-:Y:S01]  /*13330*/  HMMA.1688.F32.TF32 R28, R164, R42, R28 ;  /* 0x0000002aa41c723c */ /* 0x000fe2000008101c */
[----:B-1----:R-:W-:-:S07]  /*13340*/  SEL R40, RZ, 0x4, !P1 ;  /* 0x00000004ff287807 */ /* 0x002fce0004800000 */
[C---:B------:R-:W-:Y:S08]  /*13350*/  HMMA.1688.F32.TF32 R32, R164.reuse, R46, R32 ;  /* 0x0000002ea420723c */ /* 0x040ff00000081020 */
[----:B------:R-:W-:Y:S01]  /*13360*/  HMMA.1688.F32.TF32 R36, R164, R50, R36 ;  /* 0x00000032a424723c */ /* 0x000fe20000081024 */
[----:B------:R-:W-:-:S07]  /*13370*/  SEL R40, R40, RZ, !P0 ;  /* 0x000000ff28287207 */ /* 0x000fce0004000000 */
[-C--:B------:R-:W-:Y:S08]  /*13380*/  HMMA.1688.F32.TF32 R104, R172, R82.reuse, R104 ;  /* 0x00000052ac68723c */ /* 0x080ff00000081068 */
[----:B------:R-:W-:Y:S01]  /*13390*/  HMMA.1688.F32.TF32 R164, R56, R82, R100 ;  /* 0x0000005238a4723c */ /* 0x000fe20000081064 */
[----:B------:R-:W3:Y:S04]  /*133a0*/  LDL.LU R83, [R1+0x3e8] ;  /* 0x0003e80001537983 */ /* 0x000ee80000300800 */
[----:B------:R-:W3:Y:S01]  /*133b0*/  LDL.LU R82, [R1+0x3ec] ;  /* 0x0003ec0001527983 */ /* 0x000ee20000300800 */
[----:B------:R-:W-:-:S03]  /*133c0*/  IMAD.X R239, R239, 0x1, R0, P3 ;  /* 0x00000001efef7824 */ /* 0x000fc600018e0600 */
[----:B------:R-:W3:Y:S01]  /*133d0*/  LDL.LU R78, [R1+0x1c] ;  /* 0x00001c00014e7983 */ /* 0x000ee20000300800 */
[----:B------:R-:W-:-:S03]  /*133e0*/  ISETP.NE.U32.AND P1, PT, R40, RZ, PT ;  /* 0x000000ff2800720c */ /* 0x000fc60003f25070 */
[----:B------:R-:W3:Y:S01]  /*133f0*/  LDL.LU R76, [R1+0x20] ;  /* 0x00002000014c7983 */ /* 0x000ee20000300800 */
[----:B------:R-:W-:Y:S02]  /*13400*/  IMAD.MOV.U32 R40, RZ, RZ, R240 ;  /* 0x000000ffff287224 */ /* 0x000fe400078e00f0 */
[----:B------:R-:W-:-:S05]  /*13410*/  IMAD.MOV.U32 R41, RZ, RZ, R239 ;  /* 0x000000ffff297224 */ /* 0x000fca00078e00ef */
[----:B------:R1:W-:Y:S01]  /*13420*/  LDGSTS.E [R3+0x2600], [R40.64], P2 ;  /* 0x0260000028037fae */ /* 0x0003e20009121844 */
[----:B------:R-:W-:Y:S02]  /*13430*/  ISETP.GT.AND P2, PT, R2, 0x11, PT ;  /* 0x000000110200780c */ /* 0x000fe40003f44270 */
[----:B----4-:R-:W-:-:S05]  /*13440*/  IADD3 R44, P4, R44, R192, RZ ;  /* 0x000000c02c2c7210 */ /* 0x010fca0007f9e0ff */
[----:B--2---:R-:W-:Y:S01]  /*13450*/  IMAD.X R77, R77, 0x1, R0, P4 ;  /* 0x000000014d4d7824 */ /* 0x004fe200020e0600 */
[----:B------:R-:W-:Y:S03]  /*13460*/  STL [R1+0x420], R44 ;  /* 0x0004202c01007387 */ /* 0x000fe60000100800 */
[----:B-1----:R-:W-:Y:S01]  /*13470*/  IMAD.MOV.U32 R41, RZ, RZ, R77 ;  /* 0x000000ffff297224 */ /* 0x002fe200078e004d */
[----:B------:R1:W-:Y:S04]  /*13480*/  STL [R1+0x41c], R77 ;  /* 0x00041c4d01007387 */ /* 0x0003e80000100800 */
[----:B------:R-:W2:Y:S01]  /*13490*/  LDL.LU R79, [R1+0x24] ;  /* 0x00002400014f7983 */ /* 0x000ea20000300800 */
[----:B------:R-:W-:-:S03]  /*134a0*/  MOV R40, R44 ;  /* 0x0000002c00287202 */ /* 0x000fc60000000f00 */
[----:B-1----:R-:W4:Y:S04]  /*134b0*/  LDL.LU R77, [R1+0x28] ;  /* 0x00002800014d7983 */ /* 0x002f280000300800 */
[----:B------:R-:W2:Y:S04]  /*134c0*/  LDL.LU R81, [R1+0x5c] ;  /* 0x00005c0001517983 */ /* 0x000ea80000300800 */
[----:B------:R-:W2:Y:S01]  /*134d0*/  LDL.LU R44, [R1+0x60] ;  /* 0x00006000012c7983 */ /* 0x000ea20000300800 */
[----:B-----5:R-:W-:-:S03]  /*134e0*/  IADD3 R49, P3, R49, R192, RZ ;  /* 0x000000c031317210 */ /* 0x020fc60007f7e0ff */
[----:B------:R1:W-:Y:S01]  /*134f0*/  LDGSTS.E [R3+0x3400], [R40.64], P1 ;  /* 0x0340000028037fae */ /* 0x0003e20008921844 */
[----:B------:R-:W-:Y:S01]  /*13500*/  IADD3 R45, P4, R45, R192, RZ ;  /* 0x000000c02d2d7210 */ /* 0x000fe20007f9e0ff */
[----:B------:R-:W-:Y:S01]  /*13510*/  IMAD.X R80, R80, 0x1, R0, P3 ;  /* 0x0000000150507824 */ /* 0x000fe200018e0600 */
[----:B-1----:R-:W-:-:S04]  /*13520*/  SEL R40, RZ, 0x4, !P2 ;  /* 0x00000004ff287807 */ /* 0x002fc80005000000 */
[----:B------:R-:W-:Y:S01]  /*13530*/  SEL R40, R40, RZ, !P0 ;  /* 0x000000ff28287207 */ /* 0x000fe20004000000 */
[----:B------:R-:W-:Y:S01]  /*13540*/  IMAD.X R48, R48, 0x1, R0, P4 ;  /* 0x0000000130307824 */ /* 0x000fe200020e0600 */
[----:B------:R-:W-:Y:S02]  /*13550*/  MOV R41, R80 ;  /* 0x0000005000297202 */ /* 0x000fe40000000f00 */
[----:B------:R-:W-:Y:S01]  /*13560*/  ISETP.NE.U32.AND P2, PT, R40, RZ, PT ;  /* 0x000000ff2800720c */ /* 0x000fe20003f45070 */
[----:B------:R-:W-:Y:S01]  /*13570*/  IMAD.MOV.U32 R40, RZ, RZ, R49 ;  /* 0x000000ffff287224 */ /* 0x000fe200078e0031 */
[----:B------:R-:W-:Y:S04]  /*13580*/  STL [R1+0x428], R49 ;  /* 0x0004283101007387 */ /* 0x000fe80000100800 */
[----:B------:R1:W-:Y:S04]  /*13590*/  STL [R1+0x424], R80 ;  /* 0x0004245001007387 */ /* 0x0003e80000100800 */
[----:B------:R-:W-:Y:S04]  /*135a0*/  STL [R1+0x3e4], R45 ;  /* 0x0003e42d01007387 */ /* 0x000fe80000100800 */
[----:B------:R5:W-:Y:S04]  /*135b0*/  LDGSTS.E [R3+0x3600], [R40.64], P1 ;  /* 0x0360000028037fae */ /* 0x000be80008921844 */
[----:B------:R5:W-:Y:S04]  /*135c0*/  STL [R1+0x3e0], R48 ;  /* 0x0003e03001007387 */ /* 0x000be80000100800 */
[----:B-1----:R-:W2:Y:S01]  /*135d0*/  LDL.LU R80, [R1+0x64] ;  /* 0x0000640001507983 */ /* 0x002ea20000300800 */
[----:B-----5:R-:W-:-:S03]  /*135e0*/  IMAD.MOV.U32 R41, RZ, RZ, R48 ;  /* 0x000000ffff297224 */ /* 0x020fc600078e0030 */
[----:B------:R-:W5:Y:S01]  /*135f0*/  LDL.LU R48, [R1+0x68] ;  /* 0x0000680001307983 */ /* 0x000f620000300800 */
[----:B------:R-:W-:-:S03]  /*13600*/  IMAD.MOV.U32 R40, RZ, RZ, R45 ;  /* 0x000000ffff287224 */ /* 0x000fc600078e002d */
[----:B------:R-:W5:Y:S04]  /*13610*/  LDL.LU R49, [R1+0x9c] ;  /* 0x00009c0001317983 */ /* 0x000f680000300800 */
[----:B------:R-:W5:Y:S01]  /*13620*/  LDL.LU R45, [R1+0xa0] ;  /* 0x0000a000012d7983 */ /* 0x000f620000300800 */
[----:B------:R-:W-:-:S03]  /*13630*/  ISETP.GT.AND P1, PT, R2, 0x15, PT ;  /* 0x000000150200780c */ /* 0x000fc60003f24270 */
[----:B------:R1:W-:Y:S02]  /*13640*/  LDGSTS.E [R3+0x4400], [R40.64], P2 ;  /* 0x0440000028037fae */ /* 0x0003e40009121844 */
[----:B-1----:R-:W-:-:S04]  /*13650*/  SEL R40, RZ, 0x4, !P1 ;  /* 0x00000004ff287807 */ /* 0x002fc80004800000 */
[----:B------:R-:W-:-:S04]  /*13660*/  SEL R40, R40, RZ, !P0 ;  /* 0x000000ff28287207 */ /* 0x000fc80004000000 */
[----:B------:R-:W-:Y:S02]  /*13670*/  ISETP.NE.U32.AND P1, PT, R40, RZ, PT ;  /* 0x000000ff2800720c */ /* 0x000fe40003f25070 */
[----:B---3--:R-:W-:-:S05]  /*13680*/  IADD3 R82, P3, R82, R192, RZ ;  /* 0x000000c052527210 */ /* 0x008fca0007f7e0ff */
[----:B------:R-:W-:Y:S01]  /*13690*/  IMAD.X R83, R83, 0x1, R0, P3 ;  /* 0x0000000153537824 */ /* 0x000fe200018e0600 */
[----:B------:R-:W-:-:S03]  /*136a0*/  IADD3 R76, P4, R76, R192, RZ ;  /* 0x000000c04c4c7210 */ /* 0x000fc60007f9e0ff */
[----:B------:R-:W-:Y:S01]  /*136b0*/  IMAD.MOV.U32 R41, RZ, RZ, R83 ;  /* 0x000000ffff297224 */ /* 0x000fe200078e0053 */
[----:B------:R-:W-:Y:S01]  /*136c0*/  MOV R40, R82 ;  /* 0x0000005200287202 */ /* 0x000fe20000000f00 */
[----:B------:R-:W-:-:S04]  /*136d0*/  IMAD.X R78, R78, 0x1, R0, P4 ;  /* 0x000000014e4e7824 */ /* 0x000fc800020e0600 */
[----:B------:R1:W-:Y:S01]  /*136e0*/  LDGSTS.E [R3+0x4600], [R40.64], P2 ;  /* 0x0460000028037fae */ /* 0x0003e20009121844 */
[----:B------:R-:W-:-:S03]  /*136f0*/  ISETP.GT.AND P2, PT, R2, 0x19, PT ;  /* 0x000000190200780c */ /* 0x000fc60003f44270 */
[----:B------:R-:W-:Y:S01]  /*13700*/  STL [R1+0x3ec], R82 ;  /* 0x0003ec5201007387 */ /* 0x000fe20000100800 */
[----:B-1----:R-:W-:Y:S02]  /*13710*/  IMAD.MOV.U32 R40, RZ, RZ, R76 ;  /* 0x000000ffff287224 */ /* 0x002fe400078e004c */
[----:B------:R-:W-:Y:S01]  /*13720*/  IMAD.MOV.U32 R41, RZ, RZ, R78 ;  /* 0x000000ffff297224 */ /* 0x000fe200078e004e */
[----:B------:R-:W-:Y:S04]  /*13730*/  STL [R1+0x3e8], R83 ;  /* 0x0003e85301007387 */ /* 0x000fe80000100800 */
[----:B------:R1:W-:Y:S04]  /*13740*/  LDGSTS.E [R3+0x5400], [R40.64], P1 ;  /* 0x0540000028037fae */ /* 0x0003e80008921844 */
[----:B------:R-:W-:Y:S04]  /*13750*/  STL [R1+0x20], R76 ;  /* 0x0000204c01007387 */ /* 0x000fe80000100800 */
[----:B------:R3:W-:Y:S01]  /*13760*/  STL [R1+0x1c], R78 ;  /* 0x00001c4e01007387 */ /* 0x0007e20000100800 */
[----:B-1----:R-:W-:-:S04]  /*13770*/  SEL R40, RZ, 0x4, !P2 ;  /* 0x00000004ff287807 */ /* 0x002fc80005000000 */
[----:B------:R-:W-:Y:S01]  /*13780*/  SEL R40, R40, RZ, !P0 ;  /* 0x000000ff28287207 */ /* 0x000fe20004000000 */
[----:B---3--:R-:W3:Y:S04]  /*13790*/  LDL.LU R78, [R1+0xa8] ;  /* 0x0000a800014e7983 */ /* 0x008ee80000300800 */
[----:B------:R-:W3:Y:S01]  /*137a0*/  LDL.LU R76, [R1+0xe0] ;  /* 0x0000e000014c7983 */ /* 0x000ee20000300800 */
[----:B------:R-:W-:Y:S02]  /*137b0*/  ISETP.NE.U32.AND P2, PT, R40, RZ, PT ;  /* 0x000000ff2800720c */ /* 0x000fe40003f45070 */
[----:B----4-:R-:W-:-:S05]  /*137c0*/  IADD3 R77, P3, R77, R192, RZ ;  /* 0x000000c04d4d7210 */ /* 0x010fca0007f7e0ff */
[----:B--2---:R-:W-:Y:S01]  /*137d0*/  IMAD.X R79, R79, 0x1, R0, P3 ;  /* 0x000000014f4f7824 */ /* 0x004fe200018e0600 */
[----:B------:R-:W-:Y:S01]  /*137e0*/  IADD3 R44, P4, R44, R192, RZ ;  /* 0x000000c02c2c7210 */ /* 0x000fe20007f9e0ff */
[----:B------:R-:W-:Y:S03]  /*137f0*/  STL [R1+0x28], R77 ;  /* 0x0000284d01007387 */ /* 0x000fe60000100800 */
[----:B------:R-:W-:Y:S01]  /*13800*/  IADD3.X R81, R81, R0, RZ, P4, !PT ;  /* 0x0000000051517210 */ /* 0x000fe200027fe4ff */
[----:B------:R1:W-:Y:S01]  /*13810*/  STL [R1+0x24], R79 ;  /* 0x0000244f01007387 */ /* 0x0003e20000100800 */
[----:B------:R-:W-:-:S03]  /*13820*/  IMAD.MOV.U32 R41, RZ, RZ, R79 ;  /* 0x000000ffff297224 */ /* 0x000fc600078e004f */
[----:B------:R2:W-:Y:S01]  /*13830*/  STL [R1+0x60], R44 ;  /* 0x0000602c01007387 */ /* 0x0005e20000100800 */
[----:B------:R-:W-:-:S03]  /*13840*/  IMAD.MOV.U32 R40, RZ, RZ, R77 ;  /* 0x000000ffff287224 */ /* 0x000fc600078e004d */
[----:B-1----:R-:W4:Y:S04]  /*13850*/  LDL.LU R79, [R1+0xa4] ;  /* 0x0000a400014f7983 */ /* 0x002f280000300800 */
[----:B------:R-:W-:Y:S04]  /*13860*/  STL [R1+0x5c], R81 ;  /* 0x00005c5101007387 */ /* 0x000fe80000100800 */
[----:B------:R-:W4:Y:S04]  /*13870*/  LDL.LU R77, [R1+0xdc] ;  /* 0x0000dc00014d7983 */ /* 0x000f280000300800 */
[----:B------:R1:W-:Y:S01]  /*13880*/  LDGSTS.E [R3+0x5600], [R40.64], P1 ;  /* 0x0560000028037fae */ /* 0x0003e20008921844 */
[----:B------:R-:W-:-:S03]  /*13890*/  ISETP.GT.AND P1, PT, R2, 0x1d, PT ;  /* 0x0000001d0200780c */ /* 0x000fc60003f24270 */
[----:B------:R-:W4:Y:S01]  /*138a0*/  LDL.LU R82, [R1+0xe8] ;  /* 0x0000e80001527983 */ /* 0x000f220000300800 */
[----:B-1----:R-:W-:Y:S02]  /*138b0*/  IMAD.MOV.U32 R40, RZ, RZ, R44 ;  /* 0x000000ffff287224 */ /* 0x002fe400078e002c */
[----:B------:R-:W-:Y:S01]  /*138c0*/  IMAD.MOV.U32 R41, RZ, RZ, R81 ;  /* 0x000000ffff297224 */ /* 0x000fe200078e0051 */
[----:B--2---:R-:W2:Y:S04]  /*138d0*/  LDL.LU R44, [R1+0x120] ;  /* 0x00012000012c7983 */ /* 0x004ea80000300800 */
[----:B------:R1:W-:Y:S01]  /*138e0*/  LDGSTS.E [R3+0x6400], [R40.64], P2 ;  /* 0x0640000028037fae */ /* 0x0003e20009121844 */
[----:B-----5:R-:W-:-:S04]  /*138f0*/  IADD3 R48, P3, R48, R192, RZ ;  /* 0x000000c030307210 */ /* 0x020fc80007f7e0ff */
[----:B------:R-:W-:Y:S01]  /*13900*/  IADD3.X R80, R80, R0, RZ, P3, !PT ;  /* 0x0000000050507210 */ /* 0x000fe20001ffe4ff */
[----:B------:R5:W-:Y:S01]  /*13910*/  STL [R1+0x68], R48 ;  /* 0x0000683001007387 */ /* 0x000be20000100800 */
[----:B-1----:R-:W-:Y:S02]  /*13920*/  SEL R40, RZ, 0x4, !P1 ;  /* 0x00000004ff287807 */ /* 0x002fe40004800000 */
[----:B------:R-:W-:Y:S01]  /*13930*/  IADD3 R45, P4, R45, R192, RZ ;  /* 0x000000c02d2d7210 */ /* 0x000fe20007f9e0ff */
[----:B------:R-:W-:Y:S01]  /*13940*/  STL [R1+0x64], R80 ;  /* 0x0000645001007387 */ /* 0x000fe20000100800 */
[----:B------:R-:W-:-:S03]  /*13950*/  SEL R40, R40, RZ, !P0 ;  /* 0x000000ff28287207 */ /* 0x000fc60004000000 */
[----:B------:R-:W-:Y:S01]  /*13960*/  STL [R1+0xa0], R45 ;  /* 0x0000a02d01007387 */ /* 0x000fe20000100800 */
[----:B------:R-:W-:-:S03]  /*13970*/  IMAD.X R49, R49, 0x1, R0, P4 ;  /* 0x0000000131317824 */ /* 0x000fc600020e0600 */
[----:B------:R-:W2:Y:S01]  /*13980*/  LDL.LU R83, [R1+0xe4] ;  /* 0x0000e40001537983 */ /* 0x000ea20000300800 */
[----:B------:R-:W-:Y:S01]  /*13990*/  ISETP.NE.U32.AND P1, PT, R40, RZ, PT ;  /* 0x000000ff2800720c */ /* 0x000fe20003f25070 */
[----:B------:R-:W-:Y:S02]  /*139a0*/  IMAD.MOV.U32 R40, RZ, RZ, R48 ;  /* 0x000000ffff287224 */ /* 0x000fe400078e0030 */
[----:B------:R-:W-:Y:S01]  /*139b0*/  IMAD.MOV.U32 R41, RZ, RZ, R80 ;  /* 0x000000ffff297224 */ /* 0x000fe200078e0050 */
[----:B------:R1:W-:Y:S04]  /*139c0*/  STL [R1+0x9c], R49 ;  /* 0x00009c3101007387 */ /* 0x0003e80000100800 */
[----:B-----5:R-:W5:Y:S04]  /*139d0*/  LDL.LU R48, [R1+0x11c] ;  /* 0x00011c0001307983 */ /* 0x020f680000300800 */
[----:B------:R1:W-:Y:S02]  /*139e0*/  LDGSTS.E [R3+0x6600], [R40.64], P2 ;  /* 0x0660000028037fae */ /* 0x0003e40009121844 */
[----:B-1----:R-:W-:Y:S01]  /*139f0*/  MOV R41, R49 ;  /* 0x0000003100297202 */ /* 0x002fe20000000f00 */
[----:B------:R-:W-:Y:S01]  /*13a00*/  IMAD.MOV.U32 R40, RZ, RZ, R45 ;  /* 0x000000ffff287224 */ /* 0x000fe200078e002d */
[----:B------:R-:W5:Y:S04]  /*13a10*/  LDL.LU R49, [R1+0x124] ;  /* 0x0001240001317983 */ /* 0x000f680000300800 */
[----:B------:R-:W5:Y:S04]  /*13a20*/  LDL.LU R45, [R1+0x128] ;  /* 0x00012800012d7983 */ /* 0x000f680000300800 */
[----:B------:R-:W5:Y:S04]  /*13a30*/  LDL.LU R81, [R1+0x15c] ;  /* 0x00015c0001517983 */ /* 0x000f680000300800 */
[----:B------:R-:W5:Y:S01]  /*13a40*/  LDL.LU R80, [R1+0x160] ;  /* 0x0001600001507983 */ /* 0x000f620000300800 */
[----:B------:R-:W-:-:S03]  /*13a50*/  ISETP.GT.AND P2, PT, R2, 0x21, PT ;  /* 0x000000210200780c */ /* 0x000fc60003f44270 */
[----:B------:R1:W-:Y:S02]  /*13a60*/  LDGSTS.E [R3+0x7400], [R40.64], P1 ;  /* 0x0740000028037fae */ /* 0x0003e40008921844 */
[----:B-1----:R-:W-:-:S04]  /*13a70*/  SEL R40, RZ, 0x4, !P2 ;  /* 0x00000004ff287807 */ /* 0x002fc80005000000 */
[----:B------:R-:W-:-:S04]  /*13a80*/  SEL R40, R40, RZ, !P0 ;  /* 0x000000ff28287207 */ /* 0x000fc80004000000 */
[----:B------:R-:W-:Y:S02]  /*13a90*/  ISETP.NE.U32.AND P2, PT, R40, RZ, PT ;  /* 0x000000ff2800720c */ /* 0x000fe40003f45070 */
[-C--:B---3--:R-:W-:Y:S02]  /*13aa0*/  IADD3 R78, P3, R78, R192.reuse, RZ ;  /* 0x000000c04e4e7210 */ /* 0x088fe40007f7e0ff */
[----:B------:R-:W-:-:S03]  /*13ab0*/  IADD3 R76, P4, R76, R192, RZ ;  /* 0x000000c04c4c7210 */ /* 0x000fc60007f9e0ff */
[----:B------:R-:W-:Y:S01]  /*13ac0*/  STL [R1+0xa8], R78 ;  /* 0x0000a84e01007387 */ /* 0x000fe20000100800 */
[----:B------:R-:W-:Y:S02]  /*13ad0*/  IMAD.MOV.U32 R40, RZ, RZ, R78 ;  /* 0x000000ffff287224 */ /* 0x000fe400078e004e */
[----:B----4-:R-:W-:-:S05]  /*13ae0*/  IMAD.X R79, R79, 0x1, R0, P3 ;  /* 0x000000014f4f7824 */ /* 0x010fca00018e0600 */
[----:B------:R1:W-:Y:S01]  /*13af0*/  STL [R1+0xa4], R79 ;  /* 0x0000a44f01007387 */ /* 0x0003e20000100800 */
[----:B------:R-:W-:-:S03]  /*13b00*/  IMAD.X R77, R77, 0x1, R0, P4 ;  /* 0x000000014d4d7824 */ /* 0x000fc600020e0600 */
[----:B------:R-:W-:Y:S01]  /*13b10*/  STL [R1+0xe0], R76 ;  /* 0x0000e04c01007387 */ /* 0x000fe20000100800 */
[----:B------:R-:W-:-:S03]  /*13b20*/  IMAD.MOV.U32 R41, RZ, RZ, R79 ;  /* 0x000000ffff297224 */ /* 0x000fc600078e004f */
[----:B------:R3:W-:Y:S04]  /*13b30*/  STL [R1+0xdc], R77 ;  /* 0x0000dc4d01007387 */ /* 0x0007e80000100800 */
[----:B-1----:R-:W4:Y:S04]  /*13b40*/  LDL.LU R79, [R1+0x164] ;  /* 0x00016400014f7983 */ /* 0x002f280000300800 */
[----:B------:R-:W4:Y:S04]  /*13b50*/  LDL.LU R78, [R1+0x168] ;  /* 0x00016800014e7983 */ /* 0x000f280000300800 */
[----:B------:R1:W-:Y:S01]  /*13b60*/  LDGSTS.E [R3+0x7600], [R40.64], P1 ;  /* 0x0760000028037fae */ /* 0x0003e20008921844 */
[----:B------:R-:W-:Y:S01]  /*13b70*/  ISETP.GT.AND P1, PT, R2, 0x25, PT ;  /* 0x000000250200780c */ /* 0x000fe20003f24270 */
[----:B-1----:R-:W-:Y:S01]  /*13b80*/  IMAD.MOV.U32 R41, RZ, RZ, R77 ;  /* 0x000000ffff297224 */ /* 0x002fe200078e004d */
[----:B------:R-:W-:Y:S01]  /*13b90*/  MOV R40, R76 ;  /* 0x0000004c00287202 */ /* 0x000fe20000000f00 */
[----:B---3--:R-:W3:Y:S04]  /*13ba0*/  LDL.LU R77, [R1+0x19c] ;  /* 0x00019c00014d7983 */ /* 0x008ee80000300800 */
[----:B------:R-:W3:Y:S01]  /*13bb0*/  LDL.LU R76, [R1+0x1a0] ;  /* 0x0001a000014c7983 */ /* 0x000ee20000300800 */
[----:B------:R-:W-:-:S03]  /*13bc0*/  IADD3 R82, P3, R82, R192, RZ ;  /* 0x000000c052527210 */ /* 0x000fc60007f7e0ff */
[----:B------:R1:W-:Y:S01]  /*13bd0*/  LDGSTS.E [R3+0x8400], [R40.64], P2 ;  /* 0x0840000028037fae */ /* 0x0003e20009121844 */
[----:B--2---:R-:W-:Y:S01]  /*13be0*/  IADD3 R44, P4, R44, R192, RZ ;  /* 0x000000c02c2c7210 */ /* 0x004fe20007f9e0ff */
[----:B------:R-:W-:Y:S01]  /*13bf0*/  IMAD.X R83, R83, 0x1, R0, P3 ;  /* 0x0000000153537824 */ /* 0x000fe200018e0600 */
[----:B-1----:R-:W-:-:S04]  /*13c00*/  SEL R40, RZ, 0x4, !P1 ;  /* 0x00000004ff287807 */ /* 0x002fc80004800000 */
[----:B------:R-:W-:Y:S02]  /*13c10*/  SEL R40, R40, RZ, !P0 ;  /* 0x000000ff28287207 */ /* 0x000fe40004000000 */
[----:B------:R-:W-:Y:S02]  /*13c20*/  MOV R41, R83 ;  /* 0x0000005300297202 */ /* 0x000fe40000000f00 */
[----:B------:R-:W-:Y:S01]  /*13c30*/  ISETP.NE.U32.AND P1, PT, R40, RZ, PT ;  /* 0x000000ff2800720c */ /* 0x000fe20003f25070 */
[----:B------:R-:W-:Y:S02]  /*13c40*/  IMAD.MOV.U32 R40, RZ, RZ, R82 ;  /* 0x000000ffff287224 */ /* 0x000fe400078e0052 */
[----:B-----5:R-:W-:-:S03]  /*13c50*/  IMAD.X R48, R48, 0x1, R0, P4 ;  /* 0x0000000130307824 */ /* 0x020fc600020e0600 */
[----:B------:R1:W-:Y:S01]  /*13c60*/  LDGSTS.E [R3+0x8600], [R40.64], P2 ;  /* 0x0860000028037fae */ /* 0x0003e20009121844 */
[----:B------:R-:W-:-:S03]  /*13c70*/  ISETP.GT.AND P2, PT, R2, 0x29, PT ;  /* 0x000000290200780c */ /* 0x000fc60003f44270 */
[----:B------:R-:W-:Y:S01]  /*13c80*/  STL [R1+0xe8], R82 ;  /* 0x0000e85201007387 */ /* 0x000fe20000100800 */
[----:B-1----:R-:W-:Y:S02]  /*13c90*/  IMAD.MOV.U32 R40, RZ, RZ, R44 ;  /* 0x000000ffff287224 */ /* 0x002fe400078e002c */
[----:B------:R-:W-:Y:S01]  /*13ca0*/  IMAD.MOV.U32 R41, RZ, RZ, R48 ;  /* 0x000000ffff297224 */ /* 0x000fe200078e0030 */
[-C--:B------:R-:W-:Y:S01]  /*13cb0*/  IADD3 R45, P3, R45, R192.reuse, RZ ;  /* 0x000000c02d2d7210 */ /* 0x080fe20007f7e0ff */
[----:B------:R-:W-:Y:S04]  /*13cc0*/  STL [R1+0xe4], R83 ;  /* 0x0000e45301007387 */ /* 0x000fe80000100800 */
[----:B------:R1:W-:Y:S01]  /*13cd0*/  LDGSTS.E [R3+0x9400], [R40.64], P1 ;  /* 0x0940000028037fae */ /* 0x0003e20008921844 */
[----:B------:R-:W-:Y:S01]  /*13ce0*/  IADD3 R80, P4, R80, R192, RZ ;  /* 0x000000c050507210 */ /* 0x000fe20007f9e0ff */
[----:B------:R-:W-:-:S02]  /*13cf0*/  IMAD.X R49, R49, 0x1, R0, P3 ;  /* 0x0000000131317824 */ /* 0x000fc400018e0600 */
[----:B------:R-:W-:Y:S02]  /*13d00*/  STL [R1+0x120], R44 ;  /* 0x0001202c01007387 */ /* 0x000fe40000100800 */
[----:B------:R-:W-:Y:S02]  /*13d10*/  IMAD.X R81, R81, 0x1, R0, P4 ;  /* 0x0000000151517824 */ /* 0x000fe400020e0600 */
[----:B------:R2:W-:Y:S01]  /*13d20*/  STL [R1+0x11c], R48 ;  /* 0x00011c3001007387 */ /* 0x0005e20000100800 */
[----:B-1----:R-:W-:Y:S01]  /*13d30*/  SEL R40, RZ, 0x4, !P2 ;  /* 0x00000004ff287807 */ /* 0x002fe20005000000 */
[----:B------:R-:W-:-:S03]  /*13d40*/  IMAD.MOV.U32 R41, RZ, RZ, R49 ;  /* 0x000000ffff297224 */ /* 0x000fc600078e0031 */
[----:B------:R-:W-:Y:S01]  /*13d50*/  SEL R40, R40, RZ, !P0 ;  /* 0x000000ff28287207 */ /* 0x000fe20004000000 */
[----:B--2---:R-:W2:Y:S04]  /*13d60*/  LDL.LU R48, [R1+0x1a8] ;  /* 0x0001a80001307983 */ /* 0x004ea80000300800 */
[----:B------:R-:W5:Y:S01]  /*13d70*/  LDL.LU R44, [R1+0x1e0] ;  /* 0x0001e000012c7983 */ /* 0x000f620000300800 */
[----:B------:R-:W-:-:S03]  /*13d80*/  ISETP.NE.U32.AND P2, PT, R40, RZ, PT ;  /* 0x000000ff2800720c */ /* 0x000fc60003f45070 */
[----:B------:R-:W-:Y:S01]  /*13d90*/  STL [R1+0x128], R45 ;  /* 0x0001282d01007387 */ /* 0x000fe20000100800 */
[----:B------:R-:W-:-:S03]  /*13da0*/  MOV R40, R45 ;  /* 0x0000002d00287202 */ /* 0x000fc60000000f00 */
[----:B------:R1:W-:Y:S04]  /*13db0*/  STL [R1+0x124], R49 ;  /* 0x0001243101007387 */ /* 0x0003e80000100800 */
[----:B------:R-:W-:Y:S04]  /*13dc0*/  STL [R1+0x160], R80 ;  /* 0x0001605001007387 */ /* 0x000fe80000100800 */
[----:B------:R1:W-:Y:S04]  /*13dd0*/  LDGSTS.E [R3+0x9600], [R40.64], P1 ;  /* 0x0960000028037fae */ /* 0x0003e80008921844 */
[----:B-1----:R-:W5:Y:S04]  /*13de0*/  LDL.LU R49, [R1+0x1a4] ;  /* 0x0001a40001317983 */ /* 0x002f680000300800 */
[----:B------:R1:W-:Y:S04]  /*13df0*/  STL [R1+0x15c], R81 ;  /* 0x00015c5101007387 */ /* 0x0003e80000100800 */
[----:B------:R-:W5:Y:S01]  /*13e00*/  LDL.LU R45, [R1+0x1dc] ;  /* 0x0001dc00012d7983 */ /* 0x000f620000300800 */
[----:B------:R-:W-:-:S02]  /*13e10*/  IMAD.MOV.U32 R40, RZ, RZ, R80 ;  /* 0x000000ffff287224 */ /* 0x000fc400078e0050 */
        /* <DEDUP_REMOVED lines=10> */
[----:B---3--:R-:W-:-:S04]  /*13ec0*/  IADD3 R76, P4, R76, R192, RZ ;  /* 0x000000c04c4c7210 */ /* 0x008fc80007f9e0ff */
[----:B------:R-:W-:Y:S01]  /*13ed0*/  IADD3.X R77, R77, R0, RZ, P4, !PT ;  /* 0x000000004d4d7210 */ /* 0x000fe200027fe4ff */
[----:B------:R-:W-:Y:S04]  /*13ee0*/  STL [R1+0x1a0], R76 ;  /* 0x0001a04c01007387 */ /* 0x000fe80000100800 */
[----:B------:R-:W3:Y:S04]  /*13ef0*/  LDL.LU R84, [R1+0x1e8] ;  /* 0x0001e80001547983 */ /* 0x000ee80000300800 */
[----:B------:R4:W-:Y:S04]  /*13f00*/  STL [R1+0x19c], R77 ;  /* 0x00019c4d01007387 */ /* 0x0009e80000100800 */
[----:B------:R-:W3:Y:S04]  /*13f10*/  LDL.LU R82, [R1+0x220] ;  /* 0x0002200001527983 */ /* 0x000ee80000300800 */
[----:B------:R-:W3:Y:S04]  /*13f20*/  LDL.LU R85, [R1+0x1e4] ;  /* 0x0001e40001557983 */ /* 0x000ee80000300800 */
[----:B------:R-:W3:Y:S04]  /*13f30*/  LDL.LU R83, [R1+0x21c] ;  /* 0x00021c0001537983 */ /* 0x000ee80000300800 */
[----:B------:R-:W3:Y:S04]  /*13f40*/  LDL.LU R81, [R1+0x224] ;  /* 0x0002240001517983 */ /* 0x000ee80000300800 */
[----:B------:R-:W3:Y:S01]  /*13f50*/  LDL.LU R80, [R1+0x228] ;  /* 0x0002280001507983 */ /* 0x000ee20000300800 */
[----:B------:R-:W-:-:S02]  /*13f60*/  IMAD.MOV.U32 R41, RZ, RZ, R79 ;  /* 0x000000ffff297224 */ /* 0x000fc400078e004f */
[----:B------:R-:W-:Y:S01]  /*13f70*/  IMAD.MOV.U32 R40, RZ, RZ, R78 ;  /* 0x000000ffff287224 */ /* 0x000fe200078e004e */
[----:B-1----:R-:W3:Y:S04]  /*13f80*/  LDL.LU R79, [R1+0x25c] ;  /* 0x00025c00014f7983 */ /* 0x002ee80000300800 */
[----:B------:R-:W3:Y:S04]  /*13f90*/  LDL.LU R78, [R1+0x260] ;  /* 0x00026000014e7983 */ /* 0x000ee80000300800 */
[----:B------:R1:W-:Y:S01]  /*13fa0*/  LDGSTS.E [R3+0xa600], [R40.64], P2 ;  /* 0x0a60000028037fae */ /* 0x0003e20009121844 */
[----:B------:R-:W-:Y:S01]  /*13fb0*/  ISETP.GT.AND P2, PT, R2, 0x31, PT ;  /* 0x000000310200780c */ /* 0x000fe20003f44270 */
[----:B-1----:R-:W-:Y:S01]  /*13fc0*/  IMAD.MOV.U32 R41, RZ, RZ, R77 ;  /* 0x000000ffff297224 */ /* 0x002fe200078e004d */
[----:B--2---:R-:W-:-:S02]  /*13fd0*/  IADD3 R48, P3, R48, R192, RZ ;  /* 0x000000c030307210 */ /* 0x004fc40007f7e0ff */
[----:B-----5:R-:W-:-:S03]  /*13fe0*/  IADD3 R44, P4, R44, R192, RZ ;  /* 0x000000c02c2c7210 */ /* 0x020fc60007f9e0ff */
[----:B------:R-:W-:Y:S01]  /*13ff0*/  STL [R1+0x1a8], R48 ;  /* 0x0001a83001007387 */ /* 0x000fe20000100800 */
[----:B------:R-:W-:-:S05]  /*14000*/  IMAD.MOV.U32 R40, RZ, RZ, R76 ;  /* 0x000000ffff287224 */ /* 0x000fca00078e004c */
[----:B------:R1:W-:Y:S01]  /*14010*/  LDGSTS.E [R3+0xb400], [R40.64], P1 ;  /* 0x0b40000028037fae */ /* 0x0003e20008921844 */
[----:B------:R-:W-:-:S05]  /*14020*/  IADD3.X R49, R49, R0, RZ, P3, !PT ;  /* 0x0000000031317210 */ /* 0x000fca0001ffe4ff */
        /* <DEDUP_REMOVED lines=9> */
[----:B--2---:R-:W2:Y:S01]  /*140c0*/  LDL.LU R49, [R1+0x29c] ;  /* 0x00029c0001317983 */ /* 0x004ea20000300800 */
[----:B------:R-:W-:Y:S01]  /*140d0*/  ISETP.NE.U32.AND P2, PT, R40, RZ, PT ;  /* 0x000000ff2800720c */ /* 0x000fe20003f45070 */
[----:B------:R-:W-:Y:S02]  /*140e0*/  IMAD.MOV.U32 R40, RZ, RZ, R48 ;  /* 0x000000ffff287224 */ /* 0x000fe400078e0030 */
[----:B------:R-:W2:Y:S04]  /*140f0*/  LDL.LU R48, [R1+0x2a0] ;  /* 0x0002a00001307983 */ /* 0x000ea80000300800 */
[----:B------:R1:W-:Y:S02]  /*14100*/  LDGSTS.E [R3+0xb600], [R40.64], P1 ;  /* 0x0b60000028037fae */ /* 0x0003e40008921844 */
[----:B-1----:R-:W-:Y:S01]  /*14110*/  MOV R41, R45 ;  /* 0x0000002d00297202 */ /* 0x002fe20000000f00 */
        /* <DEDUP_REMOVED lines=8> */
[----:B---3--:R-:W-:-:S05]  /*141a0*/  IADD3 R84, P3, R84, R192, RZ ;  /* 0x000000c054547210 */ /* 0x008fca0007f7e0ff */
[----:B------:R-:W-:Y:S01]  /*141b0*/  IMAD.MOV.U32 R40, RZ, RZ, R84 ;  /* 0x000000ffff287224 */ /* 0x000fe200078e0054 */
[----:B------:R-:W-:Y:S01]  /*141c0*/  IADD3 R82, P4, R82, R192, RZ ;  /* 0x000000c052527210 */ /* 0x000fe20007f9e0ff */
[----:B------:R-:W-:-:S04]  /*141d0*/  IMAD.X R85, R85, 0x1, R0, P3 ;  /* 0x0000000155557824 */ /* 0x000fc800018e0600 */
[----:B------:R-:W-:Y:S02]  /*141e0*/  IMAD.MOV.U32 R41, RZ, RZ, R85 ;  /* 0x000000ffff297224 */ /* 0x000fe400078e0055 */
[----:B------:R-:W-:-:S03]  /*141f0*/  IMAD.X R83, R83, 0x1, R0, P4 ;  /* 0x0000000153537824 */ /* 0x000fc600020e0600 */
[----:B------:R1:W-:Y:S01]  /*14200*/  LDGSTS.E [R3+0xc600], [R40.64], P2 ;  /* 0x0c60000028037fae */ /* 0x0003e20009121844 */
[----:B------:R-:W-:Y:S02]  /*14210*/  ISETP.GT.AND P2, PT, R2, 0x39, PT ;  /* 0x000000390200780c */ /* 0x000fe40003f44270 */
[----:B------:R-:W-:Y:S02]  /*14220*/  IADD3 R80, P3, R80, R192, RZ ;  /* 0x000000c050507210 */ /* 0x000fe40007f7e0ff */
[----:B-1----:R-:W-:Y:S01]  /*14230*/  MOV R40, R82 ;  /* 0x0000005200287202 */ /* 0x002fe20000000f00 */
[----:B------:R-:W-:-:S05]  /*14240*/  IMAD.MOV.U32 R41, RZ, RZ, R83 ;  /* 0x000000ffff297224 */ /* 0x000fca00078e0053 */
[----:B------:R1:W-:Y:S01]  /*14250*/  LDGSTS.E [R3+0xd400], [R40.64], P1 ;  /* 0x0d40000028037fae */ /* 0x0003e20008921844 */
[----:B------:R-:W-:Y:S01]  /*14260*/  IMAD.X R81, R81, 0x1, R0, P3 ;  /* 0x0000000151517824 */ /* 0x000fe200018e0600 */
[----:B------:R-:W-:Y:S02]  /*14270*/  IADD3 R78, P4, R78, R192, RZ ;  /* 0x000000c04e4e7210 */ /* 0x000fe40007f9e0ff */
[----:B-1----:R-:W-:-:S04]  /*14280*/  SEL R40, RZ, 0x4, !P2 ;  /* 0x00000004ff287807 */ /* 0x002fc80005000000 */
[----:B------:R-:W-:Y:S02]  /*14290*/  SEL R40, R40, RZ, !P0 ;  /* 0x000000ff28287207 */ /* 0x000fe40004000000 */
[----:B------:R-:W-:Y:S02]  /*142a0*/  MOV R41, R81 ;  /* 0x0000005100297202 */ /* 0x000fe40000000f00 */
[----:B------:R-:W-:Y:S01]  /*142b0*/  ISETP.NE.U32.AND P2, PT, R40, RZ, PT ;  /* 0x000000ff2800720c */ /* 0x000fe20003f45070 */
[----:B------:R-:W-:Y:S02]  /*142c0*/  IMAD.MOV.U32 R40, RZ, RZ, R80 ;  /* 0x000000ffff287224 */ /* 0x000fe400078e0050 */
[----:B------:R-:W-:-:S03]  /*142d0*/  IMAD.X R79, R79, 0x1, R0, P4 ;  /* 0x000000014f4f7824 */ /* 0x000fc600020e0600 */
[----:B------:R1:W-:Y:S01]  /*142e0*/  LDGSTS.E [R3+0xd600], [R40.64], P1 ;  /* 0x0d60000028037fae */ /* 0x0003e20008921844 */
[----:B------:R-:W-:Y:S01]  /*142f0*/  ISETP.GT.AND P1, PT, R2, 0x3d, PT ;  /* 0x0000003d0200780c */ /* 0x000fe20003f24270 */
[----:B-1----:R-:W-:Y:S02]  /*14300*/  IMAD.MOV.U32 R40, RZ, RZ, R78 ;  /* 0x000000ffff287224 */ /* 0x002fe400078e004e */
[----:B------:R-:W-:-:S05]  /*14310*/  IMAD.MOV.U32 R41, RZ, RZ, R79 ;  /* 0x000000ffff297224 */ /* 0x000fca00078e004f */
[----:B------:R1:W-:Y:S02]  /*14320*/  LDGSTS.E [R3+0xe400], [R40.64], P2 ;  /* 0x0e40000028037fae */ /* 0x0003e40009121844 */
[----:B-1----:R-:W-:Y:S02]  /*14330*/  SEL R40, RZ, 0x4, !P1 ;  /* 0x00000004ff287807 */ /* 0x002fe40004800000 */
[----:B----4-:R-:W-:Y:S02]  /*14340*/  IADD3 R76, P3, R76, R192, RZ ;  /* 0x000000c04c4c7210 */ /* 0x010fe40007f7e0ff */
[----:B------:R-:W-:-:S03]  /*14350*/  SEL R40, R40, RZ, !P0 ;  /* 0x000000ff28287207 */ /* 0x000fc60004000000 */
[----:B------:R-:W-:Y:S01]  /*14360*/  IMAD.X R77, R77, 0x1, R0, P3 ;  /* 0x000000014d4d7824 */ /* 0x000fe200018e0600 */
[----:B------:R-:W-:Y:S01]  /*14370*/  ISETP.NE.U32.AND P1, PT, R40, RZ, PT ;  /* 0x000000ff2800720c */ /* 0x000fe20003f25070 */
[----:B------:R-:W-:-:S03]  /*14380*/  IMAD.MOV.U32 R40, RZ, RZ, R76 ;  /* 0x000000ffff287224 */ /* 0x000fc600078e004c */
[----:B------:R-:W-:-:S05]  /*14390*/  MOV R41, R77 ;  /* 0x0000004d00297202 */ /* 0x000fca0000000f00 */
[----:B------:R1:W-:Y:S01]  /*143a0*/  LDGSTS.E [R3+0xe600], [R40.64], P2 ;  /* 0x0e60000028037fae */ /* 0x0003e20009121844 */
[----:B--2---:R-:W-:-:S05]  /*143b0*/  IADD3 R48, P2, R48, R192, RZ ;  /* 0x000000c030307210 */ /* 0x004fca0007f5e0ff */
[----:B------:R-:W-:Y:S02]  /*143c0*/  IMAD.X R49, R49, 0x1, R0, P2 ;  /* 0x0000000131317824 */ /* 0x000fe400010e0600 */
[----:B-1----:R-:W-:Y:S02]  /*143d0*/  IMAD.MOV.U32 R40, RZ, RZ, R48 ;  /* 0x000000ffff287224 */ /* 0x002fe400078e0030 */
[----:B------:R-:W-:Y:S01]  /*143e0*/  IMAD.MOV.U32 R41, RZ, RZ, R49 ;  /* 0x000000ffff297224 */ /* 0x000fe200078e0031 */
[----:B-----5:R-:W-:-:S04]  /*143f0*/  IADD3 R44, P3, R44, R192, RZ ;  /* 0x000000c02c2c7210 */ /* 0x020fc80007f7e0ff */
[----:B------:R1:W-:Y:S01]  /*14400*/  LDGSTS.E [R3+0xf400], [R40.64], P1 ;  /* 0x0f40000028037fae */ /* 0x0003e20008921844 */
[----:B------:R-:W-:-:S03]  /*14410*/  IMAD.X R45, R45, 0x1, R0, P3 ;  /* 0x000000012d2d7824 */ /* 0x000fc600018e0600 */
[----:B------:R-:W-:Y:S04]  /*14420*/  STL [R1+0x1e8], R84 ;  /* 0x0001e85401007387 */ /* 0x000fe80000100800 */
[----:B------:R-:W-:Y:S01]  /*14430*/  STL [R1+0x1e4], R85 ;  /* 0x0001e45501007387 */ /* 0x000fe20000100800 */
[----:B-1----:R-:W-:Y:S01]  /*14440*/  MOV R40, R44 ;  /* 0x0000002c00287202 */ /* 0x002fe20000000f00 */
[----:B------:R-:W-:Y:S02]  /*14450*/  IMAD.MOV.U32 R41, RZ, RZ, R45 ;  /* 0x000000ffff297224 */ /* 0x000fe400078e002d */
[----:B------:R-:W-:Y:S04]  /*14460*/  STL [R1+0x220], R82 ;  /* 0x0002205201007387 */ /* 0x000fe80000100800 */
[----:B------:R-:W-:Y:S04]  /*14470*/  STL [R1+0x21c], R83 ;  /* 0x00021c5301007387 */ /* 0x000fe80000100800 */
[----:B------:R-:W-:Y:S04]  /*14480*/  STL [R1+0x228], R80 ;  /* 0x0002285001007387 */ /* 0x000fe80000100800 */
[----:B------:R1:W-:Y:S01]  /*14490*/  LDGSTS.E [R3+0xf600], [R40.64], P1 ;  /* 0x0f60000028037fae */ /* 0x0003e20008921844 */
[----:B------:R-:W-:-:S03]  /*144a0*/  ISETP.GT.AND P1, PT, R2, 0x2, PT ;  /* 0x000000020200780c */ /* 0x000fc60003f24270 */
[----:B------:R-:W-:Y:S04]  /*144b0*/  STL [R1+0x224], R81 ;  /* 0x0002245101007387 */ /* 0x000fe80000100800 */
[----:B------:R-:W-:Y:S04]  /*144c0*/  STL [R1+0x260], R78 ;  /* 0x0002604e01007387 */ /* 0x000fe80000100800 */
[----:B------:R-:W-:Y:S01]  /*144d0*/  STL [R1+0x25c], R79 ;  /* 0x00025c4f01007387 */ /* 0x000fe20000100800 */
[----:B-1----:R-:W-:-:S03]  /*144e0*/  SEL R3, RZ, 0x4, !P1 ;  /* 0x00000004ff037807 */ /* 0x002fc60004800000 */
[----:B------:R-:W-:Y:S04]  /*144f0*/  STL [R1+0x268], R76 ;  /* 0x0002684c01007387 */ /* 0x000fe80000100800 */
[----:B------:R-:W-:Y:S01]  /*14500*/  STL [R1+0x264], R77 ;  /* 0x0002644d01007387 */ /* 0x000fe20000100800 */
[----:B------:R-:W-:-:S03]  /*14510*/  SEL R3, R3, RZ, !P0 ;  /* 0x000000ff03037207 */ /* 0x000fc60004000000 */
[----:B------:R-:W-:Y:S04]  /*14520*/  STL [R1+0x2a0], R48 ;  /* 0x0002a03001007387 */ /* 0x000fe80000100800 */
[----:B------:R-:W-:Y:S04]  /*14530*/  STL [R1+0x29c], R49 ;  /* 0x00029c3101007387 */ /* 0x000fe80000100800 */
[----:B------:R1:W-:Y:S01]  /*14540*/  STL [R1+0x2a8], R44 ;  /* 0x0002a82c01007387 */ /* 0x0003e20000100800 */
[----:B------:R-:W-:-:S03]  /*14550*/  ISETP.NE.U32.AND P2, PT, R3, RZ, PT ;  /* 0x000000ff0300720c */ /* 0x000fc60003f45070 */
[----:B------:R2:W-:Y:S01]  /*14560*/  STL [R1+0x2a4], R45 ;  /* 0x0002a42d01007387 */ /* 0x0005e20000100800 */
[----:B-1----:R-:W-:-:S05]  /*14570*/  LOP3.LUT R44, R199, 0x40, RZ, 0x3c, !PT ;  /* 0x00000040c72c7812 */ /* 0x002fca00078e3cff */
[----:B------:R-:W-:Y:S02]  /*14580*/  IMAD R3, R189, 0x10000, R44 ;  /* 0x00010000bd037824 */ /* 0x000fe400078e022c */
[----:B------:R-:W3:Y:S04]  /*14590*/  LDL.LU R44, [R1+0x42c] ;  /* 0x00042c00012c7983 */ /* 0x000ee80000300800 */
[----:B------:R-:W4:Y:S04]  /*145a0*/  LDL.LU R49, [R1+0x40c] ;  /* 0x00040c0001317983 */ /* 0x000f280000300800 */
[----:B------:R-:W2:Y:S04]  /*145b0*/  LDL.LU R48, [R1+0x3f0] ;  /* 0x0003f00001307983 */ /* 0x000ea80000300800 */
[----:B--2---:R-:W2:Y:S01]  /*145c0*/  LDL.LU R45, [R1+0x3f4] ;  /* 0x0003f400012d7983 */ /* 0x004ea20000300800 */
[----:B------:R-:W-:-:S05]  /*145d0*/  IADD3 R210, P1, R210, R192, RZ ;  /* 0x000000c0d2d27210 */ /* 0x000fca0007f3e0ff */
[----:B------:R-:W-:Y:S02]  /*145e0*/  IMAD.X R209, R209, 0x1, R0, P1 ;  /* 0x00000001d1d17824 */ /* 0x000fe400008e0600 */
[----:B------:R-:W-:Y:S01]  /*145f0*/  IMAD.MOV.U32 R40, RZ, RZ, R210 ;  /* 0x000000ffff287224 */ /* 0x000fe200078e00d2 */
[----:B------:R-:W-:Y:S02]  /*14600*/  ISETP.GT.AND P1, PT, R2, 0x6, PT ;  /* 0x000000060200780c */ /* 0x000fe40003f24270 */
[----:B------:R-:W-:Y:S02]  /*14610*/  MOV R41, R209 ;  /* 0x000000d100297202 */ /* 0x000fe40000000f00 */
[----:B------:R-:W-:-:S03]  /*14620*/  IADD3 R212, P3, R212, R192, RZ ;  /* 0x000000c0d4d47210 */ /* 0x000fc60007f7e0ff */
[----:B------:R1:W-:Y:S01]  /*14630*/  LDGSTS.E [R3+0x800], [R40.64], P2 ;  /* 0x0080000028037fae */ /* 0x0003e20009121844 */
[----:B------:R-:W-:Y:S01]  /*14640*/  IADD3 R226, P4, R226, R192, RZ ;  /* 0x000000c0e2e27210 */ /* 0x000fe20007f9e0ff */
[----:B------:R-:W-:Y:S01]  /*14650*/  IMAD.X R211, R211, 0x1, R0, P3 ;  /* 0x00000001d3d37824 */ /* 0x000fe200018e0600 */
        /* <DEDUP_REMOVED lines=19> */
[----:B------:R-:W-:Y:S01]  /*14790*/  IMAD.X R241, R241, 0x1, R0, P4 ;  /* 0x00000001f1f17824 */ /* 0x000fe200020e0600 */
[----:B------:R-:W-:Y:S02]  /*147a0*/  HMMA.1688.F32.TF32 R136, R172, R150, R136 ;  /* 0x00000096ac88723c */ /* 0x000fe40000081088 */
[----:B------:R1:W-:Y:S01]  /*147b0*/  LDGSTS.E [R3+0x1a00], [R40.64], P1 ;  /* 0x01a0000028037fae */ /* 0x0003e20008921844 */
[----:B------:R-:W-:-:S05]  /*147c0*/  ISETP.GT.AND P1, PT, R2, 0xe, PT ;  /* 0x0000000e0200780c */ /* 0x000fca0003f24270 */
[----:B------:R-:W-:Y:S01]  /*147d0*/  HMMA.1688.F32.TF32 R148, R56, R150, R72 ;  /* 0x000000963894723c */ /* 0x000fe20000081048 */
[----:B------:R-:W2:Y:S04]  /*147e0*/  LDL.LU R75, [R1+0x3f8] ;  /* 0x0003f800014b7983 */ /* 0x000ea80000300800 */
[----:B------:R-:W2:Y:S01]  /*147f0*/  LDL.LU R74, [R1+0x3fc] ;  /* 0x0003fc00014a7983 */ /* 0x000ea20000300800 */
[----:B-1----:R-:W-:Y:S02]  /*14800*/  IMAD.MOV.U32 R40, RZ, RZ, R242 ;  /* 0x000000ffff287224 */ /* 0x002fe400078e00f2 */
[----:B------:R-:W-:Y:S01]  /*14810*/  IMAD.MOV.U32 R41, RZ, RZ, R241 ;  /* 0x000000ffff297224 */ /* 0x000fe200078e00f1 */
[----:B------:R-:W-:Y:S01]  /*14820*/  HMMA.1688.F32.TF32 R152, R172, R178, R152 ;  /* 0x000000b2ac98723c */ /* 0x000fe20000081098 */
[----:B------:R-:W-:-:S03]  /*14830*/  IADD3 R244, P3, R244, R192, RZ ;  /* 0x000000c0f4f47210 */ /* 0x000fc60007f7e0ff */
[----:B------:R1:W-:Y:S04]  /*14840*/  LDGSTS.E [R3+0x2800], [R40.64], P2 ;  /* 0x0280000028037fae */ /* 0x0003e80009121844 */
[----:B------:R-:W-:Y:S01]  /*14850*/  HMMA.1688.F32.TF32 R176, R56, R178, R68 ;  /* 0x000000b238b0723c */ /* 0x000fe20000081044 */
[----:B------:R-:W2:Y:S04]  /*14860*/  LDL.LU R70, [R1+0x2c] ;  /* 0x00002c0001467983 */ /* 0x000ea80000300800 */
[----:B------:R-:W2:Y:S01]  /*14870*/  LDL.LU R68, [R1+0x30] ;  /* 0x0000300001447983 */ /* 0x000ea20000300800 */
[----:B-1----:R-:W-:Y:S01]  /*14880*/  SEL R40, RZ, 0x4, !P1 ;  /* 0x00000004ff287807 */ /* 0x002fe20004800000 */
[----:B------:R-:W-:-:S03]  /*14890*/  IMAD.X R243, R243, 0x1, R0, P3 ;  /* 0x00000001f3f37824 */ /* 0x000fc600018e0600 */
[----:B------:R-:W-:Y:S01]  /*148a0*/  SEL R40, R40, RZ, !P0 ;  /* 0x000000ff28287207 */ /* 0x000fe20004000000 */
[----:B------:R-:W-:-:S03]  /*148b0*/  IMAD.MOV.U32 R41, RZ, RZ, R243 ;  /* 0x000000ffff297224 */ /* 0x000fc600078e00f3 */
[----:B------:R-:W-:Y:S02]  /*148c0*/  ISETP.NE.U32.AND P1, PT, R40, RZ, PT ;  /* 0x000000ff2800720c */ /* 0x000fe40003f25070 */
[----:B------:R-:W-:-:S05]  /*148d0*/  MOV R40, R244 ;  /* 0x000000f400287202 */ /* 0x000fca0000000f00 */
[----:B------:R1:W-:Y:S01]  /*148e0*/  LDGSTS.E [R3+0x2a00], [R40.64], P2 ;  /* 0x02a0000028037fae */ /* 0x0003e20009121844 */
[----:B------:R-:W-:Y:S02]  /*148f0*/  ISETP.GT.AND P2, PT, R2, 0x12, PT ;  /* 0x000000120200780c */ /* 0x000fe40003f44270 */
[----:B---3--:R-:W-:-:S05]  /*14900*/  IADD3 R44, P4, R44, R192, RZ ;  /* 0x000000c02c2c7210 */ /* 0x008fca0007f9e0ff */
[----:B------:R3:W-:Y:S01]  /*14910*/  STL [R1+0x42c], R44 ;  /* 0x00042c2c01007387 */ /* 0x0007e20000100800 */
[----:B-1----:R-:W-:-:S03]  /*14920*/  IMAD.MOV.U32 R40, RZ, RZ, R44 ;  /* 0x000000ffff287224 */ /* 0x002fc600078e002c */
[----:B------:R-:W5:Y:S04]  /*14930*/  LDL.LU R71, [R1+0x34] ;  /* 0x0000340001477983 */ /* 0x000f680000300800 */
[----:B------:R-:W5:Y:S01]  /*14940*/  LDL.LU R69, [R1+0x38] ;  /* 0x0000380001457983 */ /* 0x000f620000300800 */
[----:B------:R-:W-:-:S03]  /*14950*/  IMAD.X R250, R250, 0x1, R0, P4 ;  /* 0x00000001fafa7824 */ /* 0x000fc600020e0600 */
[----:B------:R-:W5:Y:S04]  /*14960*/  LDL.LU R73, [R1+0x6c] ;  /* 0x00006c0001497983 */ /* 0x000f680000300800 */
[----:B---3--:R-:W3:Y:S01]  /*14970*/  LDL.LU R44, [R1+0x70] ;  /* 0x00007000012c7983 */ /* 0x008ee20000300800 */
[----:B------:R-:W-:Y:S01]  /*14980*/  IMAD.MOV.U32 R41, RZ, RZ, R250 ;  /* 0x000000ffff297224 */ /* 0x000fe200078e00fa */
[----:B----4-:R-:W-:-:S04]  /*14990*/  IADD3 R49, P3, R49, R192, RZ ;  /* 0x000000c031317210 */ /* 0x010fc80007f7e0ff */
[----:B------:R1:W-:Y:S01]  /*149a0*/  LDGSTS.E [R3+0x3800], [R40.64], P1 ;  /* 0x0380000028037fae */ /* 0x0003e20008921844 */
[----:B--2---:R-:W-:Y:S01]  /*149b0*/  IADD3 R45, P4, R45, R192, RZ ;  /* 0x000000c02d2d7210 */ /* 0x004fe20007f9e0ff */
[----:B------:R-:W-:Y:S01]  /*149c0*/  IMAD.X R251, R251, 0x1, R0, P3 ;  /* 0x00000001fbfb7824 */ /* 0x000fe200018e0600 */
[----:B-1----:R-:W-:-:S04]  /*149d0*/  SEL R40, RZ, 0x4, !P2 ;  /* 0x00000004ff287807 */ /* 0x002fc80005000000 */
[----:B------:R-:W-:Y:S01]  /*149e0*/  SEL R40, R40, RZ, !P0 ;  /* 0x000000ff28287207 */ /* 0x000fe20004000000 */
[----:B------:R-:W-:Y:S01]  /*149f0*/  IMAD.MOV.U32 R41, RZ, RZ, R251 ;  /* 0x000000ffff297224 */ /* 0x000fe200078e00fb */
[----:B------:R-:W-:Y:S02]  /*14a00*/  IADD3.X R48, R48, R0, RZ, P4, !PT ;  /* 0x0000000030307210 */ /* 0x000fe400027fe4ff */
[----:B------:R-:W-:Y:S01]  /*14a10*/  ISETP.NE.U32.AND P2, PT, R40, RZ, PT ;  /* 0x000000ff2800720c */ /* 0x000fe20003f45070 */
[----:B------:R-:W-:Y:S01]  /*14a20*/  IMAD.MOV.U32 R40, RZ, RZ, R49 ;  /* 0x000000ffff287224 */ /* 0x000fe200078e0031 */
[----:B------:R-:W-:Y:S04]  /*14a30*/  STL [R1+0x40c], R49 ;  /* 0x00040c3101007387 */ /* 0x000fe80000100800 */
[----:B------:R-:W-:Y:S04]  /*14a40*/  STL [R1+0x3f4], R45 ;  /* 0x0003f42d01007387 */ /* 0x000fe80000100800 */
[----:B------:R1:W-:Y:S04]  /*14a50*/  LDGSTS.E [R3+0x3a00], [R40.64], P1 ;  /* 0x03a0000028037fae */ /* 0x0003e80008921844 */
[----:B------:R2:W-:Y:S04]  /*14a60*/  STL [R1+0x3f0], R48 ;  /* 0x0003f03001007387 */ /* 0x0005e80000100800 */
[----:B------:R-:W2:Y:S01]  /*14a70*/  LDL.LU R72, [R1+0x74] ;  /* 0x0000740001487983 */ /* 0x000ea20000300800 */
[----:B-1----:R-:W-:-:S03]  /*14a80*/  IMAD.MOV.U32 R41, RZ, RZ, R48 ;  /* 0x000000ffff297224 */ /* 0x002fc600078e0030 */
[----:B--2---:R-:W2:Y:S01]  /*14a90*/  LDL.LU R48, [R1+0x78] ;  /* 0x0000780001307983 */ /* 0x004ea20000300800 */
[----:B------:R-:W-:-:S03]  /*14aa0*/  IMAD.MOV.U32 R40, RZ, RZ, R45 ;  /* 0x000000ffff287224 */ /* 0x000fc600078e002d */
[----:B------:R-:W2:Y:S04]  /*14ab0*/  LDL.LU R49, [R1+0xac] ;  /* 0x0000ac0001317983 */ /* 0x000ea80000300800 */
[----:B------:R-:W2:Y:S01]  /*14ac0*/  LDL.LU R45, [R1+0xb0] ;  /* 0x0000b000012d7983 */ /* 0x000ea20000300800 */
[----:B------:R-:W-:-:S03]  /*14ad0*/  ISETP.GT.AND P1, PT, R2, 0x16, PT ;  /* 0x000000160200780c */ /* 0x000fc60003f24270 */
[----:B------:R1:W-:Y:S02]  /*14ae0*/  LDGSTS.E [R3+0x4800], [R40.64], P2 ;  /* 0x0480000028037fae */ /* 0x0003e40009121844 */
[----:B-1----:R-:W-:-:S04]  /*14af0*/  SEL R40, RZ, 0x4, !P1 ;  /* 0x00000004ff287807 */ /* 0x002fc80004800000 */
[----:B------:R-:W-:Y:S02]  /*14b00*/  SEL R40, R40, RZ, !P0 ;  /* 0x000000ff28287207 */ /* 0x000fe40004000000 */
[----:B------:R-:W-:-:S04]  /*14b10*/  IADD3 R74, P3, R74, R192, RZ ;  /* 0x000000c04a4a7210 */ /* 0x000fc80007f7e0ff */
[----:B------:R-:W-:Y:S02]  /*14b20*/  IADD3.X R75, R75, R0, RZ, P3, !PT ;  /* 0x000000004b4b7210 */ /* 0x000fe40001ffe4ff */
[----:B------:R-:W-:Y:S01]  /*14b30*/  ISETP.NE.U32.AND P1, PT, R40, RZ, PT ;  /* 0x000000ff2800720c */ /* 0x000fe20003f25070 */
[----:B------:R-:W-:Y:S02]  /*14b40*/  IMAD.MOV.U32 R40, RZ, RZ, R74 ;  /* 0x000000ffff287224 */ /* 0x000fe400078e004a */
[----:B------:R-:W-:-:S05]  /*14b50*/  IMAD.MOV.U32 R41, RZ, RZ, R75 ;  /* 0x000000ffff297224 */ /* 0x000fca00078e004b */
[----:B------:R1:W-:Y:S01]  /*14b60*/  LDGSTS.E [R3+0x4a00], [R40.64], P2 ;  /* 0x04a0000028037fae */ /* 0x0003e20009121844 */
[----:B------:R-:W-:-:S05]  /*14b70*/  IADD3 R68, P4, R68, R192, RZ ;  /* 0x000000c044447210 */ /* 0x000fca0007f9e0ff */
[----:B------:R-:W-:Y:S01]  /*14b80*/  IMAD.X R70, R70, 0x1, R0, P4 ;  /* 0x0000000146467824 */ /* 0x000fe200020e0600 */
[----:B------:R-:W-:Y:S01]  /*14b90*/  ISETP.GT.AND P2, PT, R2, 0x1a, PT ;  /* 0x0000001a0200780c */ /* 0x000fe20003f44270 */
[----:B-1----:R-:W-:-:S03]  /*14ba0*/  IMAD.MOV.U32 R40, RZ, RZ, R68 ;  /* 0x000000ffff287224 */ /* 0x002fc600078e0044 */
[----:B------:R-:W-:Y:S01]  /*14bb0*/  MOV R41, R70 ;  /* 0x0000004600297202 */ /* 0x000fe20000000f00 */
[----:B------:R-:W-:Y:S04]  /*14bc0*/  STL [R1+0x3fc], R74 ;  /* 0x0003fc4a01007387 */ /* 0x000fe80000100800 */
[----:B------:R1:W-:Y:S04]  /*14bd0*/  LDGSTS.E [R3+0x5800], [R40.64], P1 ;  /* 0x0580000028037fae */ /* 0x0003e80008921844 */
[----:B------:R-:W-:Y:S04]  /*14be0*/  STL [R1+0x3f8], R75 ;  /* 0x0003f84b01007387 */ /* 0x000fe80000100800 */
[----:B------:R-:W-:Y:S01]  /*14bf0*/  STL [R1+0x30], R68 ;  /* 0x0000304401007387 */ /* 0x000fe20000100800 */
[----:B-1----:R-:W-:-:S03]  /*14c00*/  SEL R40, RZ, 0x4, !P2 ;  /* 0x00000004ff287807 */ /* 0x002fc60005000000 */
[----:B------:R1:W-:Y:S01]  /*14c10*/  STL [R1+0x2c], R70 ;  /* 0x00002c4601007387 */ /* 0x0003e20000100800 */
[----:B------:R-:W-:-:S03]  /*14c20*/  SEL R40, R40, RZ, !P0 ;  /* 0x000000ff28287207 */ /* 0x000fc60004000000 */
[----:B-1----:R-:W2:Y:S04]  /*14c30*/  LDL.LU R70, [R1+0xb8] ;  /* 0x0000b80001467983 */ /* 0x002ea80000300800 */
[----:B------:R-:W2:Y:S01]  /*14c40*/  LDL.LU R68, [R1+0xf0] ;  /* 0x0000f00001447983 */ /* 0x000ea20000300800 */
[----:B------:R-:W-:Y:S02]  /*14c50*/  ISETP.NE.U32.AND P2, PT, R40, RZ, PT ;  /* 0x000000ff2800720c */ /* 0x000fe40003f45070 */
[----:B-----5:R-:W-:-:S05]  /*14c60*/  IADD3 R69, P3, R69, R192, RZ ;  /* 0x000000c045457210 */ /* 0x020fca0007f7e0ff */
[--C-:B------:R-:W-:Y:S01]  /*14c70*/  IMAD.X R71, R71, 0x1, R0.reuse, P3 ;  /* 0x0000000147477824 */ /* 0x100fe200018e0600 */
[----:B---3--:R-:W-:Y:S01]  /*14c80*/  IADD3 R44, P4, R44, R192, RZ ;  /* 0x000000c02c2c7210 */ /* 0x008fe20007f9e0ff */
[----:B------:R-:W-:Y:S02]  /*14c90*/  STL [R1+0x38], R69 ;  /* 0x0000384501007387 */ /* 0x000fe40000100800 */
[----:B------:R-:W-:Y:S02]  /*14ca0*/  IMAD.MOV.U32 R41, RZ, RZ, R71 ;  /* 0x000000ffff297224 */ /* 0x000fe400078e0047 */
[----:B------:R-:W-:Y:S01]  /*14cb0*/  IMAD.X R73, R73, 0x1, R0, P4 ;  /* 0x0000000149497824 */ /* 0x000fe200020e0600 */
[----:B------:R1:W-:Y:S01]  /*14cc0*/  STL [R1+0x34], R71 ;  /* 0x0000344701007387 */ /* 0x0003e20000100800 */
[----:B------:R-:W-:-:S03]  /*14cd0*/  IMAD.MOV.U32 R40, RZ, RZ, R69 ;  /* 0x000000ffff287224 */ /* 0x000fc600078e0045 */
[----:B------:R3:W-:Y:S04]  /*14ce0*/  STL [R1+0x70], R44 ;  /* 0x0000702c01007387 */ /* 0x0007e80000100800 */
[----:B------:R5:W-:Y:S04]  /*14cf0*/  LDGSTS.E [R3+0x5a00], [R40.64], P1 ;  /* 0x05a0000028037fae */ /* 0x000be80008921844 */
[----:B-1----:R-:W4:Y:S04]  /*14d00*/  LDL.LU R71, [R1+0xb4] ;  /* 0x0000b40001477983 */ /* 0x002f280000300800 */
[----:B------:R-:W-:Y:S04]  /*14d10*/  STL [R1+0x6c], R73 ;  /* 0x00006c4901007387 */ /* 0x000fe80000100800 */
[----:B------:R-:W4:Y:S01]  /*14d20*/  LDL.LU R69, [R1+0xec] ;  /* 0x0000ec0001457983 */ /* 0x000f220000300800 */
[----:B-----5:R-:W-:Y:S01]  /*14d30*/  MOV R40, R44 ;  /* 0x0000002c00287202 */ /* 0x020fe20000000f00 */
[----:B------:R-:W-:Y:S01]  /*14d40*/  IMAD.MOV.U32 R41, RZ, RZ, R73 ;  /* 0x000000ffff297224 */ /* 0x000fe200078e0049 */
[----:B------:R-:W-:Y:S01]  /*14d50*/  ISETP.GT.AND P1, PT, R2, 0x1e, PT ;  /* 0x0000001e0200780c */ /* 0x000fe20003f24270 */
[----:B------:R-:W5:Y:S04]  /*14d60*/  LDL.LU R74, [R1+0xf8] ;  /* 0x0000f800014a7983 */ /* 0x000f680000300800 */
[----:B------:R1:W-:Y:S04]  /*14d70*/  LDGSTS.E [R3+0x6800], [R40.64], P2 ;  /* 0x0680000028037fae */ /* 0x0003e80009121844 */
[----:B---3--:R-:W3:Y:S01]  /*14d80*/  LDL.LU R44, [R1+0x130] ;  /* 0x00013000012c7983 */ /* 0x008ee20000300800 */
[----:B--2---:R-:W-:-:S02]  /*14d90*/  IADD3 R48, P3, R48, R192, RZ ;  /* 0x000000c030307210 */ /* 0x004fc40007f7e0ff */
[----:B-1----:R-:W-:-:S03]  /*14da0*/  SEL R40, RZ, 0x4, !P1 ;  /* 0x00000004ff287807 */ /* 0x002fc60004800000 */
[----:B------:R-:W-:Y:S01]  /*14db0*/  IMAD.X R72, R72, 0x1, R0, P3 ;  /* 0x0000000148487824 */ /* 0x000fe200018e0600 */
[----:B------:R-:W-:Y:S01]  /*14dc0*/  IADD3 R45, P4, R45, R192, RZ ;  /* 0x000000c02d2d7210 */ /* 0x000fe20007f9e0ff */
[----:B------:R1:W-:Y:S01]  /*14dd0*/  STL [R1+0x78], R48 ;  /* 0x0000783001007387 */ /* 0x0003e20000100800 */
[----:B------:R-:W-:-:S03]  /*14de0*/  SEL R40, R40, RZ, !P0 ;  /* 0x000000ff28287207 */ /* 0x000fc60004000000 */
[----:B------:R-:W-:Y:S01]  /*14df0*/  STL [R1+0x74], R72 ;  /* 0x0000744801007387 */ /* 0x000fe20000100800 */
[----:B------:R-:W-:-:S03]  /*14e00*/  IMAD.X R49, R49, 0x1, R0, P4 ;  /* 0x0000000131317824 */ /* 0x000fc600020e0600 */
[----:B------:R-:W-:Y:S01]  /*14e10*/  STL [R1+0xb0], R45 ;  /* 0x0000b02d01007387 */ /* 0x000fe20000100800 */
[----:B------:R-:W-:-:S03]  /*14e20*/  ISETP.NE.U32.AND P1, PT, R40, RZ, PT ;  /* 0x000000ff2800720c */ /* 0x000fc60003f25070 */
[----:B------:R-:W3:Y:S01]  /*14e30*/  LDL.LU R75, [R1+0xf4] ;  /* 0x0000f400014b7983 */ /* 0x000ee20000300800 */
[----:B------:R-:W-:Y:S01]  /*14e40*/  IMAD.MOV.U32 R40, RZ, RZ, R48 ;  /* 0x000000ffff287224 */ /* 0x000fe200078e0030 */
[----:B------:R-:W-:Y:S02]  /*14e50*/  MOV R41, R72 ;  /* 0x0000004800297202 */ /* 0x000fe40000000f00 */
[----:B------:R1:W-:Y:S04]  /*14e60*/  STL [R1+0xac], R49 ;  /* 0x0000ac3101007387 */ /* 0x0003e80000100800 */
[----:B-1----:R-:W3:Y:S04]  /*14e70*/  LDL.LU R48, [R1+0x12c] ;  /* 0x00012c0001307983 */ /* 0x002ee80000300800 */
        /* <DEDUP_REMOVED lines=10> */
[----:B------:R-:W-:Y:S02]  /*14f20*/  SEL R40, R40, RZ, !P0 ;  /* 0x000000ff28287207 */ /* 0x000fe40004000000 */
[-C--:B------:R-:W-:Y:S02]  /*14f30*/  IADD3 R70, P3, R70, R192.reuse, RZ ;  /* 0x000000c046467210 */ /* 0x080fe40007f7e0ff */
[----:B------:R-:W-:-:S03]  /*14f40*/  IADD3 R68, P4, R68, R192, RZ ;  /* 0x000000c044447210 */ /* 0x000fc60007f9e0ff */
[----:B------:R-:W-:Y:S01]  /*14f50*/  STL [R1+0xb8], R70 ;  /* 0x0000b84601007387 */ /* 0x000fe20000100800 */
[----:B------:R-:W-:Y:S02]  /*14f60*/  ISETP.NE.U32.AND P2, PT, R40, RZ, PT ;  /* 0x000000ff2800720c */ /* 0x000fe40003f45070 */
[----:B------:R-:W-:Y:S01]  /*14f70*/  MOV R40, R70 ;  /* 0x0000004600287202 */ /* 0x000fe20000000f00 */
[----:B----4-:R-:W-:-:S04]  /*14f80*/  IMAD.X R71, R71, 0x1, R0, P3 ;  /* 0x0000000147477824 */ /* 0x010fc800018e0600 */
[----:B------:R-:W-:Y:S01]  /*14f90*/  IMAD.MOV.U32 R41, RZ, RZ, R71 ;  /* 0x000000ffff297224 */ /* 0x000fe200078e0047 */
[----:B------:R1:W-:Y:S01]  /*14fa0*/  STL [R1+0xb4], R71 ;  /* 0x0000b44701007387 */ /* 0x0003e20000100800 */
[----:B------:R-:W-:-:S03]  /*14fb0*/  IMAD.X R69, R69, 0x1, R0, P4 ;  /* 0x0000000145457824 */ /* 0x000fc600020e0600 */
[----:B------:R-:W-:Y:S04]  /*14fc0*/  STL [R1+0xf0], R68 ;  /* 0x0000f04401007387 */ /* 0x000fe80000100800 */
[----:B------:R4:W-:Y:S04]  /*14fd0*/  STL [R1+0xec], R69 ;  /* 0x0000ec4501007387 */ /* 0x0009e80000100800 */
[----:B-1----:R-:W2:Y:S04]  /*14fe0*/  LDL.LU R71, [R1+0x174] ;  /* 0x0001740001477983 */ /* 0x002ea80000300800 */
[----:B------:R-:W2:Y:S04]  /*14ff0*/  LDL.LU R70, [R1+0x178] ;  /* 0x0001780001467983 */ /* 0x000ea80000300800 */
[----:B------:R1:W-:Y:S01]  /*15000*/  LDGSTS.E [R3+0x7a00], [R40.64], P1 ;  /* 0x07a0000028037fae */ /* 0x0003e20008921844 */
[----:B------:R-:W-:Y:S01]  /*15010*/  ISETP.GT.AND P1, PT, R2, 0x26, PT ;  /* 0x000000260200780c */ /* 0x000fe20003f24270 */
[----:B-1----:R-:W-:-:S02]  /*15020*/  IMAD.MOV.U32 R41, RZ, RZ, R69 ;  /* 0x000000ffff297224 */ /* 0x002fc400078e0045 */
[----:B------:R-:W-:Y:S01]  /*15030*/  IMAD.MOV.U32 R40, RZ, RZ, R68 ;  /* 0x000000ffff287224 */ /* 0x000fe200078e0044 */
[----:B----4-:R-:W4:Y:S04]  /*15040*/  LDL.LU R69, [R1+0x1ac] ;  /* 0x0001ac0001457983 */ /* 0x010f280000300800 */
[----:B------:R-:W4:Y:S01]  /*15050*/  LDL.LU R68, [R1+0x1b0] ;  /* 0x0001b00001447983 */ /* 0x000f220000300800 */
[----:B-----5:R-:W-:-:S03]  /*15060*/  IADD3 R74, P3, R74, R192, RZ ;  /* 0x000000c04a4a7210 */ /* 0x020fc60007f7e0ff */
[----:B------:R1:W-:Y:S01]  /*15070*/  LDGSTS.E [R3+0x8800], [R40.64], P2 ;  /* 0x0880000028037fae */ /* 0x0003e20009121844 */
[----:B---3--:R-:W-:Y:S01]  /*15080*/  IADD3 R44, P4, R44, R192, RZ ;  /* 0x000000c02c2c7210 */ /* 0x008fe20007f9e0ff */
[----:B------:R-:W-:Y:S01]  /*15090*/  IMAD.X R75, R75, 0x1, R0, P3 ;  /* 0x000000014b4b7824 */ /* 0x000fe200018e0600 */
[----:B-1----:R-:W-:-:S04]  /*150a0*/  SEL R40, RZ, 0x4, !P1 ;  /* 0x00000004ff287807 */ /* 0x002fc80004800000 */
[----:B------:R-:W-:Y:S01]  /*150b0*/  SEL R40, R40, RZ, !P0 ;  /* 0x000000ff28287207 */ /* 0x000fe20004000000 */
[----:B------:R-:W-:-:S03]  /*150c0*/  IMAD.MOV.U32 R41, RZ, RZ, R75 ;  /* 0x000000ffff297224 */ /* 0x000fc600078e004b */
[----:B------:R-:W-:Y:S01]  /*150d0*/  ISETP.NE.U32.AND P1, PT, R40, RZ, PT ;  /* 0x000000ff2800720c */ /* 0x000fe20003f25070 */
[----:B------:R-:W-:Y:S01]  /*150e0*/  IMAD.MOV.U32 R40, RZ, RZ, R74 ;  /* 0x000000ffff287224 */ /* 0x000fe200078e004a */
[----:B------:R-:W-:-:S04]  /*150f0*/  IADD3.X R48, R48, R0, RZ, P4, !PT ;  /* 0x0000000030307210 */ /* 0x000fc800027fe4ff */
[----:B------:R1:W-:Y:S01]  /*15100*/  LDGSTS.E [R3+0x8a00], [R40.64], P2 ;  /* 0x08a0000028037fae */ /* 0x0003e20009121844 */
[----:B------:R-:W-:-:S03]  /*15110*/  ISETP.GT.AND P2, PT, R2, 0x2a, PT ;  /* 0x0000002a0200780c */ /* 0x000fc60003f44270 */
[----:B------:R-:W-:Y:S01]  /*15120*/  STL [R1+0xf8], R74 ;  /* 0x0000f84a01007387 */ /* 0x000fe20000100800 */
[----:B-1----:R-:W-:Y:S02]  /*15130*/  IMAD.MOV.U32 R40, RZ, RZ, R44 ;  /* 0x000000ffff287224 */ /* 0x002fe400078e002c */
[----:B------:R-:W-:Y:S01]  /*15140*/  IMAD.MOV.U32 R41, RZ, RZ, R48 ;  /* 0x000000ffff297224 */ /* 0x000fe200078e0030 */
[-C--:B------:R-:W-:Y:S01]  /*15150*/  IADD3 R45, P3, R45, R192.reuse, RZ ;  /* 0x000000c02d2d7210 */ /* 0x080fe20007f7e0ff */
[----:B------:R-:W-:Y:S01]  /*15160*/  STL [R1+0xf4], R75 ;  /* 0x0000f44b01007387 */ /* 0x000fe20000100800 */
[----:B------:R-:W-:-:S03]  /*15170*/  IADD3 R72, P4, R72, R192, RZ ;  /* 0x000000c048487210 */ /* 0x000fc60007f9e0ff */
[----:B------:R1:W-:Y:S01]  /*15180*/  LDGSTS.E [R3+0x9800], [R40.64], P1 ;  /* 0x0980000028037fae */ /* 0x0003e20008921844 */
[----:B------:R-:W-:-:S03]  /*15190*/  IADD3.X R49, R49, R0, RZ, P3, !PT ;  /* 0x0000000031317210 */ /* 0x000fc60001ffe4ff */
[----:B------:R-:W-:Y:S01]  /*151a0*/  STL [R1+0x130], R44 ;  /* 0x0001302c01007387 */ /* 0x000fe20000100800 */
[----:B------:R-:W-:-:S03]  /*151b0*/  IMAD.X R73, R73, 0x1, R0, P4 ;  /* 0x0000000149497824 */ /* 0x000fc600020e0600 */
        /* <DEDUP_REMOVED lines=15> */
[----:B------:R-:W-:Y:S01]  /*152b0*/  IMAD.MOV.U32 R40, RZ, RZ, R72 ;  /* 0x000000ffff287224 */ /* 0x000fe200078e0048 */
[----:B------:R-:W-:-:S02]  /*152c0*/  MOV R41, R73 ;  /* 0x0000004900297202 */ /* 0x000fc40000000f00 */
[----:B------:R-:W-:-:S03]  /*152d0*/  ISETP.GT.AND P1, PT, R2, 0x2e, PT ;  /* 0x0000002e0200780c */ /* 0x000fc60003f24270 */
[----:B------:R1:W-:Y:S02]  /*152e0*/  LDGSTS.E [R3+0xa800], [R40.64], P2 ;  /* 0x0a80000028037fae */ /* 0x0003e40009121844 */
[----:B-1----:R-:W-:-:S04]  /*152f0*/  SEL R40, RZ, 0x4, !P1 ;  /* 0x00000004ff287807 */ /* 0x002fc80004800000 */
[----:B------:R-:W-:-:S04]  /*15300*/  SEL R40, R40, RZ, !P0 ;  /* 0x000000ff28287207 */ /* 0x000fc80004000000 */
[----:B------:R-:W-:Y:S02]  /*15310*/  ISETP.NE.U32.AND P1, PT, R40, RZ, PT ;  /* 0x000000ff2800720c */ /* 0x000fe40003f25070 */
[----:B--2---:R-:W-:-:S05]  /*15320*/  IADD3 R70, P3, R70, R192, RZ ;  /* 0x000000c046467210 */ /* 0x004fca0007f7e0ff */
[----:B------:R-:W-:Y:S01]  /*15330*/  IMAD.X R71, R71, 0x1, R0, P3 ;  /* 0x0000000147477824 */ /* 0x000fe200018e0600 */
[----:B------:R-:W-:Y:S04]  /*15340*/  STL [R1+0x178], R70 ;  /* 0x0001784601007387 */ /* 0x000fe80000100800 */
[----:B------:R1:W-:Y:S01]  /*15350*/  STL [R1+0x174], R71 ;  /* 0x0001744701007387 */ /* 0x0003e20000100800 */
[----:B----4-:R-:W-:-:S05]  /*15360*/  IADD3 R68, P4, R68, R192, RZ ;  /* 0x000000c044447210 */ /* 0x010fca0007f9e0ff */
[----:B------:R-:W-:Y:S01]  /*15370*/  IMAD.X R69, R69, 0x1, R0, P4 ;  /* 0x0000000145457824 */ /* 0x000fe200020e0600 */
[----:B------:R-:W-:Y:S04]  /*15380*/  STL [R1+0x1b0], R68 ;  /* 0x0001b04401007387 */ /* 0x000fe80000100800 */
[----:B------:R-:W2:Y:S04]  /*15390*/  LDL.LU R76, [R1+0x1f8] ;  /* 0x0001f800014c7983 */ /* 0x000ea80000300800 */
[----:B------:R4:W-:Y:S04]  /*153a0*/  STL [R1+0x1ac], R69 ;  /* 0x0001ac4501007387 */ /* 0x0009e80000100800 */
[----:B------:R-:W2:Y:S04]  /*153b0*/  LDL.LU R74, [R1+0x230] ;  /* 0x00023000014a7983 */ /* 0x000ea80000300800 */
[----:B------:R-:W2:Y:S04]  /*153c0*/  LDL.LU R77, [R1+0x1f4] ;  /* 0x0001f400014d7983 */ /* 0x000ea80000300800 */
[----:B------:R-:W2:Y:S04]  /*153d0*/  LDL.LU R75, [R1+0x22c] ;  /* 0x00022c00014b7983 */ /* 0x000ea80000300800 */
[----:B------:R-:W2:Y:S04]  /*153e0*/  LDL.LU R73, [R1+0x234] ;  /* 0x0002340001497983 */ /* 0x000ea80000300800 */
[----:B------:R-:W2:Y:S01]  /*153f0*/  LDL.LU R72, [R1+0x238] ;  /* 0x0002380001487983 */ /* 0x000ea20000300800 */
[----:B------:R-:W-:-:S02]  /*15400*/  IMAD.MOV.U32 R41, RZ, RZ, R71 ;  /* 0x000000ffff297224 */ /* 0x000fc400078e0047 */
[----:B------:R-:W-:Y:S01]  /*15410*/  IMAD.MOV.U32 R40, RZ, RZ, R70 ;  /* 0x000000ffff287224 */ /* 0x000fe200078e0046 */
[----:B-1----:R-:W2:Y:S04]  /*15420*/  LDL.LU R71, [R1+0x26c] ;  /* 0x00026c0001477983 */ /* 0x002ea80000300800 */
[----:B------:R-:W2:Y:S04]  /*15430*/  LDL.LU R70, [R1+0x270] ;  /* 0x0002700001467983 */ /* 0x000ea80000300800 */
[----:B------:R1:W-:Y:S01]  /*15440*/  LDGSTS.E [R3+0xaa00], [R40.64], P2 ;  /* 0x0aa0000028037fae */ /* 0x0003e20009121844 */
[----:B------:R-:W-:-:S02]  /*15450*/  ISETP.GT.AND P2, PT, R2, 0x32, PT ;  /* 0x000000320200780c */ /* 0x000fc40003f44270 */
[----:B-1----:R-:W-:Y:S01]  /*15460*/  MOV R40, R68 ;  /* 0x0000004400287202 */ /* 0x002fe20000000f00 */
[----:B------:R-:W-:-:S05]  /*15470*/  IMAD.MOV.U32 R41, RZ, RZ, R69 ;  /* 0x000000ffff297224 */ /* 0x000fca00078e0045 */
[----:B------:R1:W-:Y:S01]  /*15480*/  LDGSTS.E [R3+0xb800], [R40.64], P1 ;  /* 0x0b80000028037fae */ /* 0x0003e20008921844 */
[-C--:B---3--:R-:W-:Y:S02]  /*15490*/  IADD3 R48, P3, R48, R192.reuse, RZ ;  /* 0x000000c030307210 */ /* 0x088fe40007f7e0ff */
[----:B-----5:R-:W-:-:S03]  /*154a0*/  IADD3 R44, P4, R44, R192, RZ ;  /* 0x000000c02c2c7210 */ /* 0x020fc60007f9e0ff */
[----:B------:R-:W-:Y:S01]  /*154b0*/  STL [R1+0x1b8], R48 ;  /* 0x0001b83001007387 */ /* 0x000fe20000100800 */
[----:B-1----:R-:W-:Y:S01]  /*154c0*/  SEL R40, RZ, 0x4, !P2 ;  /* 0x00000004ff287807 */ /* 0x002fe20005000000 */
[----:B------:R-:W-:-:S05]  /*154d0*/  IMAD.X R49, R49, 0x1, R0, P3 ;  /* 0x0000000131317824 */ /* 0x000fca00018e0600 */
[----:B------:R1:W-:Y:S01]  /*154e0*/  STL [R1+0x1b4], R49 ;  /* 0x0001b43101007387 */ /* 0x0003e20000100800 */
[----:B------:R-:W-:-:S03]  /*154f0*/  IMAD.X R45, R45, 0x1, R0, P4 ;  /* 0x000000012d2d7824 */ /* 0x000fc600020e0600 */
[----:B------:R-:W-:Y:S04]  /*15500*/  STL [R1+0x1f0], R44 ;  /* 0x0001f02c01007387 */ /* 0x000fe80000100800 */
[----:B------:R3:W-:Y:S04]  /*15510*/  STL [R1+0x1ec], R45 ;  /* 0x0001ec2d01007387 */ /* 0x0007e80000100800 */
[----:B----4-:R-:W4:Y:S04]  /*15520*/  LDL.LU R69, [R1+0x274] ;  /* 0x0002740001457983 */ /* 0x010f280000300800 */
[----:B------:R-:W5:Y:S01]  /*15530*/  LDL.LU R68, [R1+0x278] ;  /* 0x0002780001447983 */ /* 0x000f620000300800 */
[----:B------:R-:W-:-:S02]  /*15540*/  SEL R40, R40, RZ, !P0 ;  /* 0x000000ff28287207 */ /* 0x000fc40004000000 */
[----:B------:R-:W-:Y:S02]  /*15550*/  MOV R41, R49 ;  /* 0x0000003100297202 */ /* 0x000fe40000000f00 */
[----:B------:R-:W-:Y:S01]  /*15560*/  ISETP.NE.U32.AND P2, PT, R40, RZ, PT ;  /* 0x000000ff2800720c */ /* 0x000fe20003f45070 */
[----:B------:R-:W-:Y:S01]  /*15570*/  IMAD.MOV.U32 R40, RZ, RZ, R48 ;  /* 0x000000ffff287224 */ /* 0x000fe200078e0030 */
[----:B-1----:R-:W4:Y:S04]  /*15580*/  LDL.LU R49, [R1+0x2ac] ;  /* 0x0002ac0001317983 */ /* 0x002f280000300800 */
[----:B------:R1:W-:Y:S04]  /*15590*/  LDGSTS.E [R3+0xba00], [R40.64], P1 ;  /* 0x0ba0000028037fae */ /* 0x0003e80008921844 */
[----:B------:R-:W4:Y:S01]  /*155a0*/  LDL.LU R48, [R1+0x2b0] ;  /* 0x0002b00001307983 */ /* 0x000f220000300800 */
[----:B-1----:R-:W-:-:S02]  /*155b0*/  IMAD.MOV.U32 R41, RZ, RZ, R45 ;  /* 0x000000ffff297224 */ /* 0x002fc400078e002d */
[----:B------:R-:W-:Y:S01]  /*155c0*/  IMAD.MOV.U32 R40, RZ, RZ, R44 ;  /* 0x000000ffff287224 */ /* 0x000fe200078e002c */
[----:B---3--:R-:W3:Y:S04]  /*155d0*/  LDL.LU R45, [R1+0x2b4] ;  /* 0x0002b400012d7983 */ /* 0x008ee80000300800 */
[----:B------:R-:W3:Y:S01]  /*155e0*/  LDL.LU R44, [R1+0x2b8] ;  /* 0x0002b800012c7983 */ /* 0x000ee20000300800 */
[----:B------:R-:W-:-:S03]  /*155f0*/  ISETP.GT.AND P1, PT, R2, 0x36, PT ;  /* 0x000000360200780c */ /* 0x000fc60003f24270 */
[----:B------:R1:W-:Y:S02]  /*15600*/  LDGSTS.E [R3+0xc800], [R40.64], P2 ;  /* 0x0c80000028037fae */ /* 0x0003e40009121844 */
[----:B-1----:R-:W-:-:S04]  /*15610*/  SEL R40, RZ, 0x4, !P1 ;  /* 0x00000004ff287807 */ /* 0x002fc80004800000 */
[----:B------:R-:W-:-:S04]  /*15620*/  SEL R40, R40, RZ, !P0 ;  /* 0x000000ff28287207 */ /* 0x000fc80004000000 */
[----:B------:R-:W-:Y:S02]  /*15630*/  ISETP.NE.U32.AND P1, PT, R40, RZ, PT ;  /* 0x000000ff2800720c */ /* 0x000fe40003f25070 */
[----:B--2---:R-:W-:-:S04]  /*15640*/  IADD3 R76, P3, R76, R192, RZ ;  /* 0x000000c04c4c7210 */ /* 0x004fc80007f7e0ff */
[----:B------:R-:W-:Y:S02]  /*15650*/  MOV R40, R76 ;  /* 0x0000004c00287202 */ /* 0x000fe40000000f00 */
[----:B------:R-:W-:Y:S01]  /*15660*/  IADD3 R74, P4, R74, R192, RZ ;  /* 0x000000c04a4a7210 */ /* 0x000fe20007f9e0ff */
[----:B------:R-:W-:-:S04]  /*15670*/  IMAD.X R77, R77, 0x1, R0, P3 ;  /* 0x000000014d4d7824 */ /* 0x000fc800018e0600 */
[----:B------:R-:W-:Y:S02]  /*15680*/  IMAD.MOV.U32 R41, RZ, RZ, R77 ;  /* 0x000000ffff297224 */ /* 0x000fe400078e004d */
[----:B------:R-:W-:-:S03]  /*15690*/  IMAD.X R75, R75, 0x1, R0, P4 ;  /* 0x000000014b4b7824 */ /* 0x000fc600020e0600 */
        /* <DEDUP_REMOVED lines=15> */
[----:B------:R-:W-:Y:S01]  /*15790*/  ISETP.GT.AND P1, PT, R2, 0x3e, PT ;  /* 0x0000003e0200780c */ /* 0x000fe20003f24270 */
[----:B-1----:R-:W-:Y:S02]  /*157a0*/  IMAD.MOV.U32 R40, RZ, RZ, R70 ;  /* 0x000000ffff287224 */ /* 0x002fe400078e0046 */
[----:B------:R-:W-:-:S05]  /*157b0*/  IMAD.MOV.U32 R41, RZ, RZ, R71 ;  /* 0x000000ffff297224 */ /* 0x000fca00078e0047 */
[----:B------:R1:W-:Y:S02]  /*157c0*/  LDGSTS.E [R3+0xe800], [R40.64], P2 ;  /* 0x0e80000028037fae */ /* 0x0003e40009121844 */
[----:B-1----:R-:W-:Y:S02]  /*157d0*/  SEL R40, RZ, 0x4, !P1 ;  /* 0x00000004ff287807 */ /* 0x002fe40004800000 */
[----:B-----5:R-:W-:Y:S02]  /*157e0*/  IADD3 R68, P3, R68, R192, RZ ;  /* 0x000000c044447210 */ /* 0x020fe40007f7e0ff */
[----:B------:R-:W-:Y:S02]  /*157f0*/  SEL R40, R40, RZ, !P0 ;  /* 0x000000ff28287207 */ /* 0x000fe40004000000 */
[----:B----4-:R-:W-:Y:S02]  /*15800*/  IADD3.X R69, R69, R0, RZ, P3, !PT ;  /* 0x0000000045457210 */ /* 0x010fe40001ffe4ff */
[----:B------:R-:W-:Y:S01]  /*15810*/  ISETP.NE.U32.AND P1, PT, R40, RZ, PT ;  /* 0x000000ff2800720c */ /* 0x000fe20003f25070 */
[----:B------:R-:W-:-:S02]  /*15820*/  IMAD.MOV.U32 R40, RZ, RZ, R68 ;  /* 0x000000ffff287224 */ /* 0x000fc400078e0044 */
[----:B------:R-:W-:Y:S01]  /*15830*/  IMAD.MOV.U32 R41, RZ, RZ, R69 ;  /* 0x000000ffff297224 */ /* 0x000fe200078e0045 */
[----:B------:R-:W-:Y:S04]  /*15840*/  STL [R1+0x1f8], R76 ;  /* 0x0001f84c01007387 */ /* 0x000fe80000100800 */
[----:B------:R1:W-:Y:S01]  /*15850*/  LDGSTS.E [R3+0xea00], [R40.64], P2 ;  /* 0x0ea0000028037fae */ /* 0x0003e20009121844 */
[----:B------:R-:W-:-:S03]  /*15860*/  IADD3 R48, P2, R48, R192, RZ ;  /* 0x000000c030307210 */ /* 0x000fc60007f5e0ff */
[----:B------:R-:W-:Y:S04]  /*15870*/  STL [R1+0x1f4], R77 ;  /* 0x0001f44d01007387 */ /* 0x000fe80000100800 */
[----:B------:R-:W-:Y:S01]  /*15880*/  STL [R1+0x230], R74 ;  /* 0x0002304a01007387 */ /* 0x000fe20000100800 */
[----:B------:R-:W-:-:S03]  /*15890*/  IMAD.X R49, R49, 0x1, R0, P2 ;  /* 0x0000000131317824 */ /* 0x000fc600010e0600 */
[----:B------:R-:W-:Y:S01]  /*158a0*/  STL [R1+0x22c], R75 ;  /* 0x00022c4b01007387 */ /* 0x000fe20000100800 */
[----:B---3--:R-:W-:-:S03]  /*158b0*/  IADD3 R44, P3, R44, R192, RZ ;  /* 0x000000c02c2c7210 */ /* 0x008fc60007f7e0ff */
[----:B------:R-:W-:Y:S04]  /*158c0*/  STL [R1+0x238], R72 ;  /* 0x0002384801007387 */ /* 0x000fe80000100800 */
[----:B------:R-:W-:Y:S01]  /*158d0*/  STL [R1+0x234], R73 ;  /* 0x0002344901007387 */ /* 0x000fe20000100800 */
[----:B------:R-:W-:-:S03]  /*158e0*/  IMAD.X R45, R45, 0x1, R0, P3 ;  /* 0x000000012d2d7824 */ /* 0x000fc600018e0600 */
[----:B------:R-:W-:Y:S04]  /*158f0*/  STL [R1+0x270], R70 ;  /* 0x0002704601007387 */ /* 0x000fe80000100800 */
[----:B------:R-:W-:Y:S04]  /*15900*/  STL [R1+0x26c], R71 ;  /* 0x00026c4701007387 */ /* 0x000fe80000100800 */
[----:B------:R2:W-:Y:S04]  /*15910*/  STL [R1+0x278], R68 ;  /* 0x0002784401007387 */ /* 0x0005e80000100800 */
[----:B------:R-:W-:Y:S04]  /*15920*/  STL [R1+0x274], R69 ;  /* 0x0002744501007387 */ /* 0x000fe80000100800 */
[----:B------:R3:W-:Y:S04]  /*15930*/  STL [R1+0x2b0], R48 ;  /* 0x0002b03001007387 */ /* 0x0007e80000100800 */
[----:B------:R4:W-:Y:S04]  /*15940*/  STL [R1+0x2ac], R49 ;  /* 0x0002ac3101007387 */ /* 0x0009e80000100800 */
[----:B------:R-:W-:Y:S04]  /*15950*/  STL [R1+0x2b8], R44 ;  /* 0x0002b82c01007387 */ /* 0x000fe80000100800 */
[----:B------:R5:W-:Y:S04]  /*15960*/  STL [R1+0x2b4], R45 ;  /* 0x0002b42d01007387 */ /* 0x000be80000100800 */
[----:B--2---:R-:W2:Y:S01]  /*15970*/  LDL.LU R68, [R1+0x408] ;  /* 0x0004080001447983 */ /* 0x004ea20000300800 */
[----:B-1----:R-:W-:Y:S01]  /*15980*/  MOV R40, R48 ;  /* 0x0000003000287202 */ /* 0x002fe20000000f00 */
[----:B------:R-:W-:Y:S01]  /*15990*/  IMAD.MOV.U32 R41, RZ, RZ, R49 ;  /* 0x000000ffff297224 */ /* 0x000fe200078e0031 */
[----:B------:R-:W-:Y:S01]  /*159a0*/  ISETP.GT.AND P2, PT, R2, 0x7, PT ;  /* 0x000000070200780c */ /* 0x000fe20003f44270 */
[----:B------:R-:W-:Y:S01]  /*159b0*/  HMMA.1688.F32.TF32 R12, R172, R42, R12 ;  /* 0x0000002aac0c723c */ /* 0x000fe2000008100c */
[----:B------:R-:W-:Y:S01]  /*159c0*/  IADD3 R214, P3, R214, R192, RZ ;  /* 0x000000c0d6d67210 */ /* 0x000fe20007f7e0ff */
[----:B------:R-:W2:Y:S04]  /*159d0*/  LDL.LU R72, [R1] ;  /* 0x0000000001487983 */ /* 0x000ea80000300800 */
[----:B------:R1:W-:Y:S02]  /*159e0*/  LDGSTS.E [R3+0xf800], [R40.64], P1 ;  /* 0x0f80000028037fae */ /* 0x0003e40008921844 */
[----:B-1----:R-:W-:-:S02]  /*159f0*/  IMAD.MOV.U32 R40, RZ, RZ, R44 ;  /* 0x000000ffff287224 */ /* 0x002fc400078e002c */
[----:B------:R-:W-:-:S05]  /*15a00*/  IMAD.MOV.U32 R41, RZ, RZ, R45 ;  /* 0x000000ffff297224 */ /* 0x000fca00078e002d */
[----:B------:R1:W-:Y:S01]  /*15a10*/  LDGSTS.E [R3+0xfa00], [R40.64], P1 ;  /* 0x0fa0000028037fae */ /* 0x0003e20008921844 */
[----:B------:R-:W-:-:S04]  /*15a20*/  ISETP.GT.AND P1, PT, R2, 0x3, PT ;  /* 0x000000030200780c */ /* 0x000fc80003f24270 */
[----:B-1----:R-:W-:-:S04]  /*15a30*/  SEL R3, RZ, 0x4, !P1 ;  /* 0x00000004ff037807 */ /* 0x002fc80004800000 */
[----:B------:R-:W-:-:S04]  /*15a40*/  SEL R3, R3, RZ, !P0 ;  /* 0x000000ff03037207 */ /* 0x000fc80004000000 */
[----:B------:R-:W-:Y:S02]  /*15a50*/  ISETP.NE.U32.AND P1, PT, R3, RZ, PT ;  /* 0x000000ff0300720c */ /* 0x000fe40003f25070 */
[----:B------:R-:W-:Y:S01]  /*15a60*/  SEL R3, RZ, 0x4, !P2 ;  /* 0x00000004ff037807 */ /* 0x000fe20005000000 */
[----:B------:R-:W-:Y:S01]  /*15a70*/  IMAD.X R213, R213, 0x1, R0, P3 ;  /* 0x00000001d5d57824 */ /* 0x000fe200018e0600 */
[----:B---3--:R-:W-:Y:S02]  /*15a80*/  LOP3.LUT R48, R199, 0x60, RZ, 0x3c, !PT ;  /* 0x00000060c7307812 */ /* 0x008fe400078e3cff */
[----:B------:R-:W-:Y:S02]  /*15a90*/  SEL R3, R3, RZ, !P0 ;  /* 0x000000ff03037207 */ /* 0x000fe40004000000 */
[----:B------:R-:W-:Y:S02]  /*15aa0*/  IADD3 R216, P4, R216, R192, RZ ;  /* 0x000000c0d8d87210 */ /* 0x000fe40007f9e0ff */
[----:B------:R-:W-:Y:S01]  /*15ab0*/  ISETP.NE.U32.AND P2, PT, R3, RZ, PT ;  /* 0x000000ff0300720c */ /* 0x000fe20003f45070 */
[----:B----4-:R-:W-:Y:S01]  /*15ac0*/  IMAD.MOV.U32 R49, RZ, RZ, R213 ;  /* 0x000000ffff317224 */ /* 0x010fe200078e00d5 */
[----:B------:R-:W-:Y:S01]  /*15ad0*/  LEA R3, R189, R48, 0x10 ;  /* 0x00000030bd037211 */ /* 0x000fe200078e80ff */
[----:B------:R-:W-:Y:S01]  /*15ae0*/  IMAD.MOV.U32 R48, RZ, RZ, R214 ;  /* 0x000000ffff307224 */ /* 0x000fe200078e00d6 */
[----:B------:R-:W-:Y:S01]  /*15af0*/  HMMA.1688.F32.TF32 R40, R56, R42, R64 ;  /* 0x0000002a3828723c */ /* 0x000fe20000081040 */
[--C-:B------:R-:W-:Y:S01]  /*15b00*/  IMAD.X R215, R215, 0x1, R0.reuse, P4 ;  /* 0x00000001d7d77824 */ /* 0x100fe200020e0600 */
[----:B------:R-:W-:Y:S01]  /*15b10*/  IADD3 R230, P5, R230, R192, RZ ;  /* 0x000000c0e6e67210 */ /* 0x000fe20007fbe0ff */
[----:B------:R-:W3:Y:S04]  /*15b20*/  LDL.LU R67, [R1+0x404] ;  /* 0x0004040001437983 */ /* 0x000ee80000300800 */
[----:B------:R1:W-:Y:S01]  /*15b30*/  LDGSTS.E [R3+0xc00], [R48.64], P1 ;  /* 0x00c0000030037fae */ /* 0x0003e20008921844 */
[----:B------:R-:W-:Y:S01]  /*15b40*/  HMMA.1688.F32.TF32 R8, R172, R46, R8 ;  /* 0x0000002eac08723c */ /* 0x000fe20000081008 */
[----:B------:R-:W-:-:S02]  /*15b50*/  IMAD.X R229, R229, 0x1, R0, P5 ;  /* 0x00000001e5e57824 */ /* 0x000fc400028e0600 */
[----:B------:R-:W5:Y:S05]  /*15b60*/  LDL.LU R65, [R1+0x4] ;  /* 0x0000040001417983 */ /* 0x000f6a0000300800 */
[----:B-----5:R-:W-:Y:S01]  /*15b70*/  HMMA.1688.F32.TF32 R44, R56, R46, R60 ;  /* 0x0000002e382c723c */ /* 0x020fe2000008103c */
[----:B------:R-:W5:Y:S01]  /*15b80*/  LDL.LU R62, [R1+0x400] ;  /* 0x00040000013e7983 */ /* 0x000f620000300800 */
[----:B-1----:R-:W-:Y:S01]  /*15b90*/  MOV R48, R216 ;  /* 0x000000d800307202 */ /* 0x002fe20000000f00 */
[----:B------:R-:W-:Y:S02]  /*15ba0*/  IMAD.MOV.U32 R49, RZ, RZ, R215 ;  /* 0x000000ffff317224 */ /* 0x000fe400078e00d7 */
[----:B------:R-:W5:Y:S01]  /*15bb0*/  LDL.LU R71, [R1+0x8] ;  /* 0x0000080001477983 */ /* 0x000f620000300800 */
[----:B------:R-:W-:-:S03]  /*15bc0*/  ISETP.GT.AND P3, PT, R2, 0xb, PT ;  /* 0x0000000b0200780c */ /* 0x000fc60003f64270 */
[----:B------:R-:W5:Y:S04]  /*15bd0*/  LDL.LU R70, [R1+0x3cc] ;  /* 0x0003cc0001467983 */ /* 0x000f680000300800 */
[----:B------:R1:W-:Y:S01]  /*15be0*/  LDGSTS.E [R3+0xe00], [R48.64], P1 ;  /* 0x00e0000030037fae */ /* 0x0003e20008921844 */
[----:B------:R-:W-:-:S03]  /*15bf0*/  ISETP.GT.AND P1, PT, R2, 0xf, PT ;  /* 0x0000000f0200780c */ /* 0x000fc60003f24270 */
[----:B------:R-:W5:Y:S04]  /*15c00*/  LDL.LU R63, [R1+0x3c] ;  /* 0x00003c00013f7983 */ /* 0x000f680000300800 */
[----:B------:R-:W5:Y:S01]  /*15c10*/  LDL.LU R61, [R1+0x40] ;  /* 0x00004000013d7983 */ /* 0x000f620000300800 */
[----:B-1----:R-:W-:Y:S02]  /*15c20*/  IMAD.MOV.U32 R48, RZ, RZ, R230 ;  /* 0x000000ffff307224 */ /* 0x002fe400078e00e6 */
[----:B------:R-:W-:-:S05]  /*15c30*/  IMAD.MOV.U32 R49, RZ, RZ, R229 ;  /* 0x000000ffff317224 */ /* 0x000fca00078e00e5 */
[----:B------:R1:W-:Y:S01]  /*15c40*/  LDGSTS.E [R3+0x1c00], [R48.64], P2 ;  /* 0x01c0000030037fae */ /* 0x0003e20009121844 */
[-C--:B------:R-:W-:Y:S02]  /*15c50*/  IADD3 R246, P4, R246, R192.reuse, RZ ;  /* 0x000000c0f6f67210 */ /* 0x080fe40007f9e0ff */
[----:B-1----:R-:W-:Y:S02]  /*15c60*/  SEL R48, RZ, 0x4, !P3 ;  /* 0x00000004ff307807 */ /* 0x002fe40005800000 */
[----:B------:R-:W-:Y:S02]  /*15c70*/  SEL R49, RZ, 0x4, !P1 ;  /* 0x00000004ff317807 */ /* 0x000fe40004800000 */
[----:B------:R-:W-:Y:S02]  /*15c80*/  IADD3 R232, P1, R232, R192, RZ ;  /* 0x000000c0e8e87210 */ /* 0x000fe40007f3e0ff */
[----:B------:R-:W-:Y:S02]  /*15c90*/  SEL R48, R48, RZ, !P0 ;  /* 0x000000ff30307207 */ /* 0x000fe40004000000 */
[----:B------:R-:W-:Y:S01]  /*15ca0*/  SEL R49, R49, RZ, !P0 ;  /* 0x000000ff31317207 */ /* 0x000fe20004000000 */
[----:B------:R-:W-:Y:S01]  /*15cb0*/  IMAD.X R231, R231, 0x1, R0, P1 ;  /* 0x00000001e7e77824 */ /* 0x000fe200008e0600 */
[----:B------:R-:W-:Y:S01]  /*15cc0*/  ISETP.NE.U32.AND P3, PT, R48, RZ, PT ;  /* 0x000000ff3000720c */ /* 0x000fe20003f65070 */
[----:B------:R-:W-:Y:S01]  /*15cd0*/  IMAD.MOV.U32 R48, RZ, RZ, R232 ;  /* 0x000000ffff307224 */ /* 0x000fe200078e00e8 */
[----:B------:R-:W-:Y:S01]  /*15ce0*/  ISETP.NE.U32.AND P1, PT, R49, RZ, PT ;  /* 0x000000ff3100720c */ /* 0x000fe20003f25070 */
[----:B------:R-:W-:Y:S01]  /*15cf0*/  IMAD.MOV.U32 R49, RZ, RZ, R231 ;  /* 0x000000ffff317224 */ /* 0x000fe200078e00e7 */
[----:B------:R-:W-:-:S02]  /*15d00*/  IADD3.X R245, R245, R0, RZ, P4, !PT ;  /* 0x00000000f5f57210 */ /* 0x000fc400027fe4ff */
[----:B------:R-:W-:Y:S02]  /*15d10*/  IADD3 R248, P5, R248, R192, RZ ;  /* 0x000000c0f8f87210 */ /* 0x000fe40007fbe0ff */
[----:B------:R1:W-:Y:S03]  /*15d20*/  LDGSTS.E [R3+0x1e00], [R48.64], P2 ;  /* 0x01e0000030037fae */ /* 0x0003e60009121844 */
[----:B------:R-:W-:Y:S01]  /*15d30*/  IMAD.X R247, R247, 0x1, R0, P5 ;  /* 0x00000001f7f77824 */ /* 0x000fe200028e0600 */
[----:B-1----:R-:W-:Y:S01]  /*15d40*/  MOV R48, R246 ;  /* 0x000000f600307202 */ /* 0x002fe20000000f00 */
[----:B------:R-:W-:-:S05]  /*15d50*/  IMAD.MOV.U32 R49, RZ, RZ, R245 ;  /* 0x000000ffff317224 */ /* 0x000fca00078e00f5 */
[----:B------:R1:W-:Y:S02]  /*15d60*/  LDGSTS.E [R3+0x2c00], [R48.64], P3 ;  /* 0x02c0000030037fae */ /* 0x0003e40009921844 */
[----:B-1----:R-:W-:Y:S02]  /*15d70*/  IMAD.MOV.U32 R48, RZ, RZ, R248 ;  /* 0x000000ffff307224 */ /* 0x002fe400078e00f8 */
[----:B------:R-:W-:-:S05]  /*15d80*/  IMAD.MOV.U32 R49, RZ, RZ, R247 ;  /* 0x000000ffff317224 */ /* 0x000fca00078e00f7 */
[----:B------:R1:W-:Y:S01]  /*15d90*/  LDGSTS.E [R3+0x2e00], [R48.64], P3 ;  /* 0x02e0000030037fae */ /* 0x0003e20009921844 */
[----:B--2---:R-:W-:-:S05]  /*15da0*/  IADD3 R68, P6, R68, R192, RZ ;  /* 0x000000c044447210 */ /* 0x004fca0007fde0ff */
[----:B------:R2:W-:Y:S01]  /*15db0*/  STL [R1+0x408], R68 ;  /* 0x0004084401007387 */ /* 0x0005e20000100800 */
[----:B-1----:R-:W-:-:S03]  /*15dc0*/  IMAD.MOV.U32 R48, RZ, RZ, R68 ;  /* 0x000000ffff307224 */ /* 0x002fc600078e0044 */
[----:B------:R-:W4:Y:S04]  /*15dd0*/  LDL.LU R69, [R1+0x44] ;  /* 0x0000440001457983 */ /* 0x000f280000300800 */
[----:B--2---:R-:W2:Y:S04]  /*15de0*/  LDL.LU R68, [R1+0x48] ;  /* 0x0000480001447983 */ /* 0x004ea80000300800 */
[----:B------:R-:W4:Y:S04]  /*15df0*/  LDL.LU R66, [R1+0x80] ;  /* 0x0000800001427983 */ /* 0x000f280000300800 */
[----:B------:R-:W4:Y:S01]  /*15e00*/  LDL.LU R64, [R1+0x88] ;  /* 0x0000880001407983 */ /* 0x000f220000300800 */
[----:B------:R-:W-:Y:S01]  /*15e10*/  IMAD.X R252, R252, 0x1, R0, P6 ;  /* 0x00000001fcfc7824 */ /* 0x000fe200030e0600 */
[----:B------:R-:W-:-:S02]  /*15e20*/  ISETP.GT.AND P2, PT, R2, 0x13, PT ;  /* 0x000000130200780c */ /* 0x000fc40003f44270 */
[----:B------:R-:W4:Y:S02]  /*15e30*/  LDL.LU R60, [R1+0xc0] ;  /* 0x0000c000013c7983 */ /* 0x000f240000300800 */
[----:B------:R-:W-:-:S05]  /*15e40*/  MOV R49, R252 ;  /* 0x000000fc00317202 */ /* 0x000fca0000000f00 */
[----:B------:R1:W-:Y:S02]  /*15e50*/  LDGSTS.E [R3+0x3c00], [R48.64], P1 ;  /* 0x03c0000030037fae */ /* 0x0003e40008921844 */
[----:B-1----:R-:W-:Y:S02]  /*15e60*/  SEL R48, RZ, 0x4, !P2 ;  /* 0x00000004ff307807 */ /* 0x002fe40005000000 */
[----:B------:R-:W-:-:S04]  /*15e70*/  ISETP.GT.AND P2, PT, R2, 0x17, PT ;  /* 0x000000170200780c */ /* 0x000fc80003f44270 */
[----:B------:R-:W-:Y:S02]  /*15e80*/  SEL R49, RZ, 0x4, !P2 ;  /* 0x00000004ff317807 */ /* 0x000fe40005000000 */
[----:B------:R-:W-:Y:S02]  /*15e90*/  SEL R48, R48, RZ, !P0 ;  /* 0x000000ff30307207 */ /* 0x000fe40004000000 */
[----:B------:R-:W-:Y:S02]  /*15ea0*/  SEL R49, R49, RZ, !P0 ;  /* 0x000000ff31317207 */ /* 0x000fe40004000000 */
[----:B------:R-:W-:Y:S02]  /*15eb0*/  ISETP.NE.U32.AND P3, PT, R48, RZ, PT ;  /* 0x000000ff3000720c */ /* 0x000fe40003f65070 */
[----:B---3--:R-:W-:-:S05]  /*15ec0*/  IADD3 R67, P2, R67, R192, RZ ;  /* 0x000000c043437210 */ /* 0x008fca0007f5e0ff */
[----:B------:R-:W-:Y:S01]  /*15ed0*/  IMAD.X R72, R72, 0x1, R0, P2 ;  /* 0x0000000148487824 */ /* 0x000fe200010e0600 */
[----:B------:R-:W-:Y:S01]  /*15ee0*/  ISETP.NE.U32.AND P2, PT, R49, RZ, PT ;  /* 0x000000ff3100720c */ /* 0x000fe20003f45070 */
[----:B------:R1:W-:Y:S01]  /*15ef0*/  STL [R1+0x404], R67 ;  /* 0x0004044301007387 */ /* 0x0003e20000100800 */
[----:B------:R-:W-:Y:S01]  /*15f00*/  IMAD.MOV.U32 R48, RZ, RZ, R67 ;  /* 0x000000ffff307224 */ /* 0x000fe200078e0043 */
[-C--:B-----5:R-:W-:Y:S01]  /*15f10*/  IADD3 R62, P4, R62, R192.reuse, RZ ;  /* 0x000000c03e3e7210 */ /* 0x0a0fe20007f9e0ff */
[----:B------:R-:W-:Y:S01]  /*15f20*/  IMAD.MOV.U32 R49, RZ, RZ, R72 ;  /* 0x000000ffff317224 */ /* 0x000fe200078e0048 */
[----:B------:R-:W-:Y:S03]  /*15f30*/  STL [R1], R72 ;  /* 0x0000004801007387 */ /* 0x000fe60000100800 */
[----:B------:R-:W-:Y:S01]  /*15f40*/  IMAD.X R65, R65, 0x1, R0, P4 ;  /* 0x0000000141417824 */ /* 0x000fe200020e0600 */
[----:B------:R-:W-:Y:S01]  /*15f50*/  IADD3 R70, P5, R70, R192, RZ ;  /* 0x000000c046467210 */ /* 0x000fe20007fbe0ff */
[----:B------:R-:W-:Y:S03]  /*15f60*/  STL [R1+0x400], R62 ;  /* 0x0004003e01007387 */ /* 0x000fe60000100800 */
[----:B------:R-:W-:Y:S01]  /*15f70*/  IADD3.X R71, R71, R0, RZ, P5, !PT ;  /* 0x0000000047477210 */ /* 0x000fe20002ffe4ff */
[----:B------:R-:W-:Y:S04]  /*15f80*/  STL [R1+0x3cc], R70 ;  /* 0x0003cc4601007387 */ /* 0x000fe80000100800 */
[----:B-1----:R-:W3:Y:S01]  /*15f90*/  LDL.LU R67, [R1+0x7c] ;  /* 0x00007c0001437983 */ /* 0x002ee20000300800 */
[----:B------:R-:W-:-:S03]  /*15fa0*/  IADD3 R61, P6, R61, R192, RZ ;  /* 0x000000c03d3d7210 */ /* 0x000fc60007fde0ff */
[----:B------:R1:W-:Y:S04]  /*15fb0*/  STL [R1+0x4], R65 ;  /* 0x0000044101007387 */ /* 0x0003e80000100800 */
[----:B------:R5:W-:Y:S04]  /*15fc0*/  LDGSTS.E [R3+0x3e00], [R48.64], P1 ;  /* 0x03e0000030037fae */ /* 0x000be80008921844 */
[----:B------:R-:W-:Y:S01]  /*15fd0*/  STL [R1+0x40], R61 ;  /* 0x0000403d01007387 */ /* 0x000fe20000100800 */
[----:B-----5:R-:W-:-:S03]  /*15fe0*/  IMAD.MOV.U32 R49, RZ, RZ, R65 ;  /* 0x000000ffff317224 */ /* 0x020fc600078e0041 */
[----:B-1----:R-:W5:Y:S01]  /*15ff0*/  LDL.LU R65, [R1+0x84] ;  /* 0x0000840001417983 */ /* 0x002f620000300800 */
[----:B------:R-:W-:-:S03]  /*16000*/  IMAD.MOV.U32 R48, RZ, RZ, R62 ;  /* 0x000000ffff307224 */ /* 0x000fc600078e003e */
[----:B------:R-:W-:Y:S04]  /*16010*/  STL [R1+0x8], R71 ;  /* 0x0000084701007387 */ /* 0x000fe80000100800 */
[----:B------:R-:W5:Y:S01]  /*16020*/  LDL.LU R62, [R1+0xbc] ;  /* 0x0000bc00013e7983 */ /* 0x000f620000300800 */
[----:B------:R-:W-:-:S03]  /*16030*/  IMAD.X R63, R63, 0x1, R0, P6 ;  /* 0x000000013f3f7824 */ /* 0x000fc600030e0600 */
[----:B------:R1:W-:Y:S01]  /*16040*/  LDGSTS.E [R3+0x4c00], [R48.64], P3 ;  /* 0x04c0000030037fae */ /* 0x0003e20009921844 */
[----:B------:R-:W-:Y:S01]  /*16050*/  ISETP.GT.AND P1, PT, R2, 0x1b, PT ;  /* 0x0000001b0200780c */ /* 0x000fe20003f24270 */
[----:B-1----:R-:W-:Y:S01]  /*16060*/  IMAD.MOV.U32 R48, RZ, RZ, R70 ;  /* 0x000000ffff307224 */ /* 0x002fe200078e0046 */
[----:B------:R-:W-:-:S05]  /*16070*/  MOV R49, R71 ;  /* 0x0000004700317202 */ /* 0x000fca0000000f00 */
[----:B------:R1:W-:Y:S02]  /*16080*/  LDGSTS.E [R3+0x4e00], [R48.64], P3 ;  /* 0x04e0000030037fae */ /* 0x0003e40009921844 */
[----:B-1----:R-:W-:Y:S02]  /*16090*/  IMAD.MOV.U32 R48, RZ, RZ, R61 ;  /* 0x000000ffff307224 */ /* 0x002fe400078e003d */
[----:B------:R-:W-:-:S05]  /*160a0*/  IMAD.MOV.U32 R49, RZ, RZ, R63 ;  /* 0x000000ffff317224 */ /* 0x000fca00078e003f */
[----:B------:R1:W-:Y:S02]  /*160b0*/  LDGSTS.E [R3+0x5c00], [R48.64], P2 ;  /* 0x05c0000030037fae */ /* 0x0003e40009121844 */
[----:B-1----:R-:W-:Y:S02]  /*160c0*/  SEL R48, RZ, 0x4, !P1 ;  /* 0x00000004ff307807 */ /* 0x002fe40004800000 */
[----:B------:R-:W-:-:S04]  /*160d0*/  ISETP.GT.AND P1, PT, R2, 0x1f, PT ;  /* 0x0000001f0200780c */ /* 0x000fc80003f24270 */
[----:B------:R-:W-:Y:S01]  /*160e0*/  SEL R49, RZ, 0x4, !P1 ;  /* 0x00000004ff317807 */ /* 0x000fe20004800000 */
[----:B------:R1:W-:Y:S04]  /*160f0*/  STL [R1+0x3c], R63 ;  /* 0x00003c3f01007387 */ /* 0x0003e80000100800 */
[----:B-1----:R-:W5:Y:S04]  /*16100*/  LDL.LU R63, [R1+0xc4] ;  /* 0x0000c400013f7983 */ /* 0x002f680000300800 */
[----:B------:R-:W5:Y:S04]  /*16110*/  LDL.LU R61, [R1+0xc8] ;  /* 0x0000c800013d7983 */ /* 0x000f680000300800 */
[----:B------:R-:W5:Y:S04]  /*16120*/  LDL.LU R74, [R1+0x100] ;  /* 0x00010000014a7983 */ /* 0x000f680000300800 */
[----:B------:R-:W5:Y:S04]  /*16130*/  LDL.LU R72, [R1+0x108] ;  /* 0x0001080001487983 */ /* 0x000f680000300800 */
[----:B------:R-:W5:Y:S01]  /*16140*/  LDL.LU R70, [R1+0x140] ;  /* 0x0001400001467983 */ /* 0x000f620000300800 */
[----:B--2---:R-:W-:-:S02]  /*16150*/  IADD3 R68, P1, R68, R192, RZ ;  /* 0x000000c044447210 */ /* 0x004fc40007f3e0ff */
[----:B----4-:R-:W-:-:S03]  /*16160*/  IADD3 R66, P4, R66, R192, RZ ;  /* 0x000000c042427210 */ /* 0x010fc60007f9e0ff */
[----:B------:R-:W-:Y:S01]  /*16170*/  IMAD.X R69, R69, 0x1, R0, P1 ;  /* 0x0000000145457824 */ /* 0x000fe200008e0600 */
[----:B------:R-:W-:Y:S01]  /*16180*/  STL [R1+0x48], R68 ;  /* 0x0000484401007387 */ /* 0x000fe20000100800 */
[----:B------:R-:W-:-:S03]  /*16190*/  IADD3 R64, P5, R64, R192, RZ ;  /* 0x000000c040407210 */ /* 0x000fc60007fbe0ff */
[----:B------:R1:W-:Y:S04]  /*161a0*/  STL [R1+0x44], R69 ;  /* 0x0000444501007387 */ /* 0x0003e80000100800 */
[----:B------:R-:W-:Y:S04]  /*161b0*/  STL [R1+0x80], R66 ;  /* 0x0000804201007387 */ /* 0x000fe80000100800 */
[----:B------:R-:W-:Y:S04]  /*161c0*/  STL [R1+0x88], R64 ;  /* 0x0000884001007387 */ /* 0x000fe80000100800 */
[----:B------:R-:W2:Y:S01]  /*161d0*/  LDL.LU R75, [R1+0xfc] ;  /* 0x0000fc00014b7983 */ /* 0x000ea20000300800 */
[----:B------:R-:W-:-:S02]  /*161e0*/  SEL R48, R48, RZ, !P0 ;  /* 0x000000ff30307207 */ /* 0x000fc40004000000 */
[----:B------:R-:W-:Y:S02]  /*161f0*/  SEL R49, R49, RZ, !P0 ;  /* 0x000000ff31317207 */ /* 0x000fe40004000000 */
[----:B------:R-:W-:Y:S02]  /*16200*/  IADD3 R60, P6, R60, R192, RZ ;  /* 0x000000c03c3c7210 */ /* 0x000fe40007fde0ff */
[----:B------:R-:W-:Y:S02]  /*16210*/  ISETP.NE.U32.AND P3, PT, R48, RZ, PT ;  /* 0x000000ff3000720c */ /* 0x000fe40003f65070 */
[----:B------:R-:W-:Y:S01]  /*16220*/  ISETP.NE.U32.AND P1, PT, R49, RZ, PT ;  /* 0x000000ff3100720c */ /* 0x000fe20003f25070 */
[----:B------:R-:W-:Y:S01]  /*16230*/  IMAD.MOV.U32 R49, RZ, RZ, R69 ;  /* 0x000000ffff317224 */ /* 0x000fe200078e0045 */
[----:B------:R-:W-:-:S05]  /*16240*/  MOV R48, R68 ;  /* 0x0000004400307202 */ /* 0x000fca0000000f00 */
[----:B------:R4:W-:Y:S02]  /*16250*/  LDGSTS.E [R3+0x5e00], [R48.64], P2 ;  /* 0x05e0000030037fae */ /* 0x0009e40009121844 */
[----:B----4-:R-:W-:Y:S01]  /*16260*/  IMAD.MOV.U32 R48, RZ, RZ, R66 ;  /* 0x000000ffff307224 */ /* 0x010fe200078e0042 */
[----:B------:R-:W-:Y:S01]  /*16270*/  ISETP.GT.AND P2, PT, R2, 0x23, PT ;  /* 0x000000230200780c */ /* 0x000fe20003f44270 */
[----:B---3--:R-:W-:-:S05]  /*16280*/  IMAD.X R67, R67, 0x1, R0, P4 ;  /* 0x0000000143437824 */ /* 0x008fca00020e0600 */
[----:B------:R3:W-:Y:S01]  /*16290*/  STL [R1+0x7c], R67 ;  /* 0x00007c4301007387 */ /* 0x0007e20000100800 */
[----:B------:R-:W-:-:S03]  /*162a0*/  MOV R49, R67 ;  /* 0x0000004300317202 */ /* 0x000fc60000000f00 */
[----:B------:R-:W-:Y:S04]  /*162b0*/  STL [R1+0xc0], R60 ;  /* 0x0000c03c01007387 */ /* 0x000fe80000100800 */
[----:B------:R4:W-:Y:S01]  /*162c0*/  LDGSTS.E [R3+0x6c00], [R48.64], P3 ;  /* 0x06c0000030037fae */ /* 0x0009e20009921844 */
[--C-:B-----5:R-:W-:Y:S02]  /*162d0*/  IMAD.X R65, R65, 0x1, R0.reuse, P5 ;  /* 0x0000000141417824 */ /* 0x120fe400028e0600 */
[----:B------:R-:W-:-:S03]  /*162e0*/  IMAD.X R62, R62, 0x1, R0, P6 ;  /* 0x000000013e3e7824 */ /* 0x000fc600030e0600 */
[----:B------:R-:W-:Y:S04]  /*162f0*/  STL [R1+0x84], R65 ;  /* 0x0000844101007387 */ /* 0x000fe80000100800 */
[----:B------:R5:W-:Y:S04]  /*16300*/  STL [R1+0xbc], R62 ;  /* 0x0000bc3e01007387 */ /* 0x000be80000100800 */
[----:B------:R-:W2:Y:S01]  /*16310*/  LDL.LU R73, [R1+0x104] ;  /* 0x0001040001497983 */ /* 0x000ea20000300800 */
[----:B----4-:R-:W-:Y:S02]  /*16320*/  IMAD.MOV.U32 R48, RZ, RZ, R64 ;  /* 0x000000ffff307224 */ /* 0x010fe400078e0040 */
[----:B------:R-:W-:Y:S01]  /*16330*/  IMAD.MOV.U32 R49, RZ, RZ, R65 ;  /* 0x000000ffff317224 */ /* 0x000fe200078e0041 */
[----:B------:R-:W4:Y:S04]  /*16340*/  LDL.LU R71, [R1+0x13c] ;  /* 0x00013c0001477983 */ /* 0x000f280000300800 */
[----:B------:R3:W-:Y:S04]  /*16350*/  LDGSTS.E [R3+0x6e00], [R48.64], P3 ;  /* 0x06e0000030037fae */ /* 0x0007e80009921844 */
[----:B-1----:R-:W4:Y:S04]  /*16360*/  LDL.LU R69, [R1+0x144] ;  /* 0x0001440001457983 */ /* 0x002f280000300800 */
[----:B------:R-:W4:Y:S01]  /*16370*/  LDL.LU R68, [R1+0x148] ;  /* 0x0001480001447983 */ /* 0x000f220000300800 */
[----:B---3--:R-:W-:-:S03]  /*16380*/  IMAD.MOV.U32 R48, RZ, RZ, R60 ;  /* 0x000000ffff307224 */ /* 0x008fc600078e003c */
[----:B------:R-:W3:Y:S01]  /*16390*/  LDL.LU R67, [R1+0x17c] ;  /* 0x00017c0001437983 */ /* 0x000ee20000300800 */
[----:B------:R-:W-:-:S03]  /*163a0*/  IMAD.MOV.U32 R49, RZ, RZ, R62 ;  /* 0x000000ffff317224 */ /* 0x000fc600078e003e */
[----:B------:R-:W3:Y:S04]  /*163b0*/  LDL.LU R66, [R1+0x180] ;  /* 0x0001800001427983 */ /* 0x000ee80000300800 */
[----:B------:R1:W-:Y:S04]  /*163c0*/  LDGSTS.E [R3+0x7c00], [R48.64], P1 ;  /* 0x07c0000030037fae */ /* 0x0003e80008921844 */
[----:B------:R-:W3:Y:S04]  /*163d0*/  LDL.LU R64, [R1+0x188] ;  /* 0x0001880001407983 */ /* 0x000ee80000300800 */
[----:B-----5:R-:W5:Y:S01]  /*163e0*/  LDL.LU R62, [R1+0x1c0] ;  /* 0x0001c000013e7983 */ /* 0x020f620000300800 */
[----:B-1----:R-:W-:-:S03]  /*163f0*/  SEL R48, RZ, 0x4, !P2 ;  /* 0x00000004ff307807 */ /* 0x002fc60005000000 */
[----:B------:R-:W3:Y:S01]  /*16400*/  LDL.LU R60, [R1+0x1c8] ;  /* 0x0001c800013c7983 */ /* 0x000ee20000300800 */
[----:B------:R-:W-:-:S04]  /*16410*/  ISETP.GT.AND P2, PT, R2, 0x27, PT ;  /* 0x000000270200780c */ /* 0x000fc80003f44270 */
[----:B------:R-:W-:Y:S02]  /*16420*/  SEL R49, RZ, 0x4, !P2 ;  /* 0x00000004ff317807 */ /* 0x000fe40005000000 */
[----:B------:R-:W-:Y:S02]  /*16430*/  SEL R48, R48, RZ, !P0 ;  /* 0x000000ff30307207 */ /* 0x000fe40004000000 */
[----:B------:R-:W-:Y:S02]  /*16440*/  SEL R49, R49, RZ, !P0 ;  /* 0x000000ff31317207 */ /* 0x000fe40004000000 */
[-C--:B------:R-:W-:Y:S02]  /*16450*/  IADD3 R61, P2, R61, R192.reuse, RZ ;  /* 0x000000c03d3d7210 */ /* 0x080fe40007f5e0ff */
[----:B------:R-:W-:Y:S02]  /*16460*/  IADD3 R74, P4, R74, R192, RZ ;  /* 0x000000c04a4a7210 */ /* 0x000fe40007f9e0ff */
[----:B------:R-:W-:-:S02]  /*16470*/  IADD3.X R63, R63, R0, RZ, P2, !PT ;  /* 0x000000003f3f7210 */ /* 0x000fc400017fe4ff */
[-C--:B------:R-:W-:Y:S01]  /*16480*/  IADD3 R72, P5, R72, R192.reuse, RZ ;  /* 0x000000c048487210 */ /* 0x080fe20007fbe0ff */
[----:B------:R-:W-:Y:S01]  /*16490*/  STL [R1+0xc8], R61 ;  /* 0x0000c83d01007387 */ /* 0x000fe20000100800 */
[----:B------:R-:W-:-:S03]  /*164a0*/  IADD3 R70, P6, R70, R192, RZ ;  /* 0x000000c046467210 */ /* 0x000fc60007fde0ff */
[----:B------:R1:W-:Y:S01]  /*164b0*/  STL [R1+0xc4], R63 ;  /* 0x0000c43f01007387 */ /* 0x0003e20000100800 */
[----:B------:R-:W-:-:S03]  /*164c0*/  ISETP.NE.U32.AND P2, PT, R49, RZ, PT ;  /* 0x000000ff3100720c */ /* 0x000fc60003f45070 */
[----:B------:R1:W-:Y:S01]  /*164d0*/  STL [R1+0x100], R74 ;  /* 0x0001004a01007387 */ /* 0x0003e20000100800 */
[----:B------:R-:W-:-:S03]  /*164e0*/  ISETP.NE.U32.AND P3, PT, R48, RZ, PT ;  /* 0x000000ff3000720c */ /* 0x000fc60003f65070 */
[----:B------:R-:W-:Y:S01]  /*164f0*/  STL [R1+0x108], R72 ;  /* 0x0001084801007387 */ /* 0x000fe20000100800 */
[----:B------:R-:W-:-:S03]  /*16500*/  IMAD.MOV.U32 R49, RZ, RZ, R63 ;  /* 0x000000ffff317224 */ /* 0x000fc600078e003f */
[----:B------:R-:W5:Y:S01]  /*16510*/  LDL.LU R65, [R1+0x184] ;  /* 0x0001840001417983 */ /* 0x000f620000300800 */
[----:B------:R-:W-:-:S05]  /*16520*/  IMAD.MOV.U32 R48, RZ, RZ, R61 ;  /* 0x000000ffff307224 */ /* 0x000fca00078e003d */
[----:B------:R1:W-:Y:S01]  /*16530*/  LDGSTS.E [R3+0x7e00], [R48.64], P1 ;  /* 0x07e0000030037fae */ /* 0x0003e20008921844 */
[----:B--2---:R-:W-:-:S05]  /*16540*/  IMAD.X R75, R75, 0x1, R0, P4 ;  /* 0x000000014b4b7824 */ /* 0x004fca00020e0600 */
[----:B------:R-:W-:Y:S04]  /*16550*/  STL [R1+0xfc], R75 ;  /* 0x0000fc4b01007387 */ /* 0x000fe80000100800 */
[----:B------:R-:W-:Y:S04]  /*16560*/  STL [R1+0x140], R70 ;  /* 0x0001404601007387 */ /* 0x000fe80000100800 */
[----:B-1----:R-:W2:Y:S04]  /*16570*/  LDL.LU R63, [R1+0x1bc] ;  /* 0x0001bc00013f7983 */ /* 0x002ea80000300800 */
[----:B------:R-:W2:Y:S01]  /*16580*/  LDL.LU R61, [R1+0x1c4] ;  /* 0x0001c400013d7983 */ /* 0x000ea20000300800 */
[----:B------:R-:W-:-:S02]  /*16590*/  IMAD.MOV.U32 R48, RZ, RZ, R74 ;  /* 0x000000ffff307224 */ /* 0x000fc400078e004a */
[----:B------:R-:W-:-:S05]  /*165a0*/  IMAD.MOV.U32 R49, RZ, RZ, R75 ;  /* 0x000000ffff317224 */ /* 0x000fca00078e004b */
[----:B------:R1:W-:Y:S01]  /*165b0*/  LDGSTS.E [R3+0x8c00], [R48.64], P3 ;  /* 0x08c0000030037fae */ /* 0x0003e20009921844 */
[----:B------:R-:W-:Y:S01]  /*165c0*/  ISETP.GT.AND P1, PT, R2, 0x2b, PT ;  /* 0x0000002b0200780c */ /* 0x000fe20003f24270 */
[----:B-1----:R-:W-:Y:S02]  /*165d0*/  IMAD.MOV.U32 R48, RZ, RZ, R72 ;  /* 0x000000ffff307224 */ /* 0x002fe400078e0048 */
[----:B------:R-:W-:-:S04]  /*165e0*/  IMAD.X R73, R73, 0x1, R0, P5 ;  /* 0x0000000149497824 */ /* 0x000fc800028e0600 */
[----:B------:R-:W-:Y:S01]  /*165f0*/  IMAD.MOV.U32 R49, RZ, RZ, R73 ;  /* 0x000000ffff317224 */ /* 0x000fe200078e0049 */
[----:B----4-:R-:W-:-:S04]  /*16600*/  IADD3.X R71, R71, R0, RZ, P6, !PT ;  /* 0x0000000047477210 */ /* 0x010fc800037fe4ff */
[----:B------:R1:W-:Y:S02]  /*16610*/  LDGSTS.E [R3+0x8e00], [R48.64], P3 ;  /* 0x08e0000030037fae */ /* 0x0003e40009921844 */
[----:B-1----:R-:W-:Y:S01]  /*16620*/  MOV R48, R70 ;  /* 0x0000004600307202 */ /* 0x002fe20000000f00 */
[----:B------:R-:W-:-:S05]  /*16630*/  IMAD.MOV.U32 R49, RZ, RZ, R71 ;  /* 0x000000ffff317224 */ /* 0x000fca00078e0047 */
[----:B------:R1:W-:Y:S01]  /*16640*/  LDGSTS.E [R3+0x9c00], [R48.64], P2 ;  /* 0x09c0000030037fae */ /* 0x0003e20009121844 */
[----:B------:R-:W-:Y:S02]  /*16650*/  IADD3 R68, P4, R68, R192, RZ ;  /* 0x000000c044447210 */ /* 0x000fe40007f9e0ff */
[----:B-1----:R-:W-:Y:S02]  /*16660*/  SEL R48, RZ, 0x4, !P1 ;  /* 0x00000004ff307807 */ /* 0x002fe40004800000 */
[----:B------:R-:W-:-:S04]  /*16670*/  ISETP.GT.AND P1, PT, R2, 0x2f, PT ;  /* 0x0000002f0200780c */ /* 0x000fc80003f24270 */
[----:B------:R-:W-:Y:S01]  /*16680*/  SEL R49, RZ, 0x4, !P1 ;  /* 0x00000004ff317807 */ /* 0x000fe20004800000 */
[----:B------:R-:W-:Y:S01]  /*16690*/  IMAD.X R69, R69, 0x1, R0, P4 ;  /* 0x0000000145457824 */ /* 0x000fe200020e0600 */
[----:B------:R-:W-:Y:S02]  /*166a0*/  SEL R48, R48, RZ, !P0 ;  /* 0x000000ff30307207 */ /* 0x000fe40004000000 */
[----:B------:R-:W-:Y:S02]  /*166b0*/  SEL R49, R49, RZ, !P0 ;  /* 0x000000ff31317207 */ /* 0x000fe40004000000 */
[----:B---3--:R-:W-:Y:S02]  /*166c0*/  IADD3 R66, P3, R66, R192, RZ ;  /* 0x000000c042427210 */ /* 0x008fe40007f7e0ff */
[----:B------:R-:W-:Y:S01]  /*166d0*/  ISETP.NE.U32.AND P1, PT, R48, RZ, PT ;  /* 0x000000ff3000720c */ /* 0x000fe20003f25070 */
[----:B------:R-:W-:Y:S01]  /*166e0*/  IMAD.MOV.U32 R48, RZ, RZ, R68 ;  /* 0x000000ffff307224 */ /* 0x000fe200078e0044 */
[----:B------:R-:W-:-:S02]  /*166f0*/  ISETP.NE.U32.AND P4, PT, R49, RZ, PT ;  /* 0x000000ff3100720c */ /* 0x000fc40003f85070 */
[----:B------:R-:W-:Y:S01]  /*16700*/  MOV R49, R69 ;  /* 0x0000004500317202 */ /* 0x000fe20000000f00 */
[----:B------:R-:W-:Y:S01]  /*16710*/  IMAD.X R67, R67, 0x1, R0, P3 ;  /* 0x0000000143437824 */ /* 0x000fe200018e0600 */
[-C--:B------:R-:W-:Y:S01]  /*16720*/  IADD3 R64, P6, R64, R192.reuse, RZ ;  /* 0x000000c040407210 */ /* 0x080fe20007fde0ff */
[----:B------:R1:W-:Y:S01]  /*16730*/  STL [R1+0x104], R73 ;  /* 0x0001044901007387 */ /* 0x0003e20000100800 */
[----:B-----5:R-:W-:-:S03]  /*16740*/  IADD3 R62, P5, R62, R192, RZ ;  /* 0x000000c03e3e7210 */ /* 0x020fc60007fbe0ff */
[----:B------:R-:W-:Y:S04]  /*16750*/  STL [R1+0x13c], R71 ;  /* 0x00013c4701007387 */ /* 0x000fe80000100800 */
[----:B------:R3:W-:Y:S01]  /*16760*/  LDGSTS.E [R3+0x9e00], [R48.64], P2 ;  /* 0x09e0000030037fae */ /* 0x0007e20009121844 */
[----:B------:R-:W-:-:S03]  /*16770*/  IADD3 R60, P2, R60, R192, RZ ;  /* 0x000000c03c3c7210 */ /* 0x000fc60007f5e0ff */
[----:B------:R-:W-:Y:S04]  /*16780*/  STL [R1+0x148], R68 ;  /* 0x0001484401007387 */ /* 0x000fe80000100800 */
[----:B------:R-:W-:Y:S01]  /*16790*/  STL [R1+0x144], R69 ;  /* 0x0001444501007387 */ /* 0x000fe20000100800 */
[----:B---3--:R-:W-:-:S03]  /*167a0*/  IMAD.MOV.U32 R48, RZ, RZ, R66 ;  /* 0x000000ffff307224 */ /* 0x008fc600078e0042 */
[----:B------:R-:W-:Y:S01]  /*167b0*/  STL [R1+0x180], R66 ;  /* 0x0001804201007387 */ /* 0x000fe20000100800 */
[----:B------:R-:W-:-:S03]  /*167c0*/  IMAD.MOV.U32 R49, RZ, RZ, R67 ;  /* 0x000000ffff317224 */ /* 0x000fc600078e0043 */
[----:B------:R-:W-:Y:S01]  /*167d0*/  STL [R1+0x188], R64 ;  /* 0x0001884001007387 */ /* 0x000fe20000100800 */
[----:B------:R-:W-:-:S03]  /*167e0*/  IMAD.X R65, R65, 0x1, R0, P6 ;  /* 0x0000000141417824 */ /* 0x000fc600030e0600 */
[----:B------:R-:W-:Y:S04]  /*167f0*/  STL [R1+0x17c], R67 ;  /* 0x00017c4301007387 */ /* 0x000fe80000100800 */
[----:B------:R-:W-:Y:S04]  /*16800*/  STL [R1+0x1c0], R62 ;  /* 0x0001c03e01007387 */ /* 0x000fe80000100800 */
[----:B------:R-:W-:Y:S04]  /*16810*/  STL [R1+0x1c8], R60 ;  /* 0x0001c83c01007387 */ /* 0x000fe80000100800 */
[----:B------:R3:W-:Y:S04]  /*16820*/  LDGSTS.E [R3+0xac00], [R48.64], P1 ;  /* 0x0ac0000030037fae */ /* 0x0007e80008921844 */
[----:B------:R-:W-:Y:S01]  /*16830*/  STL [R1+0x184], R65 ;  /* 0x0001844101007387 */ /* 0x000fe20000100800 */
[----:B---3--:R-:W-:-:S02]  /*16840*/  IMAD.MOV.U32 R48, RZ, RZ, R64 ;  /* 0x000000ffff307224 */ /* 0x008fc400078e0040 */
[----:B------:R-:W-:-:S05]  /*16850*/  IMAD.MOV.U32 R49, RZ, RZ, R65 ;  /* 0x000000ffff317224 */ /* 0x000fca00078e0041 */
[----:B------:R3:W-:Y:S01]  /*16860*/  LDGSTS.E [R3+0xae00], [R48.64], P1 ;  /* 0x0ae0000030037fae */ /* 0x0007e20008921844 */
[----:B--2---:R-:W-:Y:S01]  /*16870*/  IMAD.X R63, R63, 0x1, R0, P5 ;  /* 0x000000013f3f7824 */ /* 0x004fe200028e0600 */
[----:B------:R-:W-:-:S04]  /*16880*/  IADD3.X R61, R61, R0, RZ, P2, !PT ;  /* 0x000000003d3d7210 */ /* 0x000fc800017fe4ff */
[----:B------:R2:W-:Y:S04]  /*16890*/  STL [R1+0x1bc], R63 ;  /* 0x0001bc3f01007387 */ /* 0x0005e80000100800 */
[----:B------:R4:W-:Y:S01]  /*168a0*/  STL [R1+0x1c4], R61 ;  /* 0x0001c43d01007387 */ /* 0x0009e20000100800 */
[----:B---3--:R-:W-:-:S03]  /*168b0*/  IMAD.MOV.U32 R49, RZ, RZ, R63 ;  /* 0x000000ffff317224 */ /* 0x008fc600078e003f */
[----:B------:R-:W3:Y:S04]  /*168c0*/  LDL.LU R74, [R1+0x1fc] ;  /* 0x0001fc00014a7983 */ /* 0x000ee80000300800 */
[----:B-1----:R-:W5:Y:S04]  /*168d0*/  LDL.LU R73, [R1+0x200] ;  /* 0x0002000001497983 */ /* 0x002f680000300800 */
[----:B--2---:R-:W2:Y:S04]  /*168e0*/  LDL.LU R63, [R1+0x208] ;  /* 0x00020800013f7983 */ /* 0x004ea80000300800 */
[----:B------:R-:W3:Y:S04]  /*168f0*/  LDL.LU R70, [R1+0x240] ;  /* 0x0002400001467983 */ /* 0x000ee80000300800 */
[----:B------:R-:W3:Y:S04]  /*16900*/  LDL.LU R72, [R1+0x204] ;  /* 0x0002040001487983 */ /* 0x000ee80000300800 */
[----:B------:R-:W1:Y:S01]  /*16910*/  S2R R183, SR_TID.X ;  /* 0x0000000000b77919 */ /* 0x000e620000002100 */
[----:B------:R-:W-:-:S03]  /*16920*/  IMAD.MOV.U32 R48, RZ, RZ, R62 ;  /* 0x000000ffff307224 */ /* 0x000fc600078e003e */
[----:B------:R-:W3:Y:S04]  /*16930*/  LDL.LU R71, [R1+0x23c] ;  /* 0x00023c0001477983 */ /* 0x000ee80000300800 */
[----:B------:R4:W-:Y:S04]  /*16940*/  LDGSTS.E [R3+0xbc00], [R48.64], P4 ;  /* 0x0bc0000030037fae */ /* 0x0009e8000a121844 */
[----:B------:R-:W3:Y:S04]  /*16950*/  LDL.LU R69, [R1+0x244] ;  /* 0x0002440001457983 */ /* 0x000ee80000300800 */
[----:B------:R-:W3:Y:S01]  /*16960*/  LDL.LU R66, [R1+0x248] ;  /* 0x0002480001427983 */ /* 0x000ee20000300800 */
[----:B----4-:R-:W-:Y:S01]  /*16970*/  MOV R48, R60 ;  /* 0x0000003c00307202 */ /* 0x010fe20000000f00 */
[----:B------:R-:W-:-:S02]  /*16980*/  IMAD.MOV.U32 R49, RZ, RZ, R61 ;  /* 0x000000ffff317224 */ /* 0x000fc400078e003d */
[----:B------:R-:W4:Y:S01]  /*16990*/  LDL.LU R67, [R1+0x27c] ;  /* 0x00027c0001437983 */ /* 0x000f220000300800 */
[----:B-1----:R-:W-:-:S03]  /*169a0*/  LOP3.LUT R60, R183, 0x3f, RZ, 0xc0, !PT ;  /* 0x0000003fb73c7812 */ /* 0x002fc600078ec0ff */
[----:B------:R1:W-:Y:S01]  /*169b0*/  LDGSTS.E [R3+0xbe00], [R48.64], P4 ;  /* 0x0be0000030037fae */ /* 0x0003e2000a121844 */
[----:B------:R-:W-:-:S03]  /*169c0*/  ISETP.GE.AND P4, PT, R60, R2, PT ;  /* 0x000000023c00720c */ /* 0x000fc60003f86270 */
[----:B------:R-:W4:Y:S01]  /*169d0*/  LDL.LU R60, [R1+0x280] ;  /* 0x00028000013c7983 */ /* 0x000f220000300800 */
[C---:B------:R-:W-:Y:S02]  /*169e0*/  ISETP.GT.AND P2, PT, R2.reuse, 0x37, PT ;  /* 0x000000370200780c */ /* 0x040fe40003f44270 */
[C---:B------:R-:W-:Y:S01]  /*169f0*/  ISETP.GT.AND P5, PT, R2.reuse, 0x3b, PT ;  /* 0x0000003b0200780c */ /* 0x040fe20003fa4270 */
[----:B------:R-:W4:Y:S01]  /*16a00*/  LDL.LU R68, [R1+0x284] ;  /* 0x0002840001447983 */ /* 0x000f220000300800 */
[C---:B------:R-:W-:Y:S02]  /*16a10*/  ISETP.GT.AND P1, PT, R2.reuse, 0x33, PT ;  /* 0x000000330200780c */ /* 0x040fe40003f24270 */
[----:B------:R-:W-:Y:S01]  /*16a20*/  ISETP.GT.AND P3, PT, R2, 0x3f, PT ;  /* 0x0000003f0200780c */ /* 0x000fe20003f64270 */
[----:B------:R-:W4:Y:S01]  /*16a30*/  LDL.LU R64, [R1+0x288] ;  /* 0x0002880001407983 */ /* 0x000f220000300800 */
[----:B------:R-:W-:Y:S02]  /*16a40*/  SEL R2, RZ, 0x4, !P2 ;  /* 0x00000004ff027807 */ /* 0x000fe40005000000 */
[----:B-1----:R-:W-:Y:S01]  /*16a50*/  SEL R48, RZ, 0x4, !P5 ;  /* 0x00000004ff307807 */ /* 0x002fe20006800000 */
[----:B------:R-:W4:Y:S01]  /*16a60*/  LDL.LU R65, [R1+0x2bc] ;  /* 0x0002bc0001417983 */ /* 0x000f220000300800 */
[----:B------:R-:W-:-:S02]  /*16a70*/  SEL R2, R2, RZ, !P0 ;  /* 0x000000ff02027207 */ /* 0x000fc40004000000 */
[----:B------:R-:W-:Y:S01]  /*16a80*/  SEL R48, R48, RZ, !P0 ;  /* 0x000000ff30307207 */ /* 0x000fe20004000000 */
[----:B------:R-:W4:Y:S01]  /*16a90*/  LDL.LU R61, [R1+0x2c0] ;  /* 0x0002c000013d7983 */ /* 0x000f220000300800 */
[----:B------:R-:W-:Y:S02]  /*16aa0*/  ISETP.NE.U32.AND P2, PT, R2, RZ, PT ;  /* 0x000000ff0200720c */ /* 0x000fe40003f45070 */
[----:B------:R-:W-:Y:S01]  /*16ab0*/  SEL R2, RZ, 0x4, !P3 ;  /* 0x00000004ff027807 */ /* 0x000fe20005800000 */
[----:B------:R-:W4:Y:S01]  /*16ac0*/  LDL.LU R62, [R1+0x2c8] ;  /* 0x0002c800013e7983 */ /* 0x000f220000300800 */
[----:B------:R-:W-:Y:S02]  /*16ad0*/  ISETP.NE.U32.AND P3, PT, R48, RZ, PT ;  /* 0x000000ff3000720c */ /* 0x000fe40003f65070 */
[----:B------:R-:W-:Y:S02]  /*16ae0*/  SEL R49, RZ, 0x4, !P1 ;  /* 0x00000004ff317807 */ /* 0x000fe40004800000 */
[----:B------:R-:W-:-:S02]  /*16af0*/  SEL R48, RZ, 0x4, P4 ;  /* 0x00000004ff307807 */ /* 0x000fc40002000000 */
[----:B------:R-:W-:Y:S02]  /*16b00*/  SEL R49, R49, RZ, !P0 ;  /* 0x000000ff31317207 */ /* 0x000fe40004000000 */
[----:B------:R-:W-:Y:S01]  /*16b10*/  SEL R48, R48, RZ, !P0 ;  /* 0x000000ff30307207 */ /* 0x000fe20004000000 */
[----:B------:R-:W-:Y:S01]  /*16b20*/  HMMA.1688.F32.TF32 R120, R172, R134, R120 ;  /* 0x00000086ac78723c */ /* 0x000fe20000081078 */
[----:B------:R-:W-:Y:S02]  /*16b30*/  SEL R2, R2, RZ, !P0 ;  /* 0x000000ff02027207 */ /* 0x000fe40004000000 */
[----:B------:R-:W-:Y:S02]  /*16b40*/  ISETP.NE.U32.AND P1, PT, R49, RZ, PT ;  /* 0x000000ff3100720c */ /* 0x000fe40003f25070 */
[----:B------:R-:W-:-:S03]  /*16b50*/  ISETP.NE.U32.AND P0, PT, R48, RZ, PT ;  /* 0x000000ff3000720c */ /* 0x000fc60003f05070 */
[----:B------:R-:W-:Y:S01]  /*16b60*/  HMMA.1688.F32.TF32 R4, R172, R50, R4 ;  /* 0x00000032ac04723c */ /* 0x000fe20000081004 */
[----:B------:R-:W-:-:S07]  /*16b70*/  ISETP.NE.U32.AND P4, PT, R2, RZ, PT ;  /* 0x000000ff0200720c */ /* 0x000fce0003f85070 */
[C---:B------:R-:W-:Y:S08]  /*16b80*/  HMMA.1688.F32.TF32 R132, R56.reuse, R134, R116 ;  /* 0x000000863884723c */ /* 0x040ff00000081074 */
[----:B------:R-:W-:Y:S01]  /*16b90*/  HMMA.1688.F32.TF32 R48, R56, R50, R52 ;  /* 0x000000323830723c */ /* 0x000fe20000081034 */
[-C--:B-----5:R-:W-:Y:S02]  /*16ba0*/  IADD3 R73, P5, R73, R192.reuse, RZ ;  /* 0x000000c049497210 */ /* 0x0a0fe40007fbe0ff */
[----:B--2---:R-:W-:-:S03]  /*16bb0*/  IADD3 R63, P6, R63, R192, RZ ;  /* 0x000000c03f3f7210 */ /* 0x004fc60007fde0ff */
[----:B---3--:R-:W-:Y:S01]  /*16bc0*/  IMAD.X R74, R74, 0x1, R0, P5 ;  /* 0x000000014a4a7824 */ /* 0x008fe200028e0600 */
[----:B------:R-:W-:Y:S01]  /*16bd0*/  STL [R1+0x200], R73 ;  /* 0x0002004901007387 */ /* 0x000fe20000100800 */
[----:B------:R-:W-:-:S03]  /*16be0*/  IADD3 R70, P5, R70, R192, RZ ;  /* 0x000000c046467210 */ /* 0x000fc60007fbe0ff */
[----:B------:R1:W-:Y:S01]  /*16bf0*/  STL [R1+0x208], R63 ;  /* 0x0002083f01007387 */ /* 0x0003e20000100800 */
[----:B------:R-:W-:-:S03]  /*16c00*/  IMAD.X R72, R72, 0x1, R0, P6 ;  /* 0x0000000148487824 */ /* 0x000fc600030e0600 */
[----:B------:R-:W-:Y:S04]  /*16c10*/  STL [R1+0x1fc], R74 ;  /* 0x0001fc4a01007387 */ /* 0x000fe80000100800 */
[----:B------:R-:W2:Y:S04]  /*16c20*/  LDL.LU R57, [R1+0x2c4] ;  /* 0x0002c40001397983 */ /* 0x000ea80000300800 */
[----:B------:R-:W-:Y:S04]  /*16c30*/  STL [R1+0x240], R70 ;  /* 0x0002404601007387 */ /* 0x000fe80000100800 */
[----:B------:R-:W-:Y:S04]  /*16c40*/  STL [R1+0x204], R72 ;  /* 0x0002044801007387 */ /* 0x000fe80000100800 */
[----:B------:R-:W3:Y:S01]  /*16c50*/  LDL.LU R2, [R1+0x2d0] ;  /* 0x0002d00001027983 */ /* 0x000ee20000300800 */
[----:B------:R-:W-:Y:S01]  /*16c60*/  IMAD.MOV.U32 R52, RZ, RZ, R73 ;  /* 0x000000ffff347224 */ /* 0x000fe200078e0049 */
[----:B------:R-:W-:Y:S01]  /*16c70*/  MOV R53, R74 ;  /* 0x0000004a00357202 */ /* 0x000fe20000000f00 */
[--C-:B------:R-:W-:Y:S01]  /*16c80*/  IMAD.X R71, R71, 0x1, R0.reuse, P5 ;  /* 0x0000000147477824 */ /* 0x100fe200028e0600 */
[----:B------:R-:W-:Y:S01]  /*16c90*/  IADD3 R66, P6, R66, R192, RZ ;  /* 0x000000c042427210 */ /* 0x000fe20007fde0ff */
[----:B------:R-:W5:Y:S04]  /*16ca0*/  LDL.LU R59, [R1+0x2cc] ;  /* 0x0002cc00013b7983 */ /* 0x000f680000300800 */
[----:B------:R1:W-:Y:S01]  /*16cb0*/  LDGSTS.E [R3+0xcc00], [R52.64], P1 ;  /* 0x0cc0000034037fae */ /* 0x0003e20008921844 */
[----:B------:R-:W-:-:S03]  /*16cc0*/  IMAD.X R69, R69, 0x1, R0, P6 ;  /* 0x0000000145457824 */ /* 0x000fc600030e0600 */
[----:B------:R4:W-:Y:S01]  /*16cd0*/  STL [R1+0x248], R66 ;  /* 0x0002484201007387 */ /* 0x0009e20000100800 */
[----:B-1----:R-:W-:Y:S02]  /*16ce0*/  IMAD.MOV.U32 R52, RZ, RZ, R63 ;  /* 0x000000ffff347224 */ /* 0x002fe400078e003f */
[----:B------:R-:W-:Y:S01]  /*16cf0*/  IMAD.MOV.U32 R53, RZ, RZ, R72 ;  /* 0x000000ffff357224 */ /* 0x000fe200078e0048 */
[----:B------:R-:W-:Y:S04]  /*16d00*/  STL [R1+0x23c], R71 ;  /* 0x00023c4701007387 */ /* 0x000fe80000100800 */
[----:B------:R1:W-:Y:S01]  /*16d10*/  LDGSTS.E [R3+0xce00], [R52.64], P1 ;  /* 0x0ce0000034037fae */ /* 0x0003e20008921844 */
[----:B----4-:R-:W-:-:S03]  /*16d20*/  IADD3 R60, P1, R60, R192, RZ ;  /* 0x000000c03c3c7210 */ /* 0x010fc60007f3e0ff */
[----:B------:R-:W4:Y:S01]  /*16d30*/  LDL.LU R63, [R1+0x2f0] ;  /* 0x0002f000013f7983 */ /* 0x000f220000300800 */
[----:B------:R-:W-:Y:S01]  /*16d40*/  IADD3 R64, P5, R64, R192, RZ ;  /* 0x000000c040407210 */ /* 0x000fe20007fbe0ff */
[----:B------:R-:W-:Y:S02]  /*16d50*/  IMAD.X R67, R67, 0x1, R0, P1 ;  /* 0x0000000143437824 */ /* 0x000fe400008e0600 */
[----:B------:R-:W4:Y:S01]  /*16d60*/  LDL.LU R58, [R1+0x310] ;  /* 0x00031000013a7983 */ /* 0x000f220000300800 */
[----:B-1----:R-:W-:Y:S01]  /*16d70*/  MOV R52, R70 ;  /* 0x0000004600347202 */ /* 0x002fe20000000f00 */
[----:B------:R-:W-:Y:S02]  /*16d80*/  IMAD.MOV.U32 R53, RZ, RZ, R71 ;  /* 0x000000ffff357224 */ /* 0x000fe400078e0047 */
[----:B------:R-:W-:Y:S04]  /*16d90*/  STL [R1+0x280], R60 ;  /* 0x0002803c01007387 */ /* 0x000fe80000100800 */
[----:B------:R1:W-:Y:S04]  /*16da0*/  LDGSTS.E [R3+0xdc00], [R52.64], P2 ;  /* 0x0dc0000034037fae */ /* 0x0003e80009121844 */
[----:B------:R-:W-:Y:S01]  /*16db0*/  STL [R1+0x244], R69 ;  /* 0x0002444501007387 */ /* 0x000fe20000100800 */
[----:B-1----:R-:W-:-:S02]  /*16dc0*/  IMAD.MOV.U32 R52, RZ, RZ, R66 ;  /* 0x000000ffff347224 */ /* 0x002fc400078e0042 */
[----:B------:R-:W-:Y:S01]  /*16dd0*/  IMAD.MOV.U32 R53, RZ, RZ, R69 ;  /* 0x000000ffff357224 */ /* 0x000fe200078e0045 */
[----:B------:R-:W4:Y:S04]  /*16de0*/  LDL.LU R66, [R1+0x2ec] ;  /* 0x0002ec0001427983 */ /* 0x000f280000300800 */
[----:B------:R-:W-:Y:S01]  /*16df0*/  STL [R1+0x288], R64 ;  /* 0x0002884001007387 */ /* 0x000fe20000100800 */
[----:B------:R-:W-:-:S03]  /*16e00*/  IADD3 R61, P1, R61, R192, RZ ;  /* 0x000000c03d3d7210 */ /* 0x000fc60007f3e0ff */
[----:B------:R1:W-:Y:S04]  /*16e10*/  STL [R1+0x27c], R67 ;  /* 0x00027c4301007387 */ /* 0x0003e80000100800 */
[----:B------:R1:W-:Y:S01]  /*16e20*/  LDGSTS.E [R3+0xde00], [R52.64], P2 ;  /* 0x0de0000034037fae */ /* 0x0003e20009121844 */
[----:B------:R-:W-:-:S03]  /*16e30*/  IADD3.X R68, R68, R0, RZ, P5, !PT ;  /* 0x0000000044447210 */ /* 0x000fc60002ffe4ff */
[----:B------:R-:W4:Y:S01]  /*16e40*/  LDL.LU R54, [R1+0x330] ;  /* 0x0003300001367983 */ /* 0x000f220000300800 */
[----:B------:R-:W-:Y:S01]  /*16e50*/  IADD3 R62, P2, R62, R192, RZ ;  /* 0x000000c03e3e7210 */ /* 0x000fe20007f5e0ff */
[----:B-1----:R-:W-:Y:S02]  /*16e60*/  IMAD.MOV.U32 R53, RZ, RZ, R67 ;  /* 0x000000ffff357224 */ /* 0x002fe400078e0043 */
[----:B------:R-:W-:Y:S01]  /*16e70*/  IMAD.MOV.U32 R52, RZ, RZ, R60 ;  /* 0x000000ffff347224 */ /* 0x000fe200078e003c */
[----:B------:R-:W4:Y:S01]  /*16e80*/  LDL.LU R67, [R1+0x30c] ;  /* 0x00030c0001437983 */ /* 0x000f220000300800 */
[----:B------:R-:W-:-:S03]  /*16e90*/  IMAD.X R65, R65, 0x1, R0, P1 ;  /* 0x0000000141417824 */ /* 0x000fc600008e0600 */
[----:B------:R1:W-:Y:S04]  /*16ea0*/  LDGSTS.E [R3+0xec00], [R52.64], P3 ;  /* 0x0ec0000034037fae */ /* 0x0003e80009921844 */
[----:B------:R1:W-:Y:S04]  /*16eb0*/  STL [R1+0x2c0], R61 ;  /* 0x0002c03d01007387 */ /* 0x0003e80000100800 */
[----:B------:R-:W-:Y:S01]  /*16ec0*/  STL [R1+0x284], R68 ;  /* 0x0002844401007387 */ /* 0x000fe20000100800 */
[----:B-1----:R-:W-:Y:S01]  /*16ed0*/  IMAD.MOV.U32 R52, RZ, RZ, R64 ;  /* 0x000000ffff347224 */ /* 0x002fe200078e0040 */
[----:B------:R-:W-:-:S02]  /*16ee0*/  MOV R53, R68 ;  /* 0x0000004400357202 */ /* 0x000fc40000000f00 */
[----:B------:R-:W4:Y:S04]  /*16ef0*/  LDL.LU R60, [R1+0x350] ;  /* 0x00035000013c7983 */ /* 0x000f280000300800 */
[----:B------:R-:W4:Y:S04]  /*16f00*/  LDL.LU R64, [R1+0x32c] ;  /* 0x00032c0001407983 */ /* 0x000f280000300800 */
[----:B------:R1:W-:Y:S04]  /*16f10*/  STL [R1+0x2c8], R62 ;  /* 0x0002c83e01007387 */ /* 0x0003e80000100800 */
[----:B------:R-:W-:Y:S04]  /*16f20*/  STL [R1+0x2bc], R65 ;  /* 0x0002bc4101007387 */ /* 0x000fe80000100800 */
[----:B------:R1:W-:Y:S04]  /*16f30*/  LDGSTS.E [R3+0xee00], [R52.64], P3 ;  /* 0x0ee0000034037fae */ /* 0x0003e80009921844 */
[----:B------:R-:W4:Y:S01]  /*16f40*/  LDL.LU R56, [R1+0x370] ;  /* 0x0003700001387983 */ /* 0x000f220000300800 */
[----:B-1----:R-:W-:-:S03]  /*16f50*/  IMAD.MOV.U32 R52, RZ, RZ, R61 ;  /* 0x000000ffff347224 */ /* 0x002fc600078e003d */
[----:B------:R-:W4:Y:S01]  /*16f60*/  LDL.LU R61, [R1+0x34c] ;  /* 0x00034c00013d7983 */ /* 0x000f220000300800 */
[----:B------:R-:W-:-:S05]  /*16f70*/  IMAD.MOV.U32 R53, RZ, RZ, R65 ;  /* 0x000000ffff357224 */ /* 0x000fca00078e0041 */
[----:B------:R1:W-:Y:S02]  /*16f80*/  LDGSTS.E [R3+0xfc00], [R52.64], P4 ;  /* 0x0fc0000034037fae */ /* 0x0003e4000a121844 */
[----:B-1----:R-:W-:Y:S01]  /*16f90*/  MOV R52, R62 ;  /* 0x0000003e00347202 */ /* 0x002fe20000000f00 */
[----:B--2---:R-:W-:Y:S01]  /*16fa0*/  IMAD.X R57, R57, 0x1, R0, P2 ;  /* 0x0000000139397824 */ /* 0x004fe200010e0600 */
[----:B---3--:R-:W-:-:S05]  /*16fb0*/  IADD3 R2, P1, R2, R200, RZ ;  /* 0x000000c802027210 */ /* 0x008fca0007f3e0ff */
[----:B------:R-:W-:Y:S04]  /*16fc0*/  STL [R1+0x2d0], R2 ;  /* 0x0002d00201007387 */ /* 0x000fe80000100800 */
[----:B------:R1:W-:Y:S04]  /*16fd0*/  STL [R1+0x2c4], R57 ;  /* 0x0002c43901007387 */ /* 0x0003e80000100800 */
[----:B------:R-:W2:Y:S04]  /*16fe0*/  LDL.LU R55, [R1+0x390] ;  /* 0x0003900001377983 */ /* 0x000ea80000300800 */
[----:B------:R-:W3:Y:S01]  /*16ff0*/  LDL.LU R62, [R1+0x36c] ;  /* 0x00036c00013e7983 */ /* 0x000ee20000300800 */
[----:B-----5:R-:W-:-:S02]  /*17000*/  IMAD.X R59, R59, 0x1, R188, P1 ;  /* 0x000000013b3b7824 */ /* 0x020fc400008e06bc */
[----:B------:R-:W-:-:S05]  /*17010*/  IMAD.MOV.U32 R53, RZ, RZ, R57 ;  /* 0x000000ffff357224 */ /* 0x000fca00078e0039 */
[----:B------:R5:W-:Y:S04]  /*17020*/  LDGSTS.E [R3+0xfe00], [R52.64], P4 ;  /* 0x0fe0000034037fae */ /* 0x000be8000a121844 */
[----:B------:R-:W0:Y:S01]  /*17030*/  LDGDEPBAR ;  /* 0x00000000000079af */ /* 0x000e220000000000 */
[-C--:B----4-:R-:W-:Y:S02]  /*17040*/  IADD3 R63, P2, R63, R200.reuse, RZ ;  /* 0x000000c83f3f7210 */ /* 0x090fe40007f5e0ff */
[----:B------:R-:W-:-:S03]  /*17050*/  IADD3 R58, P1, R58, R200, RZ ;  /* 0x000000c83a3a7210 */ /* 0x000fc60007f3e0ff */
[----:B------:R-:W-:Y:S01]  /*17060*/  STL [R1+0x2f0], R63 ;  /* 0x0002f03f01007387 */ /* 0x000fe20000100800 */
[----:B-----5:R-:W-:Y:S02]  /*17070*/  IMAD R52, R189, 0x4000, R194 ;  /* 0x00004000bd347824 */ /* 0x020fe400078e02c2 */
[----:B------:R-:W-:Y:S01]  /*17080*/  IMAD.MOV.U32 R3, RZ, RZ, R59 ;  /* 0x000000ffff037224 */ /* 0x000fe200078e003b */
[----:B------:R4:W-:Y:S04]  /*17090*/  STL [R1+0x2cc], R59 ;  /* 0x0002cc3b01007387 */ /* 0x0009e80000100800 */
[----:B-1----:R-:W5:Y:S04]  /*170a0*/  LDL.LU R57, [R1+0x3b0] ;  /* 0x0003b00001397983 */ /* 0x002f680000300800 */
[----:B------:R-:W5:Y:S04]  /*170b0*/  LDL.LU R53, [R1+0x38c] ;  /* 0x00038c0001357983 */ /* 0x000f680000300800 */
[----:B------:R-:W-:Y:S04]  /*170c0*/  STL [R1+0x310], R58 ;  /* 0x0003103a01007387 */ /* 0x000fe80000100800 */
[----:B------:R1:W-:Y:S01]  /*170d0*/  LDGSTS.E [R52+0x40000], [R2.64], P0 ;  /* 0x4000000002347fae */ /* 0x0003e20008121844 */
[----:B------:R-:W-:-:S05]  /*170e0*/  IMAD.X R66, R66, 0x1, R188, P2 ;  /* 0x0000000142427824 */ /* 0x000fca00010e06bc */
[----:B------:R4:W-:Y:S01]  /*170f0*/  STL [R1+0x2ec], R66 ;  /* 0x0002ec4201007387 */ /* 0x0009e20000100800 */
[----:B-1----:R-:W-:-:S03]  /*17100*/  IMAD.MOV.U32 R2, RZ, RZ, R63 ;  /* 0x000000ffff027224 */ /* 0x002fc600078e003f */
[----:B----4-:R-:W4:Y:S01]  /*17110*/  LDL.LU R59, [R1+0x3ac] ;  /* 0x0003ac00013b7983 */ /* 0x010f220000300800 */
[----:B------:R-:W-:-:S03]  /*17120*/  IMAD.MOV.U32 R3, RZ, RZ, R66 ;  /* 0x000000ffff037224 */ /* 0x000fc600078e0042 */
[----:B------:R-:W4:Y:S01]  /*17130*/  LDL.LU R65, [R1+0x2d8] ;  /* 0x0002d80001417983 */ /* 0x000f220000300800 */
[----:B------:R-:W-:-:S03]  /*17140*/  IADD3 R54, P2, R54, R200, RZ ;  /* 0x000000c836367210 */ /* 0x000fc60007f5e0ff */
[----:B------:R-:W4:Y:S04]  /*17150*/  LDL.LU R66, [R1+0x2d4] ;  /* 0x0002d40001427983 */ /* 0x000f280000300800 */
[----:B------:R-:W-:Y:S04]  /*17160*/  STL [R1+0x330], R54 ;  /* 0x0003303601007387 */ /* 0x000fe80000100800 */
[----:B------:R1:W-:Y:S01]  /*17170*/  LDGSTS.E [R52+0x40800], [R2.64], P0 ;  /* 0x4080000002347fae */ /* 0x0003e20008121844 */
[----:B------:R-:W-:-:S05]  /*17180*/  IADD3.X R67, R67, R188, RZ, P1, !PT ;  /* 0x000000bc43437210 */ /* 0x000fca0000ffe4ff */
[----:B------:R-:W-:Y:S04]  /*17190*/  STL [R1+0x30c], R67 ;  /* 0x00030c4301007387 */ /* 0x000fe80000100800 */
[----:B------:R-:W4:Y:S01]  /*171a0*/  LDL.LU R63, [R1+0x2f8] ;  /* 0x0002f800013f7983 */ /* 0x000f220000300800 */
[----:B-1----:R-:W-:Y:S01]  /*171b0*/  IMAD.MOV.U32 R2, RZ, RZ, R58 ;  /* 0x000000ffff027224 */ /* 0x002fe200078e003a */
[----:B------:R-:W-:Y:S02]  /*171c0*/  MOV R3, R67 ;  /* 0x0000004300037202 */ /* 0x000fe40000000f00 */
[----:B------:R-:W4:Y:S04]  /*171d0*/  LDL.LU R58, [R1+0x318] ;  /* 0x00031800013a7983 */ /* 0x000f280000300800 */
[----:B------:R1:W-:Y:S01]  /*171e0*/  LDGSTS.E [R52+0x41000], [R2.64], P0 ;  /* 0x4100000002347fae */ /* 0x0003e20008121844 */
[----:B------:R-:W-:Y:S01]  /*171f0*/  IADD3 R60, P1, R60, R200, RZ ;  /* 0x000000c83c3c7210 */ /* 0x000fe20007f3e0ff */
[----:B------:R-:W-:-:S04]  /*17200*/  IMAD.X R64, R64, 0x1, R188, P2 ;  /* 0x0000000140407824 */ /* 0x000fc800010e06bc */
[----:B------:R-:W-:Y:S04]  /*17210*/  STL [R1+0x350], R60 ;  /* 0x0003503c01007387 */ /* 0x000fe80000100800 */
[----:B------:R1:W-:Y:S02]  /*17220*/  STL [R1+0x32c], R64 ;  /* 0x00032c4001007387 */ /* 0x0003e40000100800 */
[----:B-1----:R-:W-:Y:S02]  /*17230*/  IMAD.MOV.U32 R2, RZ, RZ, R54 ;  /* 0x000000ffff027224 */ /* 0x002fe400078e0036 */
[----:B------:R-:W-:-:S05]  /*17240*/  IMAD.MOV.U32 R3, RZ, RZ, R64 ;  /* 0x000000ffff037224 */ /* 0x000fca00078e0040 */
[----:B------:R1:W-:Y:S01]  /*17250*/  LDGSTS.E [R52+0x41800], [R2.64], P0 ;  /* 0x4180000002347fae */ /* 0x0003e20008121844 */
[----:B------:R-:W-:-:S03]  /*17260*/  IADD3 R56, P2, R56, R200, RZ ;  /* 0x000000c838387210 */ /* 0x000fc60007f5e0ff */
[----:B------:R-:W4:Y:S04]  /*17270*/  LDL.LU R64, [R1+0x2f4] ;  /* 0x0002f40001407983 */ /* 0x000f280000300800 */
[----:B------:R-:W-:Y:S01]  /*17280*/  STL [R1+0x370], R56 ;  /* 0x0003703801007387 */ /* 0x000fe20000100800 */
[----:B------:R-:W-:-:S04]  /*17290*/  IMAD.X R61, R61, 0x1, R188, P1 ;  /* 0x000000013d3d7824 */ /* 0x000fc800008e06bc */
[----:B-1----:R-:W-:Y:S01]  /*172a0*/  IMAD.MOV.U32 R3, RZ, RZ, R61 ;  /* 0x000000ffff037224 */ /* 0x002fe200078e003d */
[----:B------:R1:W-:Y:S04]  /*172b0*/  STL [R1+0x34c], R61 ;  /* 0x00034c3d01007387 */ /* 0x0003e80000100800 */
[----:B------:R-:W4:Y:S01]  /*172c0*/  LDL.LU R54, [R1+0x338] ;  /* 0x0003380001367983 */ /* 0x000f220000300800 */
[----:B------:R-:W-:-:S03]  /*172d0*/  MOV R2, R60 ;  /* 0x0000003c00027202 */ /* 0x000fc60000000f00 */
[----:B-1----:R-:W4:Y:S04]  /*172e0*/  LDL.LU R61, [R1+0x314] ;  /* 0x00031400013d7983 */ /* 0x002f280000300800 */
[----:B------:R1:W-:Y:S01]  /*172f0*/  LDGSTS.E [R52+0x42000], [R2.64], P0 ;  /* 0x4200000002347fae */ /* 0x0003e20008121844 */
[----:B--2---:R-:W-:Y:S01]  /*17300*/  IADD3 R55, P1, R55, R200, RZ ;  /* 0x000000c837377210 */ /* 0x004fe20007f3e0ff */
[----:B---3--:R-:W-:-:S04]  /*17310*/  IMAD.X R62, R62, 0x1, R188, P2 ;  /* 0x000000013e3e7824 */ /* 0x008fc800010e06bc */
[----:B------:R-:W-:Y:S01]  /*17320*/  STL [R1+0x390], R55 ;  /* 0x0003903701007387 */ /* 0x000fe20000100800 */
[----:B-1----:R-:W-:-:S03]  /*17330*/  IMAD.MOV.U32 R3, RZ, RZ, R62 ;  /* 0x000000ffff037224 */ /* 0x002fc600078e003e */
[----:B------:R1:W-:Y:S04]  /*17340*/  STL [R1+0x36c], R62 ;  /* 0x00036c3e01007387 */ /* 0x0003e80000100800 */
[----:B------:R-:W2:Y:S04]  /*17350*/  LDL.LU R60, [R1+0x358] ;  /* 0x00035800013c7983 */ /* 0x000ea80000300800 */
[----:B-1----:R-:W3:Y:S01]  /*17360*/  LDL.LU R62, [R1+0x334] ;  /* 0x00033400013e7983 */ /* 0x002ee20000300800 */
[----:B------:R-:W-:-:S05]  /*17370*/  IMAD.MOV.U32 R2, RZ, RZ, R56 ;  /* 0x000000ffff027224 */ /* 0x000fca00078e0038 */
[----:B------:R1:W-:Y:S01]  /*17380*/  LDGSTS.E [R52+0x42800], [R2.64], P0 ;  /* 0x4280000002347fae */ /* 0x0003e20008121844 */
[----:B-----5:R-:W-:Y:S01]  /*17390*/  IADD3 R57, P2, R57, R200, RZ ;  /* 0x000000c839397210 */ /* 0x020fe20007f5e0ff */
[----:B------:R-:W-:-:S04]  /*173a0*/  IMAD.X R53, R53, 0x1, R188, P1 ;  /* 0x0000000135357824 */ /* 0x000fc800008e06bc */
[----:B------:R-:W-:Y:S01]  /*173b0*/  STL [R1+0x3b0], R57 ;  /* 0x0003b03901007387 */ /* 0x000fe20000100800 */
[----:B-1----:R-:W-:-:S03]  /*173c0*/  IMAD.MOV.U32 R2, RZ, RZ, R55 ;  /* 0x000000ffff027224 */ /* 0x002fc600078e0037 */
[----:B------:R1:W-:Y:S01]  /*173d0*/  STL [R1+0x38c], R53 ;  /* 0x00038c3501007387 */ /* 0x0003e20000100800 */
[----:B------:R-:W-:-:S03]  /*173e0*/  IMAD.MOV.U32 R3, RZ, RZ, R53 ;  /* 0x000000ffff037224 */ /* 0x000fc600078e0035 */
[----:B------:R-:W5:Y:S04]  /*173f0*/  LDL.LU R56, [R1+0x378] ;  /* 0x0003780001387983 */ /* 0x000f680000300800 */
[----:B------:R-:W5:Y:S04]  /*17400*/  LDL.LU R68, [R1+0x354] ;  /* 0x0003540001447983 */ /* 0x000f680000300800 */
[----:B------:R1:W-:Y:S01]  /*17410*/  LDGSTS.E [R52+0x43000], [R2.64], P0 ;  /* 0x4300000002347fae */ /* 0x0003e20008121844 */
[----:B----4-:R-:W-:Y:S02]  /*17420*/  IADD3.X R59, R59, R188, RZ, P2, !PT ;  /* 0x000000bc3b3b7210 */ /* 0x010fe400017fe4ff */
[----:B------:R-:W-:-:S05]  /*17430*/  IADD3 R65, P1, R65, R200, RZ ;  /* 0x000000c841417210 */ /* 0x000fca0007f3e0ff */
[----:B------:R-:W-:Y:S01]  /*17440*/  IMAD.X R66, R66, 0x1, R188, P1 ;  /* 0x0000000142427824 */ /* 0x000fe200008e06bc */
[----:B------:R-:W-:Y:S01]  /*17450*/  STL [R1+0x2d8], R65 ;  /* 0x0002d84101007387 */ /* 0x000fe20000100800 */
[----:B-1----:R-:W-:Y:S01]  /*17460*/  IMAD.MOV.U32 R2, RZ, RZ, R57 ;  /* 0x000000ffff027224 */ /* 0x002fe200078e0039 */
[----:B------:R-:W-:Y:S02]  /*17470*/  MOV R3, R59 ;  /* 0x0000003b00037202 */ /* 0x000fe40000000f00 */
[----:B------:R1:W-:Y:S04]  /*17480*/  STL [R1+0x3ac], R59 ;  /* 0x0003ac3b01007387 */ /* 0x0003e80000100800 */
[----:B------:R-:W4:Y:S01]  /*17490*/  LDL.LU R55, [R1+0x398] ;  /* 0x0003980001377983 */ /* 0x000f220000300800 */
[----:B------:R-:W-:-:S03]  /*174a0*/  LOP3.LUT R53, R194, 0x20, RZ, 0x3c, !PT ;  /* 0x00000020c2357812 */ /* 0x000fc600078e3cff */
[----:B------:R1:W-:Y:S01]  /*174b0*/  LDGSTS.E [R52+0x43800], [R2.64], P0 ;  /* 0x4380000002347fae */ /* 0x0003e20008121844 */
[----:B------:R-:W-:-:S05]  /*174c0*/  IADD3 R63, P2, R63, R200, RZ ;  /* 0x000000c83f3f7210 */ /* 0x000fca0007f5e0ff */
[----:B------:R-:W-:Y:S01]  /*174d0*/  STL [R1+0x2f8], R63 ;  /* 0x0002f83f01007387 */ /* 0x000fe20000100800 */
[----:B------:R-:W-:-:S03]  /*174e0*/  IADD3 R58, P1, R58, R200, RZ ;  /* 0x000000c83a3a7210 */ /* 0x000fc60007f3e0ff */
[----:B------:R1:W-:Y:S04]  /*174f0*/  STL [R1+0x2d4], R66 ;  /* 0x0002d44201007387 */ /* 0x0003e80000100800 */
[----:B------:R-:W4:Y:S04]  /*17500*/  LDL.LU R57, [R1+0x374] ;  /* 0x0003740001397983 */ /* 0x000f280000300800 */
[----:B-1----:R-:W4:Y:S01]  /*17510*/  LDL.LU R59, [R1+0x3b8] ;  /* 0x0003b800013b7983 */ /* 0x002f220000300800 */
[----:B------:R-:W-:-:S03]  /*17520*/  IMAD R53, R189, 0x4000, R53 ;  /* 0x00004000bd357824 */ /* 0x000fc600078e0235 */
[----:B------:R-:W4:Y:S01]  /*17530*/  LDL.LU R52, [R1+0x394] ;  /* 0x0003940001347983 */ /* 0x000f220000300800 */
[----:B------:R-:W-:Y:S02]  /*17540*/  IMAD.MOV.U32 R2, RZ, RZ, R65 ;  /* 0x000000ffff027224 */ /* 0x000fe400078e0041 */
[----:B------:R-:W-:Y:S01]  /*17550*/  IMAD.MOV.U32 R3, RZ, RZ, R66 ;  /* 0x000000ffff037224 */ /* 0x000fe200078e0042 */
[----:B------:R-:W-:Y:S04]  /*17560*/  STL [R1+0x318], R58 ;  /* 0x0003183a01007387 */ /* 0x000fe80000100800 */
[----:B------:R1:W-:Y:S01]  /*17570*/  LDGSTS.E [R53+0x40200], [R2.64], P0 ;  /* 0x4020000002357fae */ /* 0x0003e20008121844 */
[----:B------:R-:W-:-:S05]  /*17580*/  IMAD.X R64, R64, 0x1, R188, P2 ;  /* 0x0000000140407824 */ /* 0x000fca00010e06bc */
[----:B------:R1:W-:Y:S04]  /*17590*/  STL [R1+0x2f4], R64 ;  /* 0x0002f44001007387 */ /* 0x0003e80000100800 */
[----:B------:R-:W4:Y:S01]  /*175a0*/  LDL.LU R67, [R1+0x3b4] ;  /* 0x0003b40001437983 */ /* 0x000f220000300800 */
[----:B-1----:R-:W-:-:S03]  /*175b0*/  IMAD.MOV.U32 R2, RZ, RZ, R63 ;  /* 0x000000ffff027224 */ /* 0x002fc600078e003f */
[----:B------:R-:W4:Y:S01]  /*175c0*/  LDL.LU R65, [R1+0x2e0] ;  /* 0x0002e00001417983 */ /* 0x000f220000300800 */
[----:B------:R-:W-:-:S03]  /*175d0*/  IADD3 R54, P2, R54, R200, RZ ;  /* 0x000000c836367210 */ /* 0x000fc60007f5e0ff */
[----:B------:R-:W4:Y:S01]  /*175e0*/  LDL.LU R66, [R1+0x2dc] ;  /* 0x0002dc0001427983 */ /* 0x000f220000300800 */
[----:B------:R-:W-:-:S03]  /*175f0*/  IADD3.X R61, R61, R188, RZ, P1, !PT ;  /* 0x000000bc3d3d7210 */ /* 0x000fc60000ffe4ff */
[----:B------:R-:W-:Y:S04]  /*17600*/  STL [R1+0x338], R54 ;  /* 0x0003383601007387 */ /* 0x000fe80000100800 */
[----:B------:R1:W-:Y:S04]  /*17610*/  STL [R1+0x314], R61 ;  /* 0x0003143d01007387 */ /* 0x0003e80000100800 */
[----:B------:R-:W4:Y:S01]  /*17620*/  LDL.LU R63, [R1+0x300] ;  /* 0x00030000013f7983 */ /* 0x000f220000300800 */
[----:B------:R-:W-:-:S03]  /*17630*/  IMAD.MOV.U32 R3, RZ, RZ, R64 ;  /* 0x000000ffff037224 */ /* 0x000fc600078e0040 */
[----:B------:R-:W4:Y:S04]  /*17640*/  LDL.LU R64, [R1+0x2fc] ;  /* 0x0002fc0001407983 */ /* 0x000f280000300800 */
[----:B------:R1:W-:Y:S02]  /*17650*/  LDGSTS.E [R53+0x40a00], [R2.64], P0 ;  /* 0x40a0000002357fae */ /* 0x0003e40008121844 */
[----:B-1----:R-:W-:Y:S02]  /*17660*/  MOV R3, R61 ;  /* 0x0000003d00037202 */ /* 0x002fe40000000f00 */
[----:B--2---:R-:W-:Y:S01]  /*17670*/  IADD3 R60, P1, R60, R200, RZ ;  /* 0x000000c83c3c7210 */ /* 0x004fe20007f3e0ff */
[----:B---3--:R-:W-:-:S04]  /*17680*/  IMAD.X R62, R62, 0x1, R188, P2 ;  /* 0x000000013e3e7824 */ /* 0x008fc800010e06bc */
[----:B------:R-:W-:Y:S04]  /*17690*/  STL [R1+0x358], R60 ;  /* 0x0003583c01007387 */ /* 0x000fe80000100800 */
[----:B------:R1:W-:Y:S04]  /*176a0*/  STL [R1+0x334], R62 ;  /* 0x0003343e01007387 */ /* 0x0003e80000100800 */
[----:B------:R-:W2:Y:S01]  /*176b0*/  LDL.LU R61, [R1+0x320] ;  /* 0x00032000013d7983 */ /* 0x000ea20000300800 */
[----:B------:R-:W-:-:S03]  /*176c0*/  IMAD.MOV.U32 R2, RZ, RZ, R58 ;  /* 0x000000ffff027224 */ /* 0x000fc600078e003a */
[----:B------:R-:W3:Y:S04]  /*176d0*/  LDL.LU R58, [R1+0x340] ;  /* 0x00034000013a7983 */ /* 0x000ee80000300800 */
[----:B------:R1:W-:Y:S01]  /*176e0*/  LDGSTS.E [R53+0x41200], [R2.64], P0 ;  /* 0x4120000002357fae */ /* 0x0003e20008121844 */
[----:B-----5:R-:W-:Y:S01]  /*176f0*/  IADD3 R56, P2, R56, R200, RZ ;  /* 0x000000c838387210 */ /* 0x020fe20007f5e0ff */
[----:B-1----:R-:W-:Y:S02]  /*17700*/  IMAD.MOV.U32 R3, RZ, RZ, R62 ;  /* 0x000000ffff037224 */ /* 0x002fe400078e003e */
[----:B------:R-:W-:Y:S01]  /*17710*/  IMAD.X R68, R68, 0x1, R188, P1 ;  /* 0x0000000144447824 */ /* 0x000fe200008e06bc */
[----:B------:R-:W5:Y:S01]  /*17720*/  LDL.LU R62, [R1+0x31c] ;  /* 0x00031c00013e7983 */ /* 0x000f620000300800 */
[----:B------:R-:W-:-:S03]  /*17730*/  IMAD.MOV.U32 R2, RZ, RZ, R54 ;  /* 0x000000ffff027224 */ /* 0x000fc600078e0036 */
[----:B------:R-:W-:Y:S04]  /*17740*/  STL [R1+0x378], R56 ;  /* 0x0003783801007387 */ /* 0x000fe80000100800 */
[----:B------:R-:W-:Y:S04]  /*17750*/  STL [R1+0x354], R68 ;  /* 0x0003544401007387 */ /* 0x000fe80000100800 */
[----:B------:R1:W-:Y:S04]  /*17760*/  LDGSTS.E [R53+0x41a00], [R2.64], P0 ;  /* 0x41a0000002357fae */ /* 0x0003e80008121844 */
[----:B------:R-:W5:Y:S01]  /*17770*/  LDL.LU R54, [R1+0x360] ;  /* 0x0003600001367983 */ /* 0x000f620000300800 */
[----:B-1----:R-:W-:-:S03]  /*17780*/  MOV R2, R60 ;  /* 0x0000003c00027202 */ /* 0x002fc60000000f00 */
[----:B------:R-:W5:Y:S01]  /*17790*/  LDL.LU R60, [R1+0x33c] ;  /* 0x00033c00013c7983 */ /* 0x000f620000300800 */
[----:B----4-:R-:W-:Y:S01]  /*177a0*/  IADD3 R55, P1, R55, R200, RZ ;  /* 0x000000c837377210 */ /* 0x010fe20007f3e0ff */
[----:B------:R-:W-:-:S04]  /*177b0*/  IMAD.MOV.U32 R3, RZ, RZ, R68 ;  /* 0x000000ffff037224 */ /* 0x000fc800078e0044 */
[----:B------:R-:W-:Y:S04]  /*177c0*/  STL [R1+0x398], R55 ;  /* 0x0003983701007387 */ /* 0x000fe80000100800 */
[----:B------:R1:W-:Y:S01]  /*177d0*/  LDGSTS.E [R53+0x42200], [R2.64], P0 ;  /* 0x4220000002357fae */ /* 0x0003e20008121844 */
[----:B------:R-:W-:Y:S01]  /*177e0*/  IMAD.X R57, R57, 0x1, R188, P2 ;  /* 0x0000000139397824 */ /* 0x000fe200010e06bc */
[----:B------:R-:W-:-:S04]  /*177f0*/  IADD3 R59, P2, R59, R200, RZ ;  /* 0x000000c83b3b7210 */ /* 0x000fc80007f5e0ff */
[----:B------:R4:W-:Y:S01]  /*17800*/  STL [R1+0x374], R57 ;  /* 0x0003743901007387 */ /* 0x0009e20000100800 */
[----:B-1----:R-:W-:Y:S02]  /*17810*/  IMAD.MOV.U32 R3, RZ, RZ, R57 ;  /* 0x000000ffff037224 */ /* 0x002fe400078e0039 */
[----:B------:R-:W-:Y:S02]  /*17820*/  IMAD.X R52, R52, 0x1, R188, P1 ;  /* 0x0000000134347824 */ /* 0x000fe400008e06bc */
[----:B------:R-:W-:Y:S01]  /*17830*/  IMAD.MOV.U32 R2, RZ, RZ, R56 ;  /* 0x000000ffff027224 */ /* 0x000fe200078e0038 */
[----:B----4-:R-:W2:Y:S04]  /*17840*/  LDL.LU R57, [R1+0x380] ;  /* 0x0003800001397983 */ /* 0x010ea80000300800 */
[----:B------:R1:W-:Y:S04]  /*17850*/  STL [R1+0x3b8], R59 ;  /* 0x0003b83b01007387 */ /* 0x0003e80000100800 */
[----:B------:R1:W-:Y:S04]  /*17860*/  STL [R1+0x394], R52 ;  /* 0x0003943401007387 */ /* 0x0003e80000100800 */
[----:B------:R-:W2:Y:S01]  /*17870*/  LDL.LU R56, [R1+0x35c] ;  /* 0x00035c0001387983 */ /* 0x000ea20000300800 */
[----:B------:R-:W-:-:S02]  /*17880*/  IADD3.X R67, R67, R188, RZ, P2, !PT ;  /* 0x000000bc43437210 */ /* 0x000fc400017fe4ff */
[----:B------:R-:W-:Y:S01]  /*17890*/  IADD3 R65, P1, R65, R200, RZ ;  /* 0x000000c841417210 */ /* 0x000fe20007f3e0ff */
[----:B------:R1:W-:Y:S04]  /*178a0*/  LDGSTS.E [R53+0x42a00], [R2.64], P0 ;  /* 0x42a0000002357fae */ /* 0x0003e80008121844 */
[----:B------:R-:W-:Y:S01]  /*178b0*/  IMAD.X R66, R66, 0x1, R188, P1 ;  /* 0x0000000142427824 */ /* 0x000fe200008e06bc */
[----:B------:R-:W-:Y:S04]  /*178c0*/  STL [R1+0x2e0], R65 ;  /* 0x0002e04101007387 */ /* 0x000fe80000100800 */
[----:B------:R-:W-:Y:S01]  /*178d0*/  STL [R1+0x3b4], R67 ;  /* 0x0003b44301007387 */ /* 0x000fe20000100800 */
[----:B-1----:R-:W-:-:S02]  /*178e0*/  IMAD.MOV.U32 R2, RZ, RZ, R55 ;  /* 0x000000ffff027224 */ /* 0x002fc400078e0037 */
[----:B------:R-:W-:Y:S01]  /*178f0*/  IMAD.MOV.U32 R3, RZ, RZ, R52 ;  /* 0x000000ffff037224 */ /* 0x000fe200078e0034 */
[----:B------:R-:W2:Y:S01]  /*17900*/  LDL.LU R55, [R1+0x3a0] ;  /* 0x0003a00001377983 */ /* 0x000ea20000300800 */
[----:B------:R-:W-:-:S03]  /*17910*/  IADD3 R63, P2, R63, R200, RZ ;  /* 0x000000c83f3f7210 */ /* 0x000fc60007f5e0ff */
[----:B------:R1:W-:Y:S04]  /*17920*/  LDGSTS.E [R53+0x43200], [R2.64], P0 ;  /* 0x4320000002357fae */ /* 0x0003e80008121844 */
[----:B------:R-:W-:Y:S04]  /*17930*/  STL [R1+0x300], R63 ;  /* 0x0003003f01007387 */ /* 0x000fe80000100800 */
[----:B------:R2:W-:Y:S01]  /*17940*/  STL [R1+0x2dc], R66 ;  /* 0x0002dc4201007387 */ /* 0x0005e20000100800 */
[----:B-1----:R-:W-:-:S03]  /*17950*/  IMAD.MOV.U32 R2, RZ, RZ, R59 ;  /* 0x000000ffff027224 */ /* 0x002fc600078e003b */
[----:B------:R-:W2:Y:S01]  /*17960*/  LDL.LU R59, [R1+0x37c] ;  /* 0x00037c00013b7983 */ /* 0x000ea20000300800 */
[----:B------:R-:W-:Y:S01]  /*17970*/  MOV R3, R67 ;  /* 0x0000004300037202 */ /* 0x000fe20000000f00 */
[----:B------:R-:W-:Y:S02]  /*17980*/  IMAD.X R64, R64, 0x1, R188, P2 ;  /* 0x0000000140407824 */ /* 0x000fe400010e06bc */
[----:B------:R-:W2:Y:S04]  /*17990*/  LDL.LU R70, [R1+0x3c0] ;  /* 0x0003c00001467983 */ /* 0x000ea80000300800 */
[----:B------:R1:W-:Y:S01]  /*179a0*/  LDGSTS.E [R53+0x43a00], [R2.64], P0 ;  /* 0x43a0000002357fae */ /* 0x0003e20008121844 */
[----:B--2---:R-:W-:-:S05]  /*179b0*/  IADD3 R61, P1, R61, R200, RZ ;  /* 0x000000c83d3d7210 */ /* 0x004fca0007f3e0ff */
[----:B------:R-:W-:Y:S04]  /*179c0*/  STL [R1+0x320], R61 ;  /* 0x0003203d01007387 */ /* 0x000fe80000100800 */
[----:B------:R2:W-:Y:S04]  /*179d0*/  STL [R1+0x2fc], R64 ;  /* 0x0002fc4001007387 */ /* 0x0005e80000100800 */
[----:B-1----:R-:W4:Y:S01]  /*179e0*/  LDL.LU R53, [R1+0x39c] ;  /* 0x00039c0001357983 */ /* 0x002f220000300800 */
[----:B---3--:R-:W-:Y:S02]  /*179f0*/  IADD3 R58, P2, R58, R200, RZ ;  /* 0x000000c83a3a7210 */ /* 0x008fe40007f5e0ff */
[----:B------:R-:W-:-:S03]  /*17a00*/  LOP3.LUT R52, R194, 0x40, RZ, 0x3c, !PT ;  /* 0x00000040c2347812 */ /* 0x000fc600078e3cff */
[----:B------:R-:W-:Y:S01]  /*17a10*/  STL [R1+0x340], R58 ;  /* 0x0003403a01007387 */ /* 0x000fe20000100800 */
[----:B-----5:R-:W-:-:S05]  /*17a20*/  IADD3.X R62, R62, R188, RZ, P1, !PT ;  /* 0x000000bc3e3e7210 */ /* 0x020fca0000ffe4ff */
[----:B------:R1:W-:Y:S04]  /*17a30*/  STL [R1+0x31c], R62 ;  /* 0x00031c3e01007387 */ /* 0x0003e80000100800 */
[----:B------:R-:W3:Y:S04]  /*17a40*/  LDL.LU R68, [R1+0x2e8] ;  /* 0x0002e80001447983 */ /* 0x000ee80000300800 */
[----:B------:R-:W5:Y:S01]  /*17a50*/  LDL.LU R71, [R1+0x3bc] ;  /* 0x0003bc0001477983 */ /* 0x000f620000300800 */
[----:B------:R-:W-:Y:S01]  /*17a60*/  IADD3 R54, P1, R54, R200, RZ ;  /* 0x000000c836367210 */ /* 0x000fe20007f3e0ff */
[----:B------:R-:W-:-:S02]  /*17a70*/  IMAD R52, R189, 0x4000, R52 ;  /* 0x00004000bd347824 */ /* 0x000fc400078e0234 */
[----:B------:R-:W-:Y:S02]  /*17a80*/  IMAD.MOV.U32 R2, RZ, RZ, R65 ;  /* 0x000000ffff027224 */ /* 0x000fe400078e0041 */
[----:B------:R-:W-:Y:S01]  /*17a90*/  IMAD.MOV.U32 R3, RZ, RZ, R66 ;  /* 0x000000ffff037224 */ /* 0x000fe200078e0042 */
[----:B------:R-:W-:Y:S01]  /*17aa0*/  STL [R1+0x360], R54 ;  /* 0x0003603601007387 */ /* 0x000fe20000100800 */
[----:B------:R-:W-:-:S03]  /*17ab0*/  IMAD.X R60, R60, 0x1, R188, P2 ;  /* 0x000000013c3c7824 */ /* 0x000fc600010e06bc */
[----:B------:R1:W-:Y:S04]  /*17ac0*/  LDGSTS.E [R52+0x40400], [R2.64], P0 ;  /* 0x4040000002347fae */ /* 0x0003e80008121844 */
[----:B------:R2:W-:Y:S04]  /*17ad0*/  STL [R1+0x33c], R60 ;  /* 0x00033c3c01007387 */ /* 0x0005e80000100800 */
[----:B------:R-:W5:Y:S04]  /*17ae0*/  LDL.LU R69, [R1+0x2e4] ;  /* 0x0002e40001457983 */ /* 0x000f680000300800 */
[----:B------:R-:W5:Y:S01]  /*17af0*/  LDL.LU R66, [R1+0x308] ;  /* 0x0003080001427983 */ /* 0x000f620000300800 */
[----:B-1----:R-:W-:-:S02]  /*17b00*/  IMAD.MOV.U32 R2, RZ, RZ, R63 ;  /* 0x000000ffff027224 */ /* 0x002fc400078e003f */
[----:B------:R-:W-:Y:S02]  /*17b10*/  IMAD.MOV.U32 R3, RZ, RZ, R64 ;  /* 0x000000ffff037224 */ /* 0x000fe400078e0040 */
[----:B--2---:R-:W2:Y:S04]  /*17b20*/  LDL.LU R64, [R1+0x328] ;  /* 0x0003280001407983 */ /* 0x004ea80000300800 */
[----:B------:R-:W2:Y:S04]  /*17b30*/  LDL.LU R67, [R1+0x304] ;  /* 0x0003040001437983 */ /* 0x000ea80000300800 */
[----:B------:R1:W-:Y:S01]  /*17b40*/  LDGSTS.E [R52+0x40c00], [R2.64], P0 ;  /* 0x40c0000002347fae */ /* 0x0003e20008121844 */
[----:B------:R-:W-:Y:S01]  /*17b50*/  IADD3 R57, P2, R57, R200, RZ ;  /* 0x000000c839397210 */ /* 0x000fe20007f5e0ff */
[----:B-1----:R-:W-:Y:S01]  /*17b60*/  IMAD.MOV.U32 R2, RZ, RZ, R61 ;  /* 0x000000ffff027224 */ /* 0x002fe200078e003d */
[----:B------:R-:W-:-:S03]  /*17b70*/  MOV R3, R62 ;  /* 0x0000003e00037202 */ /* 0x000fc60000000f00 */
[----:B------:R-:W-:Y:S04]  /*17b80*/  STL [R1+0x380], R57 ;  /* 0x0003803901007387 */ /* 0x000fe80000100800 */
[----:B------:R1:W-:Y:S01]  /*17b90*/  LDGSTS.E [R52+0x41400], [R2.64], P0 ;  /* 0x4140000002347fae */ /* 0x0003e20008121844 */
[----:B------:R-:W-:-:S05]  /*17ba0*/  IMAD.X R56, R56, 0x1, R188, P1 ;  /* 0x0000000138387824 */ /* 0x000fca00008e06bc */
[----:B------:R1:W-:Y:S04]  /*17bb0*/  STL [R1+0x35c], R56 ;  /* 0x00035c3801007387 */ /* 0x0003e80000100800 */
[----:B------:R-:W2:Y:S01]  /*17bc0*/  LDL.LU R65, [R1+0x324] ;  /* 0x0003240001417983 */ /* 0x000ea20000300800 */
[----:B-1----:R-:W-:-:S03]  /*17bd0*/  IMAD.MOV.U32 R2, RZ, RZ, R58 ;  /* 0x000000ffff027224 */ /* 0x002fc600078e003a */
[----:B------:R-:W2:Y:S01]  /*17be0*/  LDL.LU R62, [R1+0x348] ;  /* 0x00034800013e7983 */ /* 0x000ea20000300800 */
[----:B------:R-:W-:-:S03]  /*17bf0*/  IMAD.MOV.U32 R3, RZ, RZ, R60 ;  /* 0x000000ffff037224 */ /* 0x000fc600078e003c */
[----:B------:R-:W2:Y:S01]  /*17c00*/  LDL.LU R60, [R1+0x368] ;  /* 0x00036800013c7983 */ /* 0x000ea20000300800 */
[----:B------:R-:W-:-:S03]  /*17c10*/  IADD3 R55, P1, R55, R200, RZ ;  /* 0x000000c837377210 */ /* 0x000fc60007f3e0ff */
[----:B------:R-:W2:Y:S04]  /*17c20*/  LDL.LU R63, [R1+0x344] ;  /* 0x00034400013f7983 */ /* 0x000ea80000300800 */
[----:B------:R1:W-:Y:S04]  /*17c30*/  LDGSTS.E [R52+0x41c00], [R2.64], P0 ;  /* 0x41c0000002347fae */ /* 0x0003e80008121844 */
[----:B------:R-:W-:Y:S01]  /*17c40*/  STL [R1+0x3a0], R55 ;  /* 0x0003a03701007387 */ /* 0x000fe20000100800 */
[----:B------:R-:W-:Y:S01]  /*17c50*/  IMAD.X R59, R59, 0x1, R188, P2 ;  /* 0x000000013b3b7824 */ /* 0x000fe200010e06bc */
[----:B-1----:R-:W-:Y:S01]  /*17c60*/  MOV R2, R54 ;  /* 0x0000003600027202 */ /* 0x002fe20000000f00 */
[----:B------:R-:W-:-:S03]  /*17c70*/  IMAD.MOV.U32 R3, RZ, RZ, R56 ;  /* 0x000000ffff037224 */ /* 0x000fc600078e0038 */
[----:B------:R1:W-:Y:S04]  /*17c80*/  STL [R1+0x37c], R59 ;  /* 0x00037c3b01007387 */ /* 0x0003e80000100800 */
[----:B------:R-:W2:Y:S04]  /*17c90*/  LDL.LU R61, [R1+0x364] ;  /* 0x00036400013d7983 */ /* 0x000ea80000300800 */
[----:B------:R-:W2:Y:S01]  /*17ca0*/  LDL.LU R58, [R1+0x388] ;  /* 0x00038800013a7983 */ /* 0x000ea20000300800 */
[----:B------:R-:W-:-:S03]  /*17cb0*/  IADD3 R70, P2, R70, R200, RZ ;  /* 0x000000c846467210 */ /* 0x000fc60007f5e0ff */
[----:B------:R-:W2:Y:S04]  /*17cc0*/  LDL.LU R56, [R1+0x3a8] ;  /* 0x0003a80001387983 */ /* 0x000ea80000300800 */
[----:B------:R1:W-:Y:S04]  /*17cd0*/  LDGSTS.E [R52+0x42400], [R2.64], P0 ;  /* 0x4240000002347fae */ /* 0x0003e80008121844 */
[----:B------:R-:W2:Y:S01]  /*17ce0*/  LDL.LU R54, [R1+0x3c8] ;  /* 0x0003c80001367983 */ /* 0x000ea20000300800 */
[----:B-1----:R-:W-:-:S03]  /*17cf0*/  IMAD.MOV.U32 R3, RZ, RZ, R59 ;  /* 0x000000ffff037224 */ /* 0x002fc600078e003b */
[----:B------:R-:W2:Y:S01]  /*17d00*/  LDL.LU R59, [R1+0x384] ;  /* 0x00038400013b7983 */ /* 0x000ea20000300800 */
[----:B------:R-:W-:-:S03]  /*17d10*/  IMAD.MOV.U32 R2, RZ, RZ, R57 ;  /* 0x000000ffff027224 */ /* 0x000fc600078e0039 */
[----:B------:R-:W-:Y:S04]  /*17d20*/  STL [R1+0x3c0], R70 ;  /* 0x0003c04601007387 */ /* 0x000fe80000100800 */
[----:B------:R1:W-:Y:S02]  /*17d30*/  LDGSTS.E [R52+0x42c00], [R2.64], P0 ;  /* 0x42c0000002347fae */ /* 0x0003e40008121844 */
[----:B-1----:R-:W-:Y:S02]  /*17d40*/  IMAD.MOV.U32 R2, RZ, RZ, R55 ;  /* 0x000000ffff027224 */ /* 0x002fe400078e0037 */
[----:B----4-:R-:W-:-:S05]  /*17d50*/  IMAD.X R53, R53, 0x1, R188, P1 ;  /* 0x0000000135357824 */ /* 0x010fca00008e06bc */
[----:B------:R1:W-:Y:S04]  /*17d60*/  STL [R1+0x39c], R53 ;  /* 0x00039c3501007387 */ /* 0x0003e80000100800 */
[----:B------:R-:W4:Y:S04]  /*17d70*/  LDL.LU R57, [R1+0x3a4] ;  /* 0x0003a40001397983 */ /* 0x000f280000300800 */
[----:B------:R-:W4:Y:S01]  /*17d80*/  LDL.LU R55, [R1+0x3c4] ;  /* 0x0003c40001377983 */ /* 0x000f220000300800 */
[----:B------:R-:W-:Y:S01]  /*17d90*/  IMAD.MOV.U32 R3, RZ, RZ, R53 ;  /* 0x000000ffff037224 */ /* 0x000fe200078e0035 */
[----:B-1----:R-:W-:-:S02]  /*17da0*/  LOP3.LUT R53, R194, 0x60, RZ, 0x3c, !PT ;  /* 0x00000060c2357812 */ /* 0x002fc400078e3cff */
[----:B---3--:R-:W-:Y:S02]  /*17db0*/  IADD3 R68, P1, R68, R200, RZ ;  /* 0x000000c844447210 */ /* 0x008fe40007f3e0ff */
[----:B------:R1:W-:Y:S01]  /*17dc0*/  LDGSTS.E [R52+0x43400], [R2.64], P0 ;  /* 0x4340000002347fae */ /* 0x0003e20008121844 */
[----:B-----5:R-:W-:Y:S01]  /*17dd0*/  IADD3.X R71, R71, R188, RZ, P2, !PT ;  /* 0x000000bc47477210 */ /* 0x020fe200017fe4ff */
[----:B------:R-:W-:Y:S02]  /*17de0*/  IMAD R53, R189, 0x4000, R53 ;  /* 0x00004000bd357824 */ /* 0x000fe400078e0235 */
[----:B-1----:R-:W-:Y:S01]  /*17df0*/  IMAD.MOV.U32 R2, RZ, RZ, R70 ;  /* 0x000000ffff027224 */ /* 0x002fe200078e0046 */
[----:B------:R-:W-:-:S05]  /*17e00*/  MOV R3, R71 ;  /* 0x0000004700037202 */ /* 0x000fca0000000f00 */
[----:B------:R1:W-:Y:S01]  /*17e10*/  LDGSTS.E [R52+0x43c00], [R2.64], P0 ;  /* 0x43c0000002347fae */ /* 0x0003e20008121844 */
[----:B------:R-:W-:Y:S01]  /*17e20*/  IMAD.X R69, R69, 0x1, R188, P1 ;  /* 0x0000000145457824 */ /* 0x000fe200008e06bc */
[-C--:B------:R-:W-:Y:S01]  /*17e30*/  IADD3 R66, P2, R66, R200.reuse, RZ ;  /* 0x000000c842427210 */ /* 0x080fe20007f5e0ff */
[----:B-1----:R-:W-:Y:S02]  /*17e40*/  IMAD.MOV.U32 R2, RZ, RZ, R68 ;  /* 0x000000ffff027224 */ /* 0x002fe400078e0044 */
[----:B------:R-:W-:Y:S01]  /*17e50*/  IMAD.MOV.U32 R3, RZ, RZ, R69 ;  /* 0x000000ffff037224 */ /* 0x000fe200078e0045 */
[----:B--2---:R-:W-:-:S04]  /*17e60*/  IADD3 R64, P1, R64, R200, RZ ;  /* 0x000000c840407210 */ /* 0x004fc80007f3e0ff */
[----:B------:R1:W-:Y:S01]  /*17e70*/  LDGSTS.E [R53+0x40600], [R2.64], P0 ;  /* 0x4060000002357fae */ /* 0x0003e20008121844 */
[----:B------:R-:W-:Y:S02]  /*17e80*/  IMAD.X R67, R67, 0x1, R188, P2 ;  /* 0x0000000143437824 */ /* 0x000fe400010e06bc */
[----:B-1----:R-:W-:Y:S02]  /*17e90*/  IMAD.MOV.U32 R2, RZ, RZ, R66 ;  /* 0x000000ffff027224 */ /* 0x002fe400078e0042 */
[----:B------:R-:W-:-:S05]  /*17ea0*/  IMAD.MOV.U32 R3, RZ, RZ, R67 ;  /* 0x000000ffff037224 */ /* 0x000fca00078e0043 */
[----:B------:R1:W-:Y:S02]  /*17eb0*/  LDGSTS.E [R53+0x40e00], [R2.64], P0 ;  /* 0x40e0000002357fae */ /* 0x0003e40008121844 */
[----:B-1----:R-:W-:Y:S01]  /*17ec0*/  IMAD.MOV.U32 R2, RZ, RZ, R64 ;  /* 0x000000ffff027224 */ /* 0x002fe200078e0040 */
[----:B------:R-:W-:Y:S02]  /*17ed0*/  IADD3.X R65, R65, R188, RZ, P1, !PT ;  /* 0x000000bc41417210 */ /* 0x000fe40000ffe4ff */
[-C--:B------:R-:W-:Y:S02]  /*17ee0*/  IADD3 R62, P2, R62, R200.reuse, RZ ;  /* 0x000000c83e3e7210 */ /* 0x080fe40007f5e0ff */
[----:B------:R-:W-:Y:S02]  /*17ef0*/  MOV R3, R65 ;  /* 0x0000004100037202 */ /* 0x000fe40000000f00 */
[----:B------:R-:W-:-:S03]  /*17f00*/  IADD3 R60, P1, R60, R200, RZ ;  /* 0x000000c83c3c7210 */ /* 0x000fc60007f3e0ff */
[----:B------:R1:W-:Y:S01]  /*17f10*/  LDGSTS.E [R53+0x41600], [R2.64], P0 ;  /* 0x4160000002357fae */ /* 0x0003e20008121844 */
[----:B------:R-:W-:Y:S02]  /*17f20*/  IMAD.X R63, R63, 0x1, R188, P2 ;  /* 0x000000013f3f7824 */ /* 0x000fe400010e06bc */
[----:B-1----:R-:W-:Y:S02]  /*17f30*/  IMAD.MOV.U32 R2, RZ, RZ, R62 ;  /* 0x000000ffff027224 */ /* 0x002fe400078e003e */
[----:B------:R-:W-:-:S05]  /*17f40*/  IMAD.MOV.U32 R3, RZ, RZ, R63 ;  /* 0x000000ffff037224 */ /* 0x000fca00078e003f */
[----:B------:R1:W-:Y:S01]  /*17f50*/  LDGSTS.E [R53+0x41e00], [R2.64], P0 ;  /* 0x41e0000002357fae */ /* 0x0003e20008121844 */
[----:B------:R-:W-:Y:S01]  /*17f60*/  IMAD.X R61, R61, 0x1, R188, P1 ;  /* 0x000000013d3d7824 */ /* 0x000fe200008e06bc */
[-C--:B------:R-:W-:Y:S01]  /*17f70*/  IADD3 R58, P2, R58, R200.reuse, RZ ;  /* 0x000000c83a3a7210 */ /* 0x080fe20007f5e0ff */
[----:B-1----:R-:W-:Y:S02]  /*17f80*/  IMAD.MOV.U32 R2, RZ, RZ, R60 ;  /* 0x000000ffff027224 */ /* 0x002fe400078e003c */
[----:B------:R-:W-:Y:S01]  /*17f90*/  IMAD.MOV.U32 R3, RZ, RZ, R61 ;  /* 0x000000ffff037224 */ /* 0x000fe200078e003d */
[----:B------:R-:W-:Y:S01]  /*17fa0*/  IADD3 R56, P3, R56, R200, RZ ;  /* 0x000000c838387210 */ /* 0x000fe20007f7e0ff */
[----:B------:R-:W-:Y:S04]  /*17fb0*/  STL [R1+0x2e8], R68 ;  /* 0x0002e84401007387 */ /* 0x000fe80000100800 */
[----:B------:R1:W-:Y:S04]  /*17fc0*/  LDGSTS.E [R53+0x42600], [R2.64], P0 ;  /* 0x4260000002357fae */ /* 0x0003e80008121844 */
[----:B------:R-:W-:Y:S01]  /*17fd0*/  STL [R1+0x3bc], R71 ;  /* 0x0003bc4701007387 */ /* 0x000fe20000100800 */
[----:B------:R-:W-:-:S03]  /*17fe0*/  IMAD.X R59, R59, 0x1, R188, P2 ;  /* 0x000000013b3b7824 */ /* 0x000fc600010e06bc */
[----:B------:R-:W-:Y:S01]  /*17ff0*/  STL [R1+0x308], R66 ;  /* 0x0003084201007387 */ /* 0x000fe20000100800 */
[----:B-1----:R-:W-:Y:S01]  /*18000*/  IMAD.MOV.U32 R2, RZ, RZ, R58 ;  /* 0x000000ffff027224 */ /* 0x002fe200078e003a */
[----:B------:R-:W-:Y:S02]  /*18010*/  MOV R3, R59 ;  /* 0x0000003b00037202 */ /* 0x000fe40000000f00 */
[----:B------:R-:W-:Y:S01]  /*18020*/  STL [R1+0x2e4], R69 ;  /* 0x0002e44501007387 */ /* 0x000fe20000100800 */
[----:B------:R-:W-:-:S03]  /*18030*/  IMAD.MOV.U32 R183, RZ, RZ, 0x3f ;  /* 0x0000003fffb77424 */ /* 0x000fc600078e00ff */
[----:B------:R-:W-:Y:S01]  /*18040*/  STL [R1+0x328], R64 ;  /* 0x0003284001007387 */ /* 0x000fe20000100800 */
[----:B------:R-:W-:-:S03]  /*18050*/  IADD3 R54, P1, R54, R200, RZ ;  /* 0x000000c836367210 */ /* 0x000fc60007f3e0ff */
[----:B------:R-:W-:Y:S04]  /*18060*/  STL [R1+0x304], R67 ;  /* 0x0003044301007387 */ /* 0x000fe80000100800 */
[----:B------:R-:W-:Y:S04]  /*18070*/  STL [R1+0x348], R62 ;  /* 0x0003483e01007387 */ /* 0x000fe80000100800 */
[----:B------:R1:W-:Y:S01]  /*18080*/  LDGSTS.E [R53+0x42e00], [R2.64], P0 ;  /* 0x42e0000002357fae */ /* 0x0003e20008121844 */
[----:B------:R-:W-:-:S03]  /*18090*/  IADD3 R183, R183, c[0x0][0x180], RZ ;  /* 0x00006000b7b77a10 */ /* 0x000fc60007ffe0ff */
[----:B------:R-:W-:Y:S04]  /*180a0*/  STL [R1+0x324], R65 ;  /* 0x0003244101007387 */ /* 0x000fe80000100800 */
[----:B------:R-:W-:Y:S01]  /*180b0*/  STL [R1+0x368], R60 ;  /* 0x0003683c01007387 */ /* 0x000fe20000100800 */
[----:B-1----:R-:W-:-:S03]  /*180c0*/  IMAD.MOV.U32 R2, RZ, RZ, R56 ;  /* 0x000000ffff027224 */ /* 0x002fc600078e0038 */
[----:B------:R-:W-:Y:S04]  /*180d0*/  STL [R1+0x344], R63 ;  /* 0x0003443f01007387 */ /* 0x000fe80000100800 */
[----:B------:R-:W-:Y:S04]  /*180e0*/  STL [R1+0x388], R58 ;  /* 0x0003883a01007387 */ /* 0x000fe80000100800 */
[----:B------:R-:W-:Y:S04]  /*180f0*/  STL [R1+0x364], R61 ;  /* 0x0003643d01007387 */ /* 0x000fe80000100800 */
[----:B------:R-:W-:Y:S04]  /*18100*/  STL [R1+0x3a8], R56 ;  /* 0x0003a83801007387 */ /* 0x000fe80000100800 */
[----:B------:R1:W-:Y:S01]  /*18110*/  STL [R1+0x3c8], R54 ;  /* 0x0003c83601007387 */ /* 0x0003e20000100800 */
[----:B------:R-:W-:-:S03]  /*18120*/  IADD3 R195, R195, 0x1, RZ ;  /* 0x00000001c3c37810 */ /* 0x000fc60007ffe0ff */
[----:B------:R2:W-:Y:S01]  /*18130*/  STL [R1+0x384], R59 ;  /* 0x0003843b01007387 */ /* 0x0005e20000100800 */
[----:B----4-:R-:W-:-:S05]  /*18140*/  IADD3.X R57, R57, R188, RZ, P3, !PT ;  /* 0x000000bc39397210 */ /* 0x010fca0001ffe4ff */
[----:B------:R-:W-:Y:S02]  /*18150*/  IMAD.MOV.U32 R3, RZ, RZ, R57 ;  /* 0x000000ffff037224 */ /* 0x000fe400078e0039 */
[----:B------:R-:W-:-:S03]  /*18160*/  IMAD.X R55, R55, 0x1, R188, P1 ;  /* 0x0000000137377824 */ /* 0x000fc600008e06bc */
[----:B------:R3:W-:Y:S04]  /*18170*/  LDGSTS.E [R53+0x43600], [R2.64], P0 ;  /* 0x4360000002357fae */ /* 0x0007e80008121844 */
[----:B------:R2:W-:Y:S01]  /*18180*/  STL [R1+0x3a4], R57 ;  /* 0x0003a43901007387 */ /* 0x0005e20000100800 */
[----:B---3--:R-:W-:Y:S01]  /*18190*/  IMAD.MOV.U32 R2, RZ, RZ, R54 ;  /* 0x000000ffff027224 */ /* 0x008fe200078e0036 */
[----:B-1----:R-:W-:Y:S02]  /*181a0*/  SHF.R.S32.HI R54, RZ, 0x1f, R183 ;  /* 0x0000001fff367819 */ /* 0x002fe400000114b7 */
[----:B------:R2:W-:Y:S01]  /*181b0*/  STL [R1+0x3c4], R55 ;  /* 0x0003c43701007387 */ /* 0x0005e20000100800 */
[----:B------:R-:W-:Y:S02]  /*181c0*/  MOV R3, R55 ;  /* 0x0000003700037202 */ /* 0x000fe40000000f00 */
[----:B------:R-:W-:-:S03]  /*181d0*/  LEA.HI R54, R54, R183, RZ, 0x6 ;  /* 0x000000b736367211 */ /* 0x000fc600078f30ff */
[----:B------:R2:W-:Y:S01]  /*181e0*/  LDGSTS.E [R53+0x43e00], [R2.64], P0 ;  /* 0x43e0000002357fae */ /* 0x0005e20008121844 */
[----:B------:R-:W-:-:S03]  /*181f0*/  SHF.R.S32.HI R54, RZ, 0x6, R54 ;  /* 0x00000006ff367819 */ /* 0x000fc60000011436 */
[----:B------:R-:W0:Y:S01]  /*18200*/  LDGDEPBAR ;  /* 0x00000000000079af */ /* 0x000e220000000000 */
[----:B------:R-:W-:-:S13]  /*18210*/  ISETP.NE.U32.AND P0, PT, R195, R54, PT ;  /* 0x00000036c300720c */ /* 0x000fda0003f05070 */
[----:B--2---:R-:W-:Y:S01]  /*18220*/  @!P0 CALL.REL.NOINC `(.L_x_0) ;  /* 0x0000001000008944 */ /* 0x004fe20003c00000 */
[----:B------:R-:W-:Y:S05]  /*18230*/  BRA `(.L_x_1) ;  /* 0xffff7e2000007947 */ /* 0x000fea000383ffff */
.L_x_0:
[----:B--2---:R-:W1:Y:S01]  /*18240*/  S2R R55, SR_TID.X ;  /* 0x0000000000377919 */ /* 0x004e620000002100 */
[----:B------:R-:W-:-:S04]  /*18250*/  DEPBAR.LE SB0, 0x0 ;  /* 0x000080000000791a */ /* 0x000fc80000000000 */
[----:B------:R-:W-:Y:S01]  /*18260*/  MOV R58, R108 ;  /* 0x0000006c003a7202 */ /* 0x000fe20000000f00 */
[----:B------:R-:W-:Y:S01]  /*18270*/  IMAD.MOV.U32 R59, RZ, RZ, R109 ;  /* 0x000000ffff3b7224 */ /* 0x000fe200078e006d */
[----:B------:R-:W-:Y:S01]  /*18280*/  MOV R73, R97 ;  /* 0x0000006100497202 */ /* 0x000fe20000000f00 */
[----:B------:R-:W-:Y:S01]  /*18290*/  IMAD.MOV.U32 R56, RZ, RZ, R92 ;  /* 0x000000ffff387224 */ /* 0x000fe200078e005c */
[----:B-----5:R-:W-:Y:S01]  /*182a0*/  MOV R76, R168 ;  /* 0x000000a8004c7202 */ /* 0x020fe20000000f00 */
[----:B------:R-:W-:Y:S01]  /*182b0*/  IMAD.MOV.U32 R57, RZ, RZ, R93 ;  /* 0x000000ffff397224 */ /* 0x000fe200078e005d */
[----:B------:R-:W-:Y:S01]  /*182c0*/  MOV R117, R155 ;  /* 0x0000009b00757202 */ /* 0x000fe20000000f00 */
[----:B------:R-:W-:Y:S01]  /*182d0*/  IMAD.MOV.U32 R108, RZ, RZ, R94 ;  /* 0x000000ffff6c7224 */ /* 0x000fe200078e005e */
[----:B------:R-:W-:Y:S01]  /*182e0*/  ISETP.GE.AND P5, PT, R197, c[0x0][0x178], PT ;  /* 0x00005e00c5007a0c */ /* 0x000fe20003fa6270 */
[----:B------:R-:W-:Y:S01]  /*182f0*/  IMAD.MOV.U32 R109, RZ, RZ, R95 ;  /* 0x000000ffff6d7224 */ /* 0x000fe200078e005f */
[----:B------:R-:W-:Y:S01]  /*18300*/  MOV R95, R141 ;  /* 0x0000008d005f7202 */ /* 0x000fe20000000f00 */
[----:B------:R-:W-:Y:S01]  /*18310*/  IMAD.MOV.U32 R74, RZ, RZ, R112 ;  /* 0x000000ffff4a7224 */ /* 0x000fe200078e0070 */
[C---:B------:R-:W-:Y:S01]  /*18320*/  ISETP.GE.AND P6, PT, R196.reuse, c[0x0][0x17c], PT ;  /* 0x00005f00c4007a0c */ /* 0x040fe20003fc6270 */
[----:B------:R-:W-:Y:S01]  /*18330*/  IMAD.MOV.U32 R75, RZ, RZ, R113 ;  /* 0x000000ffff4b7224 */ /* 0x000fe200078e0071 */
[----:B------:R-:W-:Y:S01]  /*18340*/  ISETP.LT.AND P5, PT, R196, c[0x0][0x17c], !P5 ;  /* 0x00005f00c4007a0c */ /* 0x000fe20006fa1270 */
[----:B------:R-:W-:Y:S01]  /*18350*/  IMAD.MOV.U32 R78, RZ, RZ, R164 ;  /* 0x000000ffff4e7224 */ /* 0x000fe200078e00a4 */
[----:B------:R-:W-:Y:S01]  /*18360*/  ISETP.LT.AND P6, PT, R198, c[0x0][0x178], !P6 ;  /* 0x00005e00c6007a0c */ /* 0x000fe200077c1270 */
[----:B------:R-:W-:Y:S01]  /*18370*/  IMAD.MOV.U32 R79, RZ, RZ, R165 ;  /* 0x000000ffff4f7224 */ /* 0x000fe200078e00a5 */
[----:B------:R-:W-:Y:S01]  /*18380*/  MOV R165, R171 ;  /* 0x000000ab00a57202 */ /* 0x000fe20000000f00 */
[C---:B-1----:R-:W-:Y:S01]  /*18390*/  IMAD.SHL.U32 R0, R55.reuse, 0x8, RZ ;  /* 0x0000000837007824 */ /* 0x042fe200078e00ff */
[C---:B------:R-:W-:Y:S01]  /*183a0*/  SHF.L.U32 R54, R55.reuse, 0xa, RZ ;  /* 0x0000000a37367819 */ /* 0x040fe200000006ff */
[----:B------:R-:W-:-:S02]  /*183b0*/  IMAD.SHL.U32 R2, R55, 0x100, RZ ;  /* 0x0000010037027824 */ /* 0x000fc400078e00ff */
[C---:B------:R-:W-:Y:S01]  /*183c0*/  IMAD.SHL.U32 R3, R55.reuse, 0x4, RZ ;  /* 0x0000000437037824 */ /* 0x040fe200078e00ff */
[----:B------:R-:W-:Y:S01]  /*183d0*/  LOP3.LUT R0, R0, 0x300, RZ, 0xc0, !PT ;  /* 0x0000030000007812 */ /* 0x000fe200078ec0ff */
[----:B------:R-:W-:Y:S01]  /*183e0*/  IMAD.SHL.U32 R52, R55, 0x20, RZ ;  /* 0x0000002037347824 */ /* 0x000fe200078e00ff */
[----:B------:R-:W-:Y:S01]  /*183f0*/  LOP3.LUT R53, R2, 0x1800, RZ, 0xc0, !PT ;  /* 0x0000180002357812 */ /* 0x000fe200078ec0ff */
[----:B------:R-:W-:Y:S01]  /*18400*/  IMAD.MOV.U32 R72, RZ, RZ, R96 ;  /* 0x000000ffff487224 */ /* 0x000fe200078e0060 */
[----:B------:R-:W-:Y:S01]  /*18410*/  LOP3.LUT R2, R0, 0x70, R3, 0xf8, !PT ;  /* 0x0000007000027812 */ /* 0x000fe200078ef803 */
[----:B------:R-:W-:Y:S01]  /*18420*/  IMAD.MOV.U32 R112, RZ, RZ, R98 ;  /* 0x000000ffff707224 */ /* 0x000fe200078e0062 */
[----:B------:R-:W-:Y:S01]  /*18430*/  LOP3.LUT R53, R53, 0x60, R52, 0xf8, !PT ;  /* 0x0000006035357812 */ /* 0x000fe200078ef834 */
[----:B------:R-:W-:Y:S01]  /*18440*/  IMAD.MOV.U32 R113, RZ, RZ, R99 ;  /* 0x000000ffff717224 */ /* 0x000fe200078e0063 */
[----:B------:R-:W-:Y:S01]  /*18450*/  LOP3.LUT R55, R55, 0x7f, RZ, 0xc0, !PT ;  /* 0x0000007f37377812 */ /* 0x000fe200078ec0ff */
[----:B------:R-:W-:Y:S01]  /*18460*/  IMAD.MOV.U32 R77, RZ, RZ, R169 ;  /* 0x000000ffff4d7224 */ /* 0x000fe200078e00a9 */
[----:B------:R-:W-:Y:S01]  /*18470*/  LOP3.LUT R0, R54, 0x1800, RZ, 0xc0, !PT ;  /* 0x0000180036007812 */ /* 0x000fe200078ec0ff */
[----:B------:R-:W-:Y:S01]  /*18480*/  IMAD.MOV.U32 R164, RZ, RZ, R170 ;  /* 0x000000ffffa47224 */ /* 0x000fe200078e00aa */
[----:B------:R-:W-:Y:S01]  /*18490*/  LOP3.LUT R2, R53, R2, RZ, 0x3c, !PT ;  /* 0x0000000235027212 */ /* 0x000fe200078e3cff */
[----:B------:R-:W-:Y:S01]  /*184a0*/  BAR.SYNC.DEFER_BLOCKING 0x0 ;  /* 0x0000000000007b1d */ /* 0x000fe20000010000 */
[C---:B------:R-:W-:Y:S01]  /*184b0*/  IADD3 R54, R196.reuse, 0x1, RZ ;  /* 0x00000001c4367810 */ /* 0x040fe20007ffe0ff */
[----:B------:R-:W-:Y:S01]  /*184c0*/  IMAD R0, R55, 0x10, R0 ;  /* 0x0000001037007824 */ /* 0x000fe200078e0200 */
[C---:B------:R-:W-:Y:S01]  /*184d0*/  IADD3 R53, R196.reuse, 0x2, RZ ;  /* 0x00000002c4357810 */ /* 0x040fe20007ffe0ff */
[----:B------:R-:W-:Y:S01]  /*184e0*/  IMAD.MOV.U32 R94, RZ, RZ, R140 ;  /* 0x000000ffff5e7224 */ /* 0x000fe200078e008c */
[----:B------:R-:W-:Y:S01]  /*184f0*/  IADD3 R52, R196, 0x3, RZ ;  /* 0x00000003c4347810 */ /* 0x000fe20007ffe0ff */
[----:B------:R-:W-:Y:S01]  /*18500*/  IMAD.MOV.U32 R92, RZ, RZ, R124 ;  /* 0x000000ffff5c7224 */ /* 0x000fe200078e007c */
[----:B------:R-:W-:Y:S01]  /*18510*/  ISETP.GE.AND P0, PT, R54, c[0x0][0x17c], PT ;  /* 0x00005f0036007a0c */ /* 0x000fe20003f06270 */
[----:B------:R-:W-:Y:S01]  /*18520*/  IMAD.MOV.U32 R54, RZ, RZ, R104 ;  /* 0x000000ffff367224 */ /* 0x000fe200078e0068 */
[----:B------:R-:W-:Y:S01]  /*18530*/  ISETP.GE.AND P3, PT, R53, c[0x0][0x17c], PT ;  /* 0x00005f0035007a0c */ /* 0x000fe20003f66270 */
[----:B------:R-:W-:Y:S01]  /*18540*/  IMAD.MOV.U32 R53, RZ, RZ, R89 ;  /* 0x000000ffff357224 */ /* 0x000fe200078e0059 */
[----:B------:R-:W-:Y:S01]  /*18550*/  ISETP.GE.AND P1, PT, R52, c[0x0][0x17c], PT ;  /* 0x00005f0034007a0c */ /* 0x000fe20003f26270 */
[----:B------:R-:W-:Y:S01]  /*18560*/  IMAD.MOV.U32 R52, RZ, RZ, R88 ;  /* 0x000000ffff347224 */ /* 0x000fe200078e0058 */
[----:B------:R-:W-:Y:S01]  /*18570*/  MOV R55, R105 ;  /* 0x0000006900377202 */ /* 0x000fe20000000f00 */
[----:B------:R-:W-:Y:S01]  /*18580*/  IMAD.MOV.U32 R104, RZ, RZ, R90 ;  /* 0x000000ffff687224 */ /* 0x000fe200078e005a */
[----:B------:R-:W-:Y:S01]  /*18590*/  IADD3 R3, R196, 0x4, RZ ;  /* 0x00000004c4037810 */ /* 0x000fe20007ffe0ff */
[----:B------:R-:W-:Y:S01]  /*185a0*/  IMAD.MOV.U32 R105, RZ, RZ, R91 ;  /* 0x000000ffff697224 */ /* 0x000fe200078e005b */
[C---:B------:R-:W-:Y:S01]  /*185b0*/  LOP3.LUT R69, R0.reuse, 0x20, RZ, 0x3c, !PT ;  /* 0x0000002000457812 */ /* 0x040fe200078e3cff */
[----:B------:R-:W-:Y:S01]  /*185c0*/  IMAD.MOV.U32 R90, RZ, RZ, R136 ;  /* 0x000000ffff5a7224 */ /* 0x000fe200078e0088 */
[----:B------:R-:W-:Y:S01]  /*185d0*/  ISETP.GE.AND P2, PT, R3, c[0x0][0x17c], PT ;  /* 0x00005f0003007a0c */ /* 0x000fe20003f46270 */
[----:B------:R-:W-:Y:S01]  /*185e0*/  IMAD.MOV.U32 R91, RZ, RZ, R137 ;  /* 0x000000ffff5b7224 */ /* 0x000fe200078e0089 */
[C---:B------:R-:W-:Y:S01]  /*185f0*/  LOP3.LUT R68, R0.reuse, 0x40, RZ, 0x3c, !PT ;  /* 0x0000004000447812 */ /* 0x040fe200078e3cff */
[----:B------:R-:W-:Y:S01]  /*18600*/  IMAD.MOV.U32 R88, RZ, RZ, R120 ;  /* 0x000000ffff587224 */ /* 0x000fe200078e0078 */
[----:B------:R-:W-:Y:S01]  /*18610*/  LOP3.LUT R3, R0, 0x60, RZ, 0x3c, !PT ;  /* 0x0000006000037812 */ /* 0x000fe200078e3cff */
[----:B------:R-:W-:Y:S01]  /*18620*/  STS.128 [R2], R52 ;  /* 0x0000003402007388 */ /* 0x000fe20000000c00 */
[----:B------:R-:W-:Y:S01]  /*18630*/  IMAD.MOV.U32 R89, RZ, RZ, R121 ;  /* 0x000000ffff597224 */ /* 0x000fe200078e0079 */
[----:B------:R-:W-:Y:S01]  /*18640*/  MOV R136, R122 ;  /* 0x0000007a00887202 */ /* 0x000fe20000000f00 */
[----:B------:R-:W-:Y:S01]  /*18650*/  IMAD.MOV.U32 R137, RZ, RZ, R123 ;  /* 0x000000ffff897224 */ /* 0x000fe200078e007b */
[----:B------:R1:W-:Y:S01]  /*18660*/  STS.128 [R2+0x80], R104 ;  /* 0x0000806802007388 */ /* 0x0003e20000000c00 */
[----:B------:R-:W-:Y:S01]  /*18670*/  IMAD.MOV.U32 R93, RZ, RZ, R125 ;  /* 0x000000ffff5d7224 */ /* 0x000fe200078e007d */
[----:B------:R-:W-:Y:S01]  /*18680*/  MOV R122, R16 ;  /* 0x00000010007a7202 */ /* 0x000fe20000000f00 */
[----:B------:R-:W-:Y:S01]  /*18690*/  IMAD.MOV.U32 R140, RZ, RZ, R126 ;  /* 0x000000ffff8c7224 */ /* 0x000fe200078e007e */
[----:B------:R-:W-:Y:S01]  /*186a0*/  STS.128 [R2+0x400], R56 ;  /* 0x0004003802007388 */ /* 0x000fe20000000c00 */
[----:B------:R-:W-:Y:S01]  /*186b0*/  IMAD.MOV.U32 R141, RZ, RZ, R127 ;  /* 0x000000ffff8d7224 */ /* 0x000fe200078e007f */
[----:B------:R-:W-:Y:S01]  /*186c0*/  MOV R127, R19 ;  /* 0x00000013007f7202 */ /* 0x000fe20000000f00 */
[----:B------:R-:W-:Y:S01]  /*186d0*/  IMAD.MOV.U32 R118, RZ, RZ, R14 ;  /* 0x000000ffff767224 */ /* 0x000fe200078e000e */
[----:B------:R2:W-:Y:S01]  /*186e0*/  STS.128 [R2+0x480], R108 ;  /* 0x0004806c02007388 */ /* 0x0005e20000000c00 */
[----:B------:R-:W-:-:S02]  /*186f0*/  IMAD.MOV.U32 R119, RZ, RZ, R15 ;  /* 0x000000ffff777224 */ /* 0x000fc400078e000f */
[----:B------:R-:W-:Y:S01]  /*18700*/  IMAD.MOV.U32 R123, RZ, RZ, R17 ;  /* 0x000000ffff7b7224 */ /* 0x000fe200078e0011 */
[----:B------:R-:W-:Y:S01]  /*18710*/  BAR.SYNC.DEFER_BLOCKING 0x0 ;  /* 0x0000000000007b1d */ /* 0x000fe20000010000 */
[----:B------:R-:W-:Y:S02]  /*18720*/  IMAD.MOV.U32 R126, RZ, RZ, R18 ;  /* 0x000000ffff7e7224 */ /* 0x000fe400078e0012 */
[----:B------:R-:W-:Y:S01]  /*18730*/  IMAD.MOV.U32 R116, RZ, RZ, R154 ;  /* 0x000000ffff747224 */ /* 0x000fe200078e009a */
[----:B-1----:R-:W-:Y:S01]  /*18740*/  MOV R106, R144 ;  /* 0x00000090006a7202 */ /* 0x002fe20000000f00 */
[----:B------:R-:W-:Y:S02]  /*18750*/  IMAD.MOV.U32 R107, RZ, RZ, R145 ;  /* 0x000000ffff6b7224 */ /* 0x000fe400078e0091 */
[----:B------:R-:W-:Y:S02]  /*18760*/  IMAD.MOV.U32 R104, RZ, RZ, R128 ;  /* 0x000000ffff687224 */ /* 0x000fe400078e0080 */
[----:B------:R-:W-:-:S02]  /*18770*/  IMAD.MOV.U32 R105, RZ, RZ, R129 ;  /* 0x000000ffff697224 */ /* 0x000fc400078e0081 */
[----:B------:R-:W-:Y:S01]  /*18780*/  IMAD.MOV.U32 R144, RZ, RZ, R130 ;  /* 0x000000ffff907224 */ /* 0x000fe200078e0082 */
[----:B--2---:R-:W-:Y:S01]  /*18790*/  MOV R109, R133 ;  /* 0x00000085006d7202 */ /* 0x004fe20000000f00 */
[----:B------:R-:W-:Y:S02]  /*187a0*/  IMAD.MOV.U32 R110, RZ, RZ, R148 ;  /* 0x000000ffff6e7224 */ /* 0x000fe400078e0094 */
[----:B------:R-:W-:Y:S02]  /*187b0*/  IMAD.MOV.U32 R111, RZ, RZ, R149 ;  /* 0x000000ffff6f7224 */ /* 0x000fe400078e0095 */
[----:B------:R-:W-:Y:S02]  /*187c0*/  IMAD.MOV.U32 R145, RZ, RZ, R131 ;  /* 0x000000ffff917224 */ /* 0x000fe400078e0083 */
[----:B------:R-:W-:Y:S01]  /*187d0*/  IMAD.MOV.U32 R108, RZ, RZ, R132 ;  /* 0x000000ffff6c7224 */ /* 0x000fe200078e0084 */
[----:B------:R-:W-:Y:S01]  /*187e0*/  MOV R132, R162 ;  /* 0x000000a200847202 */ /* 0x000fe20000000f00 */
[----:B------:R-:W-:-:S02]  /*187f0*/  IMAD.MOV.U32 R148, RZ, RZ, R134 ;  /* 0x000000ffff947224 */ /* 0x000fc400078e0086 */
[----:B------:R-:W-:Y:S01]  /*18800*/  IMAD.MOV.U32 R149, RZ, RZ, R135 ;  /* 0x000000ffff957224 */ /* 0x000fe200078e0087 */
[----:B------:R-:W1:Y:S01]  /*18810*/  LDS.128 R64, [R0] ;  /* 0x0000000000407984 */ /* 0x000e620000000c00 */
[----:B------:R-:W-:Y:S02]  /*18820*/  IMAD.MOV.U32 R120, RZ, RZ, R156 ;  /* 0x000000ffff787224 */ /* 0x000fe400078e009c */
[----:B------:R-:W-:Y:S01]  /*18830*/  IMAD.MOV.U32 R121, RZ, RZ, R157 ;  /* 0x000000ffff797224 */ /* 0x000fe200078e009d */
[----:B------:R-:W-:Y:S01]  /*18840*/  LDS.128 R60, [R69] ;  /* 0x00000000453c7984 */ /* 0x000fe20000000c00 */
[----:B------:R-:W-:Y:S02]  /*18850*/  IMAD.MOV.U32 R124, RZ, RZ, R158 ;  /* 0x000000ffff7c7224 */ /* 0x000fe400078e009e */
[----:B------:R-:W-:Y:S01]  /*18860*/  IMAD.MOV.U32 R125, RZ, RZ, R159 ;  /* 0x000000ffff7d7224 */ /* 0x000fe200078e009f */
[----:B------:R-:W-:Y:S01]  /*18870*/  LDS.128 R56, [R68] ;  /* 0x0000000044387984 */ /* 0x000fe20000000c00 */
[----:B------:R-:W-:-:S02]  /*18880*/  IMAD.MOV.U32 R130, RZ, RZ, R28 ;  /* 0x000000ffff827224 */ /* 0x000fc400078e001c */
[----:B------:R-:W-:Y:S01]  /*18890*/  IMAD.MOV.U32 R131, RZ, RZ, R29 ;  /* 0x000000ffff837224 */ /* 0x000fe200078e001d */
[----:B------:R-:W-:Y:S01]  /*188a0*/  LDS.128 R52, [R3] ;  /* 0x0000000003347984 */ /* 0x000fe20000000c00 */
[----:B------:R-:W-:Y:S02]  /*188b0*/  IMAD.MOV.U32 R134, RZ, RZ, R30 ;  /* 0x000000ffff867224 */ /* 0x000fe400078e001e */
[----:B------:R-:W-:Y:S01]  /*188c0*/  IMAD.MOV.U32 R135, RZ, RZ, R31 ;  /* 0x000000ffff877224 */ /* 0x000fe200078e001f */
[----:B------:R-:W-:Y:S01]  /*188d0*/  BAR.SYNC.DEFER_BLOCKING 0x0 ;  /* 0x0000000000007b1d */ /* 0x000fe20000010000 */
[----:B------:R-:W-:Y:S02]  /*188e0*/  IMAD.MOV.U32 R128, RZ, RZ, R160 ;  /* 0x000000ffff807224 */ /* 0x000fe400078e00a0 */
[----:B------:R-:W-:Y:S02]  /*188f0*/  IMAD.MOV.U32 R129, RZ, RZ, R161 ;  /* 0x000000ffff817224 */ /* 0x000fe400078e00a1 */
[----:B------:R-:W-:-:S02]  /*18900*/  IMAD.MOV.U32 R133, RZ, RZ, R163 ;  /* 0x000000ffff857224 */ /* 0x000fc400078e00a3 */
[----:B------:R-:W-:Y:S01]  /*18910*/  IMAD R70, R197, c[0x0][0x194], RZ ;  /* 0x00006500c5467a24 */ /* 0x000fe200078e02ff */
[----:B------:R-:W-:Y:S04]  /*18920*/  STS.128 [R2], R72 ;  /* 0x0000004802007388 */ /* 0x000fe80000000c00 */
[----:B------:R2:W-:Y:S04]  /*18930*/  STS.128 [R2+0x80], R112 ;  /* 0x0000807002007388 */ /* 0x0005e80000000c00 */
[----:B------:R-:W-:Y:S04]  /*18940*/  STS.128 [R2+0x400], R76 ;  /* 0x0004004c02007388 */ /* 0x000fe80000000c00 */
[----:B------:R-:W-:Y:S04]  /*18950*/  STS.128 [R2+0x480], R164 ;  /* 0x000480a402007388 */ /* 0x000fe80000000c00 */
[----:B------:R-:W-:Y:S01]  /*18960*/  BAR.SYNC.DEFER_BLOCKING 0x0 ;  /* 0x0000000000007b1d */ /* 0x000fe20000010000 */
[----:B--2---:R-:W-:Y:S01]  /*18970*/  IMAD.MOV.U32 R114, RZ, RZ, R12 ;  /* 0x000000ffff727224 */ /* 0x004fe200078e000c */
[----:B------:R-:W-:Y:S01]  /*18980*/  MOV R112, R152 ;  /* 0x0000009800707202 */ /* 0x000fe20000000f00 */
[----:B------:R-:W-:-:S02]  /*18990*/  IMAD.MOV.U32 R115, RZ, RZ, R13 ;  /* 0x000000ffff737224 */ /* 0x000fc400078e000d */
[----:B------:R-:W-:Y:S01]  /*189a0*/  IMAD.MOV.U32 R113, RZ, RZ, R153 ;  /* 0x000000ffff717224 */ /* 0x000fe200078e0099 */
[----:B------:R-:W2:Y:S04]  /*189b0*/  LDS.128 R84, [R0] ;  /* 0x0000000000547984 */ /* 0x000ea80000000c00 */
[----:B------:R-:W3:Y:S04]  /*189c0*/  LDS.128 R80, [R69] ;  /* 0x0000000045507984 */ /* 0x000ee80000000c00 */
[----:B------:R-:W4:Y:S04]  /*189d0*/  LDS.128 R76, [R68] ;  /* 0x00000000444c7984 */ /* 0x000f280000000c00 */
[----:B------:R-:W1:Y:S04]  /*189e0*/  LDS.128 R72, [R3] ;  /* 0x0000000003487984 */ /* 0x000e680000000c00 */
[----:B------:R-:W-:Y:S06]  /*189f0*/  BAR.SYNC.DEFER_BLOCKING 0x0 ;  /* 0x0000000000007b1d */ /* 0x000fec0000010000 */
[----:B------:R-:W-:Y:S04]  /*18a00*/  STS.128 [R2], R88 ;  /* 0x0000005802007388 */ /* 0x000fe80000000c00 */
[----:B------:R1:W-:Y:S04]  /*18a10*/  STS.128 [R2+0x80], R136 ;  /* 0x0000808802007388 */ /* 0x0003e80000000c00 */
[----:B------:R-:W-:Y:S04]  /*18a20*/  STS.128 [R2+0x400], R92 ;  /* 0x0004005c02007388 */ /* 0x000fe80000000c00 */
[----:B------:R2:W-:Y:S04]  /*18a30*/  STS.128 [R2+0x480], R140 ;  /* 0x0004808c02007388 */ /* 0x0005e80000000c00 */
[----:B------:R-:W-:Y:S01]  /*18a40*/  BAR.SYNC.DEFER_BLOCKING 0x0 ;  /* 0x0000000000007b1d */ /* 0x000fe20000010000 */
[----:B-1----:R-:W-:Y:S01]  /*18a50*/  IMAD.MOV.U32 R138, RZ, RZ, R40 ;  /* 0x000000ffff8a7224 */ /* 0x002fe200078e0028 */
[----:B------:R-:W-:Y:S01]  /*18a60*/  MOV R137, R177 ;  /* 0x000000b100897202 */ /* 0x000fe20000000f00 */
[----:B------:R-:W-:-:S02]  /*18a70*/  IMAD.MOV.U32 R139, RZ, RZ, R41 ;  /* 0x000000ffff8b7224 */ /* 0x000fc400078e0029 */
[----:B------:R-:W-:Y:S02]  /*18a80*/  IMAD.MOV.U32 R136, RZ, RZ, R176 ;  /* 0x000000ffff887224 */ /* 0x000fe400078e00b0 */
[----:B--2---:R-:W-:Y:S01]  /*18a90*/  IMAD.MOV.U32 R140, RZ, RZ, R8 ;  /* 0x000000ffff8c7224 */ /* 0x004fe200078e0008 */
[----:B------:R-:W-:Y:S01]  /*18aa0*/  MOV R143, R5 ;  /* 0x00000005008f7202 */ /* 0x000fe20000000f00 */
[----:B------:R-:W-:Y:S02]  /*18ab0*/  IMAD.MOV.U32 R141, RZ, RZ, R9 ;  /* 0x000000ffff8d7224 */ /* 0x000fe400078e0009 */
[----:B------:R-:W-:Y:S02]  /*18ac0*/  IMAD.MOV.U32 R8, RZ, RZ, R10 ;  /* 0x000000ffff087224 */ /* 0x000fe400078e000a */
[----:B------:R-:W-:Y:S02]  /*18ad0*/  IMAD.MOV.U32 R9, RZ, RZ, R11 ;  /* 0x000000ffff097224 */ /* 0x000fe400078e000b */
[----:B------:R-:W-:-:S02]  /*18ae0*/  IMAD.MOV.U32 R142, RZ, RZ, R4 ;  /* 0x000000ffff8e7224 */ /* 0x000fc400078e0004 */
[----:B------:R-:W-:Y:S01]  /*18af0*/  IMAD.MOV.U32 R10, RZ, RZ, R6 ;  /* 0x000000ffff0a7224 */ /* 0x000fe200078e0006 */
[----:B------:R-:W1:Y:S01]  /*18b00*/  LDS.128 R100, [R0] ;  /* 0x0000000000647984 */ /* 0x000e620000000c00 */
[----:B------:R-:W-:-:S03]  /*18b10*/  IMAD.MOV.U32 R11, RZ, RZ, R7 ;  /* 0x000000ffff0b7224 */ /* 0x000fc600078e0007 */
[----:B------:R-:W-:Y:S04]  /*18b20*/  LDS.128 R96, [R69] ;  /* 0x0000000045607984 */ /* 0x000fe80000000c00 */
[----:B------:R-:W-:Y:S04]  /*18b30*/  LDS.128 R92, [R68] ;  /* 0x00000000445c7984 */ /* 0x000fe80000000c00 */
[----:B------:R-:W-:Y:S04]  /*18b40*/  LDS.128 R88, [R3] ;  /* 0x0000000003587984 */ /* 0x000fe80000000c00 */
[----:B------:R-:W-:Y:S06]  /*18b50*/  BAR.SYNC.DEFER_BLOCKING 0x0 ;  /* 0x0000000000007b1d */ /* 0x000fec0000010000 */
[----:B------:R-:W-:Y:S04]  /*18b60*/  STS.128 [R2], R104 ;  /* 0x0000006802007388 */ /* 0x000fe80000000c00 */
[----:B------:R2:W-:Y:S04]  /*18b70*/  STS.128 [R2+0x80], R144 ;  /* 0x0000809002007388 */ /* 0x0005e80000000c00 */
[----:B------:R-:W-:Y:S04]  /*18b80*/  STS.128 [R2+0x400], R108 ;  /* 0x0004006c02007388 */ /* 0x000fe80000000c00 */
[----:B------:R-:W-:Y:S04]  /*18b90*/  STS.128 [R2+0x480], R148 ;  /* 0x0004809402007388 */ /* 0x000fe80000000c00 */
[----:B------:R-:W-:Y:S01]  /*18ba0*/  BAR.SYNC.DEFER_BLOCKING 0x0 ;  /* 0x0000000000007b1d */ /* 0x000fe20000010000 */
[----:B--2---:R-:W-:Y:S01]  /*18bb0*/  MOV R144, R34 ;  /* 0x0000002200907202 */ /* 0x004fe20000000f00 */
[----:B------:R-:W-:-:S02]  /*18bc0*/  IMAD.MOV.U32 R145, RZ, RZ, R35 ;  /* 0x000000ffff917224 */ /* 0x000fc400078e0023 */
[----:B------:R-:W-:Y:S01]  /*18bd0*/  IMAD.MOV.U32 R146, RZ, RZ, R38 ;  /* 0x000000ffff927224 */ /* 0x000fe200078e0026 */
[----:B------:R-:W-:Y:S01]  /*18be0*/  LEA R38, P4, R70, c[0x0][0x170], 0x2 ;  /* 0x00005c0046267a11 */ /* 0x000fe200078810ff */
[----:B------:R-:W-:-:S03]  /*18bf0*/  IMAD.MOV.U32 R147, RZ, RZ, R39 ;  /* 0x000000ffff937224 */ /* 0x000fc600078e0027 */
[----:B------:R-:W-:Y:S01]  /*18c00*/  LEA.HI.X.SX32 R39, R70, c[0x0][0x174], 0x2, P4 ;  /* 0x00005d0046277a11 */ /* 0x000fe200020f16ff */
[----:B------:R-:W2:Y:S04]  /*18c10*/  LDS.128 R108, [R0] ;  /* 0x00000000006c7984 */ /* 0x000ea80000000c00 */
[----:B------:R-:W1:Y:S04]  /*18c20*/  LDS.128 R104, [R69] ;  /* 0x0000000045687984 */ /* 0x000e680000000c00 */
[----:B------:R-:W1:Y:S04]  /*18c30*/  LDS.128 R16, [R68] ;  /* 0x0000000044107984 */ /* 0x000e680000000c00 */
[----:B------:R-:W1:Y:S04]  /*18c40*/  LDS.128 R12, [R3] ;  /* 0x00000000030c7984 */ /* 0x000e680000000c00 */
[----:B------:R-:W-:Y:S06]  /*18c50*/  BAR.SYNC.DEFER_BLOCKING 0x0 ;  /* 0x0000000000007b1d */ /* 0x000fec0000010000 */
[----:B------:R-:W-:Y:S04]  /*18c60*/  STS.128 [R2], R112 ;  /* 0x0000007002007388 */ /* 0x000fe80000000c00 */
[----:B------:R-:W-:Y:S04]  /*18c70*/  STS.128 [R2+0x80], R116 ;  /* 0x0000807402007388 */ /* 0x000fe80000000c00 */
[----:B------:R1:W-:Y:S04]  /*18c80*/  STS.128 [R2+0x400], R120 ;  /* 0x0004007802007388 */ /* 0x0003e80000000c00 */
[----:B------:R-:W-:Y:S04]  /*18c90*/  STS.128 [R2+0x480], R124 ;  /* 0x0004807c02007388 */ /* 0x000fe80000000c00 */
[----:B------:R-:W-:Y:S01]  /*18ca0*/  BAR.SYNC.DEFER_BLOCKING 0x0 ;  /* 0x0000000000007b1d */ /* 0x000fe20000010000 */
[----:B-1----:R-:W-:Y:S01]  /*18cb0*/  MOV R122, R42 ;  /* 0x0000002a007a7202 */ /* 0x002fe20000000f00 */
[----:B------:R-:W-:-:S02]  /*18cc0*/  IMAD.MOV.U32 R123, RZ, RZ, R43 ;  /* 0x000000ffff7b7224 */ /* 0x000fc400078e002b */
[----:B------:R-:W-:Y:S02]  /*18cd0*/  IMAD.MOV.U32 R120, RZ, RZ, R178 ;  /* 0x000000ffff787224 */ /* 0x000fe400078e00b2 */
[----:B------:R-:W-:Y:S01]  /*18ce0*/  IMAD.MOV.U32 R121, RZ, RZ, R179 ;  /* 0x000000ffff797224 */ /* 0x000fe200078e00b3 */
[----:B------:R-:W1:Y:S04]  /*18cf0*/  LDS.128 R116, [R0] ;  /* 0x0000000000747984 */ /* 0x000e680000000c00 */
[----:B------:R-:W-:Y:S04]  /*18d00*/  LDS.128 R112, [R69] ;  /* 0x0000000045707984 */ /* 0x000fe80000000c00 */
[----:B------:R-:W-:Y:S04]  /*18d10*/  LDS.128 R40, [R68] ;  /* 0x0000000044287984 */ /* 0x000fe80000000c00 */
[----:B------:R-:W-:Y:S04]  /*18d20*/  LDS.128 R28, [R3] ;  /* 0x00000000031c7984 */ /* 0x000fe80000000c00 */
[----:B------:R-:W-:Y:S06]  /*18d30*/  BAR.SYNC.DEFER_BLOCKING 0x0 ;  /* 0x0000000000007b1d */ /* 0x000fec0000010000 */
[----:B------:R-:W-:Y:S04]  /*18d40*/  STS.128 [R2], R128 ;  /* 0x0000008002007388 */ /* 0x000fe80000000c00 */
[----:B------:R1:W-:Y:S04]  /*18d50*/  STS.128 [R2+0x80], R132 ;  /* 0x0000808402007388 */ /* 0x0003e80000000c00 */
[----:B------:R2:W-:Y:S04]  /*18d60*/  STS.128 [R2+0x400], R136 ;  /* 0x0004008802007388 */ /* 0x0005e80000000c00 */
[----:B------:R-:W-:Y:S04]  /*18d70*/  STS.128 [R2+0x480], R120 ;  /* 0x0004807802007388 */ /* 0x000fe80000000c00 */
[----:B------:R-:W-:Y:S01]  /*18d80*/  BAR.SYNC.DEFER_BLOCKING 0x0 ;  /* 0x0000000000007b1d */ /* 0x000fe20000010000 */
[----:B-1----:R-:W-:Y:S01]  /*18d90*/  IMAD.MOV.U32 R134, RZ, RZ, R24 ;  /* 0x000000ffff867224 */ /* 0x002fe200078e0018 */
[----:B------:R-:W-:Y:S01]  /*18da0*/  MOV R132, R20 ;  /* 0x0000001400847202 */ /* 0x000fe20000000f00 */
[----:B------:R-:W-:Y:S01]  /*18db0*/  IMAD.MOV.U32 R135, RZ, RZ, R25 ;  /* 0x000000ffff877224 */ /* 0x000fe200078e0019 */
[----:B------:R-:W-:Y:S01]  /*18dc0*/  MOV R25, R23 ;  /* 0x0000001700197202 */ /* 0x000fe20000000f00 */
[----:B------:R-:W-:-:S02]  /*18dd0*/  IMAD.MOV.U32 R133, RZ, RZ, R21 ;  /* 0x000000ffff857224 */ /* 0x000fc400078e0015 */
[----:B------:R-:W-:Y:S02]  /*18de0*/  IMAD.MOV.U32 R24, RZ, RZ, R22 ;  /* 0x000000ffff187224 */ /* 0x000fe400078e0016 */
[----:B--2---:R-:W-:Y:S02]  /*18df0*/  IMAD.MOV.U32 R136, RZ, RZ, R32 ;  /* 0x000000ffff887224 */ /* 0x004fe400078e0020 */
[----:B------:R-:W-:Y:S02]  /*18e00*/  IMAD.MOV.U32 R137, RZ, RZ, R33 ;  /* 0x000000ffff897224 */ /* 0x000fe400078e0021 */
[----:B------:R-:W-:Y:S02]  /*18e10*/  IMAD.MOV.U32 R138, RZ, RZ, R36 ;  /* 0x000000ffff8a7224 */ /* 0x000fe400078e0024 */
[----:B------:R-:W-:Y:S02]  /*18e20*/  IMAD.MOV.U32 R139, RZ, RZ, R37 ;  /* 0x000000ffff8b7224 */ /* 0x000fe400078e0025 */
[----:B------:R-:W-:Y:S01]  /*18e30*/  IMAD.MOV.U32 R37, RZ, RZ, c[0x0][0x194] ;  /* 0x00006500ff257624 */ /* 0x000fe200078e00ff */
[----:B------:R-:W1:Y:S03]  /*18e40*/  LDS.128 R128, [R0] ;  /* 0x0000000000807984 */ /* 0x000e660000000c00 */
[----:B------:R-:W-:Y:S01]  /*18e50*/  IMAD R37, R37, 0x80, R70 ;  /* 0x0000008025257824 */ /* 0x000fe200078e0246 */
[----:B------:R-:W2:Y:S04]  /*18e60*/  LDS.128 R124, [R69] ;  /* 0x00000000457c7984 */ /* 0x000ea80000000c00 */
[C---:B------:R-:W-:Y:S01]  /*18e70*/  LEA R36, P4, R37.reuse, c[0x0][0x170], 0x2 ;  /* 0x00005c0025247a11 */ /* 0x040fe200078810ff */
[----:B------:R-:W1:Y:S03]  /*18e80*/  LDS.128 R120, [R68] ;  /* 0x0000000044787984 */ /* 0x000e660000000c00 */
[----:B------:R-:W-:Y:S01]  /*18e90*/  LEA.HI.X.SX32 R37, R37, c[0x0][0x174], 0x2, P4 ;  /* 0x00005d0025257a11 */ /* 0x000fe200020f16ff */
[----:B------:R-:W1:Y:S04]  /*18ea0*/  LDS.128 R4, [R3] ;  /* 0x0000000003047984 */ /* 0x000e680000000c00 */
[----:B------:R-:W-:Y:S01]  /*18eb0*/  BAR.SYNC.DEFER_BLOCKING 0x0 ;  /* 0x0000000000007b1d */ /* 0x000fe20000010000 */
[----:B------:R-:W-:-:S02]  /*18ec0*/  ISETP.LT.AND P4, PT, R197, c[0x0][0x178], !P0 ;  /* 0x00005e00c5007a0c */ /* 0x000fc40004781270 */
[----:B------:R-:W-:-:S03]  /*18ed0*/  ISETP.LT.AND P0, PT, R198, c[0x0][0x178], !P0 ;  /* 0x00005e00c6007a0c */ /* 0x000fc60004701270 */
[----:B------:R-:W-:Y:S04]  /*18ee0*/  STS.128 [R2], R140 ;  /* 0x0000008c02007388 */ /* 0x000fe80000000c00 */
[----:B------:R-:W-:Y:S04]  /*18ef0*/  STS.128 [R2+0x80], R8 ;  /* 0x0000800802007388 */ /* 0x000fe80000000c00 */
[----:B------:R1:W-:Y:S04]  /*18f00*/  STS.128 [R2+0x400], R132 ;  /* 0x0004008402007388 */ /* 0x0003e80000000c00 */
[----:B------:R-:W-:Y:S04]  /*18f10*/  STS.128 [R2+0x480], R24 ;  /* 0x0004801802007388 */ /* 0x000fe80000000c00 */
[----:B------:R-:W-:Y:S01]  /*18f20*/  BAR.SYNC.DEFER_BLOCKING 0x0 ;  /* 0x0000000000007b1d */ /* 0x000fe20000010000 */
[----:B-1----:R-:W-:Y:S01]  /*18f30*/  IMAD.MOV.U32 R132, RZ, RZ, R44 ;  /* 0x000000ffff847224 */ /* 0x002fe200078e002c */
[----:B------:R-:W-:Y:S01]  /*18f40*/  MOV R133, R45 ;  /* 0x0000002d00857202 */ /* 0x000fe20000000f00 */
[----:B------:R-:W-:-:S02]  /*18f50*/  IMAD.MOV.U32 R134, RZ, RZ, R48 ;  /* 0x000000ffff867224 */ /* 0x000fc400078e0030 */
[----:B------:R-:W-:Y:S02]  /*18f60*/  IMAD.MOV.U32 R135, RZ, RZ, R49 ;  /* 0x000000ffff877224 */ /* 0x000fe400078e0031 */
[----:B------:R-:W-:-:S04]  /*18f70*/  IMAD R49, R196, c[0x0][0x198], RZ ;  /* 0x00006600c4317a24 */ /* 0x000fc800078e02ff */
[----:B------:R-:W-:Y:S01]  /*18f80*/  IMAD.WIDE R44, R49, 0x4, R38 ;  /* 0x00000004312c7825 */ /* 0x000fe200078e0226 */
[----:B------:R-:W1:Y:S04]  /*18f90*/  LDS.128 R20, [R0] ;  /* 0x0000000000147984 */ /* 0x000e680000000c00 */
[----:B------:R-:W-:Y:S04]  /*18fa0*/  LDS.128 R8, [R69] ;  /* 0x0000000045087984 */ /* 0x000fe80000000c00 */
[----:B------:R-:W-:Y:S04]  /*18fb0*/  LDS.128 R32, [R68] ;  /* 0x0000000044207984 */ /* 0x000fe80000000c00 */
[----:B------:R-:W-:Y:S04]  /*18fc0*/  LDS.128 R24, [R3] ;  /* 0x0000000003187984 */ /* 0x000fe80000000c00 */
[----:B------:R-:W-:Y:S06]  /*18fd0*/  BAR.SYNC.DEFER_BLOCKING 0x0 ;  /* 0x0000000000007b1d */ /* 0x000fec0000010000 */
[----:B------:R1:W-:Y:S04]  /*18fe0*/  STS.128 [R2+0x400], R132 ;  /* 0x0004008402007388 */ /* 0x0003e80000000c00 */
[----:B------:R-:W-:Y:S04]  /*18ff0*/  STS.128 [R2], R136 ;  /* 0x0000008802007388 */ /* 0x000fe80000000c00 */
[----:B------:R-:W-:Y:S01]  /*19000*/  STS.128 [R2+0x80], R144 ;  /* 0x0000809002007388 */ /* 0x000fe20000000c00 */
[----:B-1----:R-:W-:Y:S01]  /*19010*/  MOV R132, R46 ;  /* 0x0000002e00847202 */ /* 0x002fe20000000f00 */
[----:B------:R-:W-:-:S02]  /*19020*/  IMAD.MOV.U32 R133, RZ, RZ, R47 ;  /* 0x000000ffff857224 */ /* 0x000fc400078e002f */
[----:B------:R-:W-:Y:S01]  /*19030*/  IMAD.MOV.U32 R134, RZ, RZ, R50 ;  /* 0x000000ffff867224 */ /* 0x000fe200078e0032 */
[----:B------:R-:W-:Y:S01]  /*19040*/  IADD3 R50, R196, 0x5, RZ ;  /* 0x00000005c4327810 */ /* 0x000fe20007ffe0ff */
[----:B------:R-:W-:Y:S01]  /*19050*/  IMAD.MOV.U32 R135, RZ, RZ, R51 ;  /* 0x000000ffff877224 */ /* 0x000fe200078e0033 */
[C---:B------:R-:W-:Y:S01]  /*19060*/  IADD3 R51, R49.reuse, c[0x0][0x198], RZ ;  /* 0x0000660031337a10 */ /* 0x040fe20007ffe0ff */
[----:B------:R-:W-:-:S03]  /*19070*/  IMAD.WIDE R46, R49, 0x4, R36 ;  /* 0x00000004312e7825 */ /* 0x000fc600078e0224 */
[----:B------:R1:W-:Y:S01]  /*19080*/  STS.128 [R2+0x480], R132 ;  /* 0x0004808402007388 */ /* 0x0003e20000000c00 */
[C---:B------:R-:W-:Y:S01]  /*19090*/  IMAD.WIDE R48, R51.reuse, 0x4, R38 ;  /* 0x0000000433307825 */ /* 0x040fe200078e0226 */
[----:B------:R-:W-:Y:S02]  /*190a0*/  IADD3 R71, R51, c[0x0][0x198], RZ ;  /* 0x0000660033477a10 */ /* 0x000fe40007ffe0ff */
[----:B------:R-:W-:Y:S01]  /*190b0*/  BAR.SYNC.DEFER_BLOCKING 0x0 ;  /* 0x0000000000007b1d */ /* 0x000fe20000010000 */
[----:B-1----:R-:W-:-:S05]  /*190c0*/  IADD3 R2, R196, 0x6, RZ ;  /* 0x00000006c4027810 */ /* 0x002fca0007ffe0ff */
[----:B------:R1:W-:Y:S01]  /*190d0*/  @P5 STG.E [R44.64], R64 ;  /* 0x000000402c005986 */ /* 0x0003e2000c101904 */
[----:B------:R-:W-:-:S03]  /*190e0*/  ISETP.GE.AND P5, PT, R50, c[0x0][0x17c], PT ;  /* 0x00005f0032007a0c */ /* 0x000fc60003fa6270 */
[----:B------:R2:W-:Y:S01]  /*190f0*/  @P6 STG.E [R46.64], R84 ;  /* 0x000000542e006986 */ /* 0x0005e2000c101904 */
[----:B------:R-:W-:Y:S02]  /*19100*/  ISETP.LT.AND P6, PT, R197, c[0x0][0x178], !P3 ;  /* 0x00005e00c5007a0c */ /* 0x000fe40005fc1270 */
[----:B------:R-:W-:Y:S01]  /*19110*/  ISETP.LT.AND P3, PT, R198, c[0x0][0x178], !P3 ;  /* 0x00005e00c6007a0c */ /* 0x000fe20005f61270 */
[----:B------:R3:W-:Y:S01]  /*19120*/  @P4 STG.E [R48.64], R65 ;  /* 0x0000004130004986 */ /* 0x0007e2000c101904 */
[----:B------:R-:W-:Y:S02]  /*19130*/  ISETP.GE.AND P4, PT, R2, c[0x0][0x17c], PT ;  /* 0x00005f0002007a0c */ /* 0x000fe40003f86270 */
[----:B------:R-:W-:Y:S01]  /*19140*/  IADD3 R2, R196, 0x7, RZ ;  /* 0x00000007c4027810 */ /* 0x000fe20007ffe0ff */
[----:B-1----:R-:W-:-:S04]  /*19150*/  IMAD.WIDE R44, R51, 0x4, R36 ;  /* 0x00000004332c7825 */ /* 0x002fc800078e0224 */
[----:B--2---:R-:W-:Y:S01]  /*19160*/  IMAD.WIDE R46, R71, 0x4, R38 ;  /* 0x00000004472e7825 */ /* 0x004fe200078e0226 */
[----:B------:R1:W-:Y:S01]  /*19170*/  @P0 STG.E [R44.64], R85 ;  /* 0x000000552c000986 */ /* 0x0003e2000c101904 */
[----:B------:R-:W-:Y:S02]  /*19180*/  ISETP.LT.AND P0, PT, R197, c[0x0][0x178], !P1 ;  /* 0x00005e00c5007a0c */ /* 0x000fe40004f01270 */
[C---:B------:R-:W-:Y:S01]  /*19190*/  ISETP.LT.AND P1, PT, R198.reuse, c[0x0][0x178], !P1 ;  /* 0x00005e00c6007a0c */ /* 0x040fe20004f21270 */
[C---:B------:R-:W-:Y:S01]  /*191a0*/  IMAD.WIDE R50, R71.reuse, 0x4, R36 ;  /* 0x0000000447327825 */ /* 0x040fe200078e0224 */
[----:B------:R-:W-:Y:S01]  /*191b0*/  IADD3 R71, R71, c[0x0][0x198], RZ ;  /* 0x0000660047477a10 */ /* 0x000fe20007ffe0ff */
[----:B------:R2:W-:Y:S01]  /*191c0*/  @P6 STG.E [R46.64], R60 ;  /* 0x0000003c2e006986 */ /* 0x0005e2000c101904 */
[----:B------:R-:W-:Y:S02]  /*191d0*/  ISETP.LT.AND P6, PT, R197, c[0x0][0x178], !P2 ;  /* 0x00005e00c5007a0c */ /* 0x000fe400057c1270 */
[C---:B---3--:R-:W-:Y:S01]  /*191e0*/  IADD3 R65, R71.reuse, c[0x0][0x198], RZ ;  /* 0x0000660047417a10 */ /* 0x048fe20007ffe0ff */
[----:B------:R-:W-:Y:S01]  /*191f0*/  IMAD.WIDE R48, R71, 0x4, R38 ;  /* 0x0000000447307825 */ /* 0x000fe200078e0226 */
[----:B------:R3:W-:Y:S01]  /*19200*/  @P3 STG.E [R50.64], R80 ;  /* 0x0000005032003986 */ /* 0x0007e2000c101904 */
[----:B------:R-:W-:-:S02]  /*19210*/  ISETP.LT.AND P2, PT, R198, c[0x0][0x178], !P2 ;  /* 0x00005e00c6007a0c */ /* 0x000fc40005741270 */
[----:B-1----:R-:W-:Y:S01]  /*19220*/  IMAD.WIDE R44, R71, 0x4, R36 ;  /* 0x00000004472c7825 */ /* 0x002fe200078e0224 */
[----:B------:R1:W-:Y:S01]  /*19230*/  @P0 STG.E [R48.64], R61 ;  /* 0x0000003d30000986 */ /* 0x0003e2000c101904 */
[----:B------:R-:W-:Y:S02]  /*19240*/  ISETP.GE.AND P3, PT, R2, c[0x0][0x17c], PT ;  /* 0x00005f0002007a0c */ /* 0x000fe40003f66270 */
[----:B--2---:R-:W-:Y:S01]  /*19250*/  IMAD.WIDE R46, R65, 0x4, R38 ;  /* 0x00000004412e7825 */ /* 0x004fe200078e0226 */
[----:B------:R2:W-:Y:S01]  /*19260*/  @P1 STG.E [R44.64], R81 ;  /* 0x000000512c001986 */ /* 0x0005e2000c101904 */
[----:B------:R-:W-:Y:S02]  /*19270*/  ISETP.LT.AND P1, PT, R197, c[0x0][0x178], !P5 ;  /* 0x00005e00c5007a0c */ /* 0x000fe40006f21270 */
[----:B------:R-:W-:Y:S01]  /*19280*/  ISETP.LT.AND P5, PT, R198, c[0x0][0x178], !P5 ;  /* 0x00005e00c6007a0c */ /* 0x000fe20006fa1270 */
[C---:B---3--:R-:W-:Y:S01]  /*19290*/  IMAD.WIDE R50, R65.reuse, 0x4, R36 ;  /* 0x0000000441327825 */ /* 0x048fe200078e0224 */
[----:B------:R-:W-:Y:S01]  /*192a0*/  IADD3 R65, R65, c[0x0][0x198], RZ ;  /* 0x0000660041417a10 */ /* 0x000fe20007ffe0ff */
[----:B------:R3:W-:Y:S01]  /*192b0*/  @P6 STG.E [R46.64], R56 ;  /* 0x000000382e006986 */ /* 0x0007e2000c101904 */
[----:B------:R-:W-:-:S02]  /*192c0*/  ISETP.LT.AND P6, PT, R197, c[0x0][0x178], !P4 ;  /* 0x00005e00c5007a0c */ /* 0x000fc400067c1270 */
[C---:B-1----:R-:W-:Y:S01]  /*192d0*/  IADD3 R61, R65.reuse, c[0x0][0x198], RZ ;  /* 0x00006600413d7a10 */ /* 0x042fe20007ffe0ff */
[C---:B------:R-:W-:Y:S01]  /*192e0*/  IMAD.WIDE R48, R65.reuse, 0x4, R38 ;  /* 0x0000000441307825 */ /* 0x040fe200078e0226 */
[----:B----4-:R1:W-:Y:S01]  /*192f0*/  @P2 STG.E [R50.64], R76 ;  /* 0x0000004c32002986 */ /* 0x0103e2000c101904 */
[----:B------:R-:W-:Y:S02]  /*19300*/  ISETP.LT.AND P4, PT, R198, c[0x0][0x178], !P4 ;  /* 0x00005e00c6007a0c */ /* 0x000fe40006781270 */
[----:B--2---:R-:W-:Y:S01]  /*19310*/  IMAD.WIDE R44, R65, 0x4, R36 ;  /* 0x00000004412c7825 */ /* 0x004fe200078e0224 */
[----:B------:R2:W-:Y:S01]  /*19320*/  @P1 STG.E [R48.64], R57 ;  /* 0x0000003930001986 */ /* 0x0005e2000c101904 */
[----:B------:R-:W-:Y:S02]  /*19330*/  IADD3 R2, R196, 0x8, RZ ;  /* 0x00000008c4027810 */ /* 0x000fe40007ffe0ff */
[----:B---3--:R-:W-:Y:S01]  /*19340*/  IMAD.WIDE R46, R61, 0x4, R38 ;  /* 0x000000043d2e7825 */ /* 0x008fe200078e0226 */
[----:B------:R3:W-:Y:S01]  /*19350*/  @P5 STG.E [R44.64], R77 ;  /* 0x0000004d2c005986 */ /* 0x0007e2000c101904 */
[----:B------:R-:W-:-:S02]  /*19360*/  ISETP.LT.AND P5, PT, R197, c[0x0][0x178], !P3 ;  /* 0x00005e00c5007a0c */ /* 0x000fc40005fa1270 */
[----:B------:R-:W-:Y:S01]  /*19370*/  ISETP.LT.AND P3, PT, R198, c[0x0][0x178], !P3 ;  /* 0x00005e00c6007a0c */ /* 0x000fe20005f61270 */
[C---:B-1----:R-:W-:Y:S01]  /*19380*/  IMAD.WIDE R50, R61.reuse, 0x4, R36 ;  /* 0x000000043d327825 */ /* 0x042fe200078e0224 */
[----:B------:R-:W-:Y:S01]  /*19390*/  IADD3 R61, R61, c[0x0][0x198], RZ ;  /* 0x000066003d3d7a10 */ /* 0x000fe20007ffe0ff */
[----:B------:R1:W-:Y:S01]  /*193a0*/  @P6 STG.E [R46.64], R52 ;  /* 0x000000342e006986 */ /* 0x0003e2000c101904 */
[----:B------:R-:W-:Y:S02]  /*193b0*/  ISETP.GE.AND P0, PT, R2, c[0x0][0x17c], PT ;  /* 0x00005f0002007a0c */ /* 0x000fe40003f06270 */
[----:B------:R-:W-:Y:S01]  /*193c0*/  IADD3 R2, R196, 0x9, RZ ;  /* 0x00000009c4027810 */ /* 0x000fe20007ffe0ff */
[C---:B--2---:R-:W-:Y:S01]  /*193d0*/  IMAD.WIDE R48, R61.reuse, 0x4, R38 ;  /* 0x000000043d307825 */ /* 0x044fe200078e0226 */
[----:B------:R2:W-:Y:S01]  /*193e0*/  @P4 STG.E [R50.64], R72 ;  /* 0x0000004832004986 */ /* 0x0005e2000c101904 */
[C---:B------:R-:W-:Y:S02]  /*193f0*/  IADD3 R57, R61.reuse, c[0x0][0x198], RZ ;  /* 0x000066003d397a10 */ /* 0x040fe40007ffe0ff */
[----:B---3--:R-:W-:Y:S01]  /*19400*/  IMAD.WIDE R44, R61, 0x4, R36 ;  /* 0x000000043d2c7825 */ /* 0x008fe200078e0224 */
[----:B------:R-:W-:Y:S01]  /*19410*/  ISETP.GE.AND P2, PT, R2, c[0x0][0x17c], PT ;  /* 0x00005f0002007a0c */ /* 0x000fe20003f46270 */
[----:B------:R3:W-:Y:S01]  /*19420*/  @P5 STG.E [R48.64], R53 ;  /* 0x0000003530005986 */ /* 0x0007e2000c101904 */
[----:B------:R-:W-:Y:S01]  /*19430*/  ISETP.LT.AND P6, PT, R197, c[0x0][0x178], !P0 ;  /* 0x00005e00c5007a0c */ /* 0x000fe200047c1270 */
[----:B-1----:R-:W-:Y:S01]  /*19440*/  IMAD.WIDE R46, R57, 0x4, R38 ;  /* 0x00000004392e7825 */ /* 0x002fe200078e0226 */
[----:B------:R-:W-:Y:S01]  /*19450*/  ISETP.LT.AND P0, PT, R198, c[0x0][0x178], !P0 ;  /* 0x00005e00c6007a0c */ /* 0x000fe20004701270 */
[----:B------:R1:W-:Y:S01]  /*19460*/  @P3 STG.E [R44.64], R73 ;  /* 0x000000492c003986 */ /* 0x0003e2000c101904 */
[----:B------:R-:W-:-:S02]  /*19470*/  ISETP.LT.AND P3, PT, R197, c[0x0][0x178], !P2 ;  /* 0x00005e00c5007a0c */ /* 0x000fc40005761270 */
[----:B------:R-:W-:Y:S01]  /*19480*/  ISETP.LT.AND P2, PT, R198, c[0x0][0x178], !P2 ;  /* 0x00005e00c6007a0c */ /* 0x000fe20005741270 */
[C---:B--2---:R-:W-:Y:S01]  /*19490*/  IMAD.WIDE R50, R57.reuse, 0x4, R36 ;  /* 0x0000000439327825 */ /* 0x044fe200078e0224 */
[----:B------:R-:W-:Y:S02]  /*194a0*/  IADD3 R2, R196, 0xa, RZ ;  /* 0x0000000ac4027810 */ /* 0x000fe40007ffe0ff */
[----:B------:R-:W-:Y:S02]  /*194b0*/  IADD3 R57, R57, c[0x0][0x198], RZ ;  /* 0x0000660039397a10 */ /* 0x000fe40007ffe0ff */
[----:B------:R-:W-:Y:S01]  /*194c0*/  ISETP.GE.AND P1, PT, R2, c[0x0][0x17c], PT ;  /* 0x00005f0002007a0c */ /* 0x000fe20003f26270 */
[----:B------:R2:W-:Y:S01]  /*194d0*/  @P6 STG.E [R46.64], R66 ;  /* 0x000000422e006986 */ /* 0x0005e2000c101904 */
[----:B------:R-:W-:Y:S01]  /*194e0*/  IADD3 R2, R196, 0xb, RZ ;  /* 0x0000000bc4027810 */ /* 0x000fe20007ffe0ff */
[C---:B---3--:R-:W-:Y:S01]  /*194f0*/  IMAD.WIDE R48, R57.reuse, 0x4, R38 ;  /* 0x0000000439307825 */ /* 0x048fe200078e0226 */
[C---:B------:R-:W-:Y:S01]  /*19500*/  IADD3 R53, R57.reuse, c[0x0][0x198], RZ ;  /* 0x0000660039357a10 */ /* 0x040fe20007ffe0ff */
[----:B------:R3:W-:Y:S01]  /*19510*/  @P0 STG.E [R50.64], R86 ;  /* 0x0000005632000986 */ /* 0x0007e2000c101904 */
[----:B------:R-:W-:Y:S01]  /*19520*/  ISETP.GE.AND P4, PT, R2, c[0x0][0x17c], PT ;  /* 0x00005f0002007a0c */ /* 0x000fe20003f86270 */
[----:B-1----:R-:W-:Y:S01]  /*19530*/  IMAD.WIDE R44, R57, 0x4, R36 ;  /* 0x00000004392c7825 */ /* 0x002fe200078e0224 */
[----:B------:R-:W-:Y:S01]  /*19540*/  ISETP.LT.AND P6, PT, R197, c[0x0][0x178], !P1 ;  /* 0x00005e00c5007a0c */ /* 0x000fe20004fc1270 */
[----:B------:R1:W-:Y:S01]  /*19550*/  @P3 STG.E [R48.64], R67 ;  /* 0x0000004330003986 */ /* 0x0003e2000c101904 */
[----:B------:R-:W-:-:S02]  /*19560*/  ISETP.LT.AND P1, PT, R198, c[0x0][0x178], !P1 ;  /* 0x00005e00c6007a0c */ /* 0x000fc40004f21270 */
[----:B------:R-:W-:Y:S01]  /*19570*/  IADD3 R2, R196, 0xc, RZ ;  /* 0x0000000cc4027810 */ /* 0x000fe20007ffe0ff */
[----:B------:R4:W-:Y:S01]  /*19580*/  @P2 STG.E [R44.64], R87 ;  /* 0x000000572c002986 */ /* 0x0009e2000c101904 */
[----:B------:R-:W-:Y:S01]  /*19590*/  ISETP.LT.AND P2, PT, R197, c[0x0][0x178], !P4 ;  /* 0x00005e00c5007a0c */ /* 0x000fe20006741270 */
[C---:B--2---:R-:W-:Y:S01]  /*195a0*/  IMAD.WIDE R46, R53.reuse, 0x4, R38 ;  /* 0x00000004352e7825 */ /* 0x044fe200078e0226 */
[----:B------:R-:W-:Y:S02]  /*195b0*/  ISETP.LT.AND P4, PT, R198, c[0x0][0x178], !P4 ;  /* 0x00005e00c6007a0c */ /* 0x000fe40006781270 */
[----:B------:R-:W-:Y:S01]  /*195c0*/  ISETP.GE.AND P5, PT, R2, c[0x0][0x17c], PT ;  /* 0x00005f0002007a0c */ /* 0x000fe20003fa6270 */
[C---:B---3--:R-:W-:Y:S01]  /*195d0*/  IMAD.WIDE R50, R53.reuse, 0x4, R36 ;  /* 0x0000000435327825 */ /* 0x048fe200078e0224 */
[----:B------:R-:W-:Y:S01]  /*195e0*/  IADD3 R53, R53, c[0x0][0x198], RZ ;  /* 0x0000660035357a10 */ /* 0x000fe20007ffe0ff */
[----:B------:R2:W-:Y:S01]  /*195f0*/  @P6 STG.E [R46.64], R62 ;  /* 0x0000003e2e006986 */ /* 0x0005e2000c101904 */
[----:B------:R-:W-:-:S02]  /*19600*/  IADD3 R2, R196, 0xd, RZ ;  /* 0x0000000dc4027810 */ /* 0x000fc40007ffe0ff */
[C---:B------:R-:W-:Y:S01]  /*19610*/  IADD3 R57, R53.reuse, c[0x0][0x198], RZ ;  /* 0x0000660035397a10 */ /* 0x040fe20007ffe0ff */
[----:B-1----:R-:W-:Y:S01]  /*19620*/  IMAD.WIDE R48, R53, 0x4, R38 ;  /* 0x0000000435307825 */ /* 0x002fe200078e0226 */
[----:B------:R-:W-:Y:S01]  /*19630*/  ISETP.GE.AND P0, PT, R2, c[0x0][0x17c], PT ;  /* 0x00005f0002007a0c */ /* 0x000fe20003f06270 */
[----:B------:R1:W-:Y:S01]  /*19640*/  @P1 STG.E [R50.64], R82 ;  /* 0x0000005232001986 */ /* 0x0003e2000c101904 */
[----:B------:R-:W-:Y:S01]  /*19650*/  ISETP.LT.AND P6, PT, R197, c[0x0][0x178], !P5 ;  /* 0x00005e00c5007a0c */ /* 0x000fe20006fc1270 */
[----:B----4-:R-:W-:Y:S01]  /*19660*/  IMAD.WIDE R44, R53, 0x4, R36 ;  /* 0x00000004352c7825 */ /* 0x010fe200078e0224 */
[----:B------:R-:W-:Y:S01]  /*19670*/  ISETP.LT.AND P5, PT, R198, c[0x0][0x178], !P5 ;  /* 0x00005e00c6007a0c */ /* 0x000fe20006fa1270 */
[----:B------:R3:W-:Y:S01]  /*19680*/  @P2 STG.E [R48.64], R63 ;  /* 0x0000003f30002986 */ /* 0x0007e2000c101904 */
[----:B------:R-:W-:Y:S01]  /*19690*/  IADD3 R2, R196, 0xe, RZ ;  /* 0x0000000ec4027810 */ /* 0x000fe20007ffe0ff */
[----:B--2---:R-:W-:Y:S02]  /*196a0*/  IMAD.WIDE R46, R57, 0x4, R38 ;  /* 0x00000004392e7825 */ /* 0x004fe400078e0226 */
        /* <DEDUP_REMOVED lines=8> */
[C---:B---3--:R-:W-:Y:S01]  /*19730*/  IMAD.WIDE R48, R57.reuse, 0x4, R38 ;  /* 0x0000000439307825 */ /* 0x048fe200078e0226 */
[----:B------:R3:W-:Y:S01]  /*19740*/  @P5 STG.E [R50.64], R78 ;  /* 0x0000004e32005986 */ /* 0x0007e2000c101904 */
[C---:B------:R-:W-:Y:S02]  /*19750*/  IADD3 R53, R57.reuse, c[0x0][0x198], RZ ;  /* 0x0000660039357a10 */ /* 0x040fe40007ffe0ff */
[----:B--2---:R-:W-:Y:S01]  /*19760*/  IMAD.WIDE R44, R57, 0x4, R36 ;  /* 0x00000004392c7825 */ /* 0x004fe200078e0224 */
        /* <DEDUP_REMOVED lines=8> */
[C---:B---3--:R-:W-:Y:S01]  /*197f0*/  IMAD.WIDE R50, R53.reuse, 0x4, R36 ;  /* 0x0000000435327825 */ /* 0x048fe200078e0224 */
[----:B------:R-:W-:Y:S02]  /*19800*/  IADD3 R2, R196, 0x10, RZ ;  /* 0x00000010c4027810 */ /* 0x000fe40007ffe0ff */
[----:B------:R-:W-:Y:S02]  /*19810*/  IADD3 R53, R53, c[0x0][0x198], RZ ;  /* 0x0000660035357a10 */ /* 0x000fe40007ffe0ff */
[----:B------:R-:W-:Y:S01]  /*19820*/  ISETP.GE.AND P2, PT, R2, c[0x0][0x17c], PT ;  /* 0x00005f0002007a0c */ /* 0x000fe20003f46270 */
[----:B------:R3:W-:Y:S01]  /*19830*/  @P6 STG.E [R46.64], R54 ;  /* 0x000000362e006986 */ /* 0x0007e2000c101904 */
[----:B------:R-:W-:Y:S01]  /*19840*/  IADD3 R2, R196, 0x11, RZ ;  /* 0x00000011c4027810 */ /* 0x000fe20007ffe0ff */
[C---:B--2---:R-:W-:Y:S01]  /*19850*/  IMAD.WIDE R48, R53.reuse, 0x4, R38 ;  /* 0x0000000435307825 */ /* 0x044fe200078e0226 */
        /* <DEDUP_REMOVED lines=10> */
[C---:B---3--:R-:W-:Y:S01]  /*19900*/  IMAD.WIDE R46, R57.reuse, 0x4, R38 ;  /* 0x00000004392e7825 */ /* 0x048fe200078e0226 */
[----:B------:R-:W-:Y:S02]  /*19910*/  ISETP.LT.AND P5, PT, R198, c[0x0][0x178], !P5 ;  /* 0x00005e00c6007a0c */ /* 0x000fe40006fa1270 */
[----:B------:R-:W-:Y:S01]  /*19920*/  ISETP.GE.AND P4, PT, R2, c[0x0][0x17c], PT ;  /* 0x00005f0002007a0c */ /* 0x000fe20003f86270 */
[C---:B--2---:R-:W-:Y:S01]  /*19930*/  IMAD.WIDE R50, R57.reuse, 0x4, R36 ;  /* 0x0000000439327825 */ /* 0x044fe200078e0224 */
        /* <DEDUP_REMOVED lines=60> */
[----:B------:R-:W-:Y:S01]  /*19d00*/  @P1 STG.E [R50.64], R12 ;  /* 0x0000000c32001986 */ /* 0x000fe2000c101904 */
[----:B------:R-:W-:Y:S01]  /*19d10*/  ISETP.LT.AND P6, PT, R197, c[0x0][0x178], !P5 ;  /* 0x00005e00c5007a0c */ /* 0x000fe20006fc1270 */
[----:B----4-:R-:W-:Y:S01]  /*19d20*/  IMAD.WIDE R16, R53, 0x4, R36 ;  /* 0x0000000435107825 */ /* 0x010fe200078e0224 */
[----:B------:R-:W-:Y:S01]  /*19d30*/  ISETP.LT.AND P5, PT, R198, c[0x0][0x178], !P5 ;  /* 0x00005e00c6007a0c */ /* 0x000fe20006fa1270 */
[----:B------:R1:W-:Y:S01]  /*19d40*/  @P2 STG.E [R48.64], R89 ;  /* 0x0000005930002986 */ /* 0x0003e2000c101904 */
[----:B------:R-:W-:Y:S01]  /*19d50*/  IADD3 R2, R196, 0x1a, RZ ;  /* 0x0000001ac4027810 */ /* 0x000fe20007ffe0ff */
[----:B------:R-:W-:Y:S02]  /*19d60*/  IMAD.WIDE R44, R55, 0x4, R38 ;  /* 0x00000004372c7825 */ /* 0x000fe400078e0226 */
[----:B------:R3:W-:Y:S01]  /*19d70*/  @P4 STG.E [R16.64], R13 ;  /* 0x0000000d10004986 */ /* 0x0007e2000c101904 */
[----:B------:R-:W-:Y:S01]  /*19d80*/  ISETP.LT.AND P4, PT, R197, c[0x0][0x178], !P0 ;  /* 0x00005e00c5007a0c */ /* 0x000fe20004781270 */
[----:B--2---:R-:W-:Y:S01]  /*19d90*/  IMAD.WIDE R46, R55, 0x4, R36 ;  /* 0x00000004372e7825 */ /* 0x004fe200078e0224 */
[----:B------:R-:W-:-:S02]  /*19da0*/  ISETP.LT.AND P0, PT, R198, c[0x0][0x178], !P0 ;  /* 0x00005e00c6007a0c */ /* 0x000fc40004701270 */
[----:B------:R-:W-:Y:S01]  /*19db0*/  IADD3 R55, R55, c[0x0][0x198], RZ ;  /* 0x0000660037377a10 */ /* 0x000fe20007ffe0ff */
[----:B------:R2:W-:Y:S01]  /*19dc0*/  @P6 STG.E [R44.64], R102 ;  /* 0x000000662c006986 */ /* 0x0005e2000c101904 */
[----:B------:R-:W-:Y:S02]  /*19dd0*/  ISETP.GE.AND P3, PT, R2, c[0x0][0x17c], PT ;  /* 0x00005f0002007a0c */ /* 0x000fe40003f66270 */
[----:B------:R-:W-:Y:S01]  /*19de0*/  IADD3 R2, R196, 0x1b, RZ ;  /* 0x0000001bc4027810 */ /* 0x000fe20007ffe0ff */
[C---:B-1----:R-:W-:Y:S01]  /*19df0*/  IMAD.WIDE R48, R55.reuse, 0x4, R38 ;  /* 0x0000000437307825 */ /* 0x042fe200078e0226 */
[----:B------:R1:W-:Y:S01]  /*19e00*/  @P5 STG.E [R46.64], R110 ;  /* 0x0000006e2e005986 */ /* 0x0003e2000c101904 */
[C---:B------:R-:W-:Y:S02]  /*19e10*/  IADD3 R51, R55.reuse, c[0x0][0x198], RZ ;  /* 0x0000660037337a10 */ /* 0x040fe40007ffe0ff */
[----:B---3--:R-:W-:Y:S01]  /*19e20*/  IMAD.WIDE R12, R55, 0x4, R36 ;  /* 0x00000004370c7825 */ /* 0x008fe200078e0224 */
[----:B------:R-:W-:Y:S01]  /*19e30*/  ISETP.GE.AND P1, PT, R2, c[0x0][0x17c], PT ;  /* 0x00005f0002007a0c */ /* 0x000fe20003f26270 */
[----:B------:R3:W-:Y:S01]  /*19e40*/  @P4 STG.E [R48.64], R103 ;  /* 0x0000006730004986 */ /* 0x0007e2000c101904 */
[----:B------:R-:W-:Y:S01]  /*19e50*/  ISETP.LT.AND P6, PT, R197, c[0x0][0x178], !P3 ;  /* 0x00005e00c5007a0c */ /* 0x000fe20005fc1270 */
[----:B------:R-:W-:Y:S01]  /*19e60*/  IMAD.WIDE R16, R51, 0x4, R38 ;  /* 0x0000000433107825 */ /* 0x000fe200078e0226 */
[C---:B------:R-:W-:Y:S01]  /*19e70*/  ISETP.LT.AND P3, PT, R198.reuse, c[0x0][0x178], !P3 ;  /* 0x00005e00c6007a0c */ /* 0x040fe20005f61270 */
[----:B------:R4:W-:Y:S01]  /*19e80*/  @P0 STG.E [R12.64], R111 ;  /* 0x0000006f0c000986 */ /* 0x0009e2000c101904 */
[----:B------:R-:W-:Y:S01]  /*19e90*/  ISETP.LT.AND P0, PT, R197, c[0x0][0x178], !P1 ;  /* 0x00005e00c5007a0c */ /* 0x000fe20004f01270 */
[----:B--2---:R-:W-:Y:S01]  /*19ea0*/  IMAD.WIDE R44, R51, 0x4, R36 ;  /* 0x00000004332c7825 */ /* 0x004fe200078e0224 */
[----:B------:R-:W-:-:S02]  /*19eb0*/  ISETP.LT.AND P1, PT, R198, c[0x0][0x178], !P1 ;  /* 0x00005e00c6007a0c */ /* 0x000fc40004f21270 */
[----:B------:R-:W-:Y:S02]  /*19ec0*/  IADD3 R2, R196, 0x1c, RZ ;  /* 0x0000001cc4027810 */ /* 0x000fe40007ffe0ff */
[----:B------:R-:W-:Y:S02]  /*19ed0*/  IADD3 R51, R51, c[0x0][0x198], RZ ;  /* 0x0000660033337a10 */ /* 0x000fe40007ffe0ff */
[----:B------:R-:W-:Y:S01]  /*19ee0*/  ISETP.GE.AND P2, PT, R2, c[0x0][0x17c], PT ;  /* 0x00005f0002007a0c */ /* 0x000fe20003f46270 */
[----:B------:R2:W-:Y:S01]  /*19ef0*/  @P6 STG.E [R16.64], R98 ;  /* 0x0000006210006986 */ /* 0x0005e2000c101904 */
[----:B------:R-:W-:Y:S01]  /*19f00*/  IADD3 R2, R196, 0x1d, RZ ;  /* 0x0000001dc4027810 */ /* 0x000fe20007ffe0ff */
[C---:B-1----:R-:W-:Y:S01]  /*19f10*/  IMAD.WIDE R46, R51.reuse, 0x4, R38 ;  /* 0x00000004332e7825 */ /* 0x042fe200078e0226 */
[C---:B---3--:R-:W-:Y:S01]  /*19f20*/  IADD3 R49, R51.reuse, c[0x0][0x198], RZ ;  /* 0x0000660033317a10 */ /* 0x048fe20007ffe0ff */
[----:B------:R1:W-:Y:S01]  /*19f30*/  @P3 STG.E [R44.64], R106 ;  /* 0x0000006a2c003986 */ /* 0x0003e2000c101904 */
[----:B------:R-:W-:Y:S01]  /*19f40*/  ISETP.GE.AND P5, PT, R2, c[0x0][0x17c], PT ;  /* 0x00005f0002007a0c */ /* 0x000fe20003fa6270 */
[----:B----4-:R-:W-:Y:S01]  /*19f50*/  IMAD.WIDE R12, R51, 0x4, R36 ;  /* 0x00000004330c7825 */ /* 0x010fe200078e0224 */
        /* <DEDUP_REMOVED lines=9> */
[C---:B-1----:R-:W-:Y:S01]  /*19ff0*/  IMAD.WIDE R44, R49.reuse, 0x4, R36 ;  /* 0x00000004312c7825 */ /* 0x042fe200078e0224 */
[----:B------:R-:W-:Y:S01]  /*1a000*/  IADD3 R49, R49, c[0x0][0x198], RZ ;  /* 0x0000660031317a10 */ /* 0x000fe20007ffe0ff */
[----:B------:R1:W-:Y:S01]  /*1a010*/  @P6 STG.E [R16.64], R94 ;  /* 0x0000005e10006986 */ /* 0x0003e2000c101904 */
[----:B------:R-:W-:-:S02]  /*1a020*/  IADD3 R2, R196, 0x1f, RZ ;  /* 0x0000001fc4027810 */ /* 0x000fc40007ffe0ff */
[C---:B------:R-:W-:Y:S01]  /*1a030*/  IADD3 R51, R49.reuse, c[0x0][0x198], RZ ;  /* 0x0000660031337a10 */ /* 0x040fe20007ffe0ff */
[----:B---3--:R-:W-:Y:S01]  /*1a040*/  IMAD.WIDE R46, R49, 0x4, R38 ;  /* 0x00000004312e7825 */ /* 0x008fe200078e0226 */
[----:B------:R-:W-:Y:S01]  /*1a050*/  ISETP.GE.AND P3, PT, R2, c[0x0][0x17c], PT ;  /* 0x00005f0002007a0c */ /* 0x000fe20003f66270 */
[----:B------:R2:W-:Y:S01]  /*1a060*/  @P2 STG.E [R44.64], R18 ;  /* 0x000000122c002986 */ /* 0x0005e2000c101904 */
[----:B------:R-:W-:Y:S01]  /*1a070*/  ISETP.LT.AND P6, PT, R197, c[0x0][0x178], !P4 ;  /* 0x00005e00c5007a0c */ /* 0x000fe200067c1270 */
[----:B----4-:R-:W-:Y:S01]  /*1a080*/  IMAD.WIDE R12, R49, 0x4, R36 ;  /* 0x00000004310c7825 */ /* 0x010fe200078e0224 */
[----:B------:R-:W-:Y:S01]  /*1a090*/  ISETP.LT.AND P4, PT, R198, c[0x0][0x178], !P4 ;  /* 0x00005e00c6007a0c */ /* 0x000fe20006781270 */
[----:B------:R3:W-:Y:S01]  /*1a0a0*/  @P1 STG.E [R46.64], R95 ;  /* 0x0000005f2e001986 */ /* 0x0007e2000c101904 */
[----:B------:R-:W-:Y:S01]  /*1a0b0*/  IADD3 R2, R196, 0x20, RZ ;  /* 0x00000020c4027810 */ /* 0x000fe20007ffe0ff */
[----:B-1----:R-:W-:Y:S02]  /*1a0c0*/  IMAD.WIDE R16, R51, 0x4, R38 ;  /* 0x0000000433107825 */ /* 0x002fe400078e0226 */
[----:B------:R1:W-:Y:S01]  /*1a0d0*/  @P5 STG.E [R12.64], R19 ;  /* 0x000000130c005986 */ /* 0x0003e2000c101904 */
[----:B------:R-:W-:-:S02]  /*1a0e0*/  ISETP.LT.AND P5, PT, R197, c[0x0][0x178], !P3 ;  /* 0x00005e00c5007a0c */ /* 0x000fc40005fa1270 */
[----:B------:R-:W-:Y:S01]  /*1a0f0*/  ISETP.LT.AND P3, PT, R198, c[0x0][0x178], !P3 ;  /* 0x00005e00c6007a0c */ /* 0x000fe20005f61270 */
[C---:B--2---:R-:W-:Y:S01]  /*1a100*/  IMAD.WIDE R44, R51.reuse, 0x4, R36 ;  /* 0x00000004332c7825 */ /* 0x044fe200078e0224 */
[----:B------:R-:W-:Y:S01]  /*1a110*/  IADD3 R51, R51, c[0x0][0x198], RZ ;  /* 0x0000660033337a10 */ /* 0x000fe20007ffe0ff */
[----:B------:R2:W-:Y:S01]  /*1a120*/  @P6 STG.E [R16.64], R90 ;  /* 0x0000005a10006986 */ /* 0x0005e2000c101904 */
[----:B------:R-:W-:Y:S02]  /*1a130*/  ISETP.GE.AND P0, PT, R2, c[0x0][0x17c], PT ;  /* 0x00005f0002007a0c */ /* 0x000fe40003f06270 */
[----:B------:R-:W-:Y:S01]  /*1a140*/  IADD3 R2, R196, 0x21, RZ ;  /* 0x00000021c4027810 */ /* 0x000fe20007ffe0ff */
[C---:B---3--:R-:W-:Y:S01]  /*1a150*/  IMAD.WIDE R46, R51.reuse, 0x4, R38 ;  /* 0x00000004332e7825 */ /* 0x048fe200078e0226 */
[----:B------:R3:W-:Y:S01]  /*1a160*/  @P4 STG.E [R44.64], R14 ;  /* 0x0000000e2c004986 */ /* 0x0007e2000c101904 */
[C---:B------:R-:W-:Y:S02]  /*1a170*/  IADD3 R49, R51.reuse, c[0x0][0x198], RZ ;  /* 0x0000660033317a10 */ /* 0x040fe40007ffe0ff */
[----:B-1----:R-:W-:Y:S01]  /*1a180*/  IMAD.WIDE R12, R51, 0x4, R36 ;  /* 0x00000004330c7825 */ /* 0x002fe200078e0224 */
[----:B------:R-:W-:Y:S01]  /*1a190*/  ISETP.GE.AND P2, PT, R2, c[0x0][0x17c], PT ;  /* 0x00005f0002007a0c */ /* 0x000fe20003f46270 */
[----:B------:R1:W-:Y:S01]  /*1a1a0*/  @P5 STG.E [R46.64], R91 ;  /* 0x0000005b2e005986 */ /* 0x0003e2000c101904 */
[----:B------:R-:W-:Y:S01]  /*1a1b0*/  ISETP.LT.AND P4, PT, R197, c[0x0][0x178], !P0 ;  /* 0x00005e00c5007a0c */ /* 0x000fe20004781270 */
[----:B--2---:R-:W-:Y:S01]  /*1a1c0*/  IMAD.WIDE R16, R49, 0x4, R38 ;  /* 0x0000000431107825 */ /* 0x004fe200078e0226 */
[C---:B------:R-:W-:Y:S01]  /*1a1d0*/  ISETP.LT.AND P6, PT, R198.reuse, c[0x0][0x178], !P0 ;  /* 0x00005e00c6007a0c */ /* 0x040fe200047c1270 */
[----:B------:R2:W-:Y:S01]  /*1a1e0*/  @P3 STG.E [R12.64], R15 ;  /* 0x0000000f0c003986 */ /* 0x0005e2000c101904 */
[----:B------:R-:W-:Y:S01]  /*1a1f0*/  ISETP.LT.AND P3, PT, R197, c[0x0][0x178], !P2 ;  /* 0x00005e00c5007a0c */ /* 0x000fe20005761270 */
[----:B------:R-:W-:Y:S01]  /*1a200*/  IMAD.WIDE R18, R49, 0x4, R36 ;  /* 0x0000000431127825 */ /* 0x000fe200078e0224 */
[----:B------:R-:W-:-:S02]  /*1a210*/  ISETP.LT.AND P2, PT, R198, c[0x0][0x178], !P2 ;  /* 0x00005e00c6007a0c */ /* 0x000fc40005741270 */
[----:B------:R-:W-:Y:S02]  /*1a220*/  IADD3 R2, R196, 0x22, RZ ;  /* 0x00000022c4027810 */ /* 0x000fe40007ffe0ff */
[----:B------:R-:W-:Y:S02]  /*1a230*/  IADD3 R49, R49, c[0x0][0x198], RZ ;  /* 0x0000660031317a10 */ /* 0x000fe40007ffe0ff */
[----:B------:R-:W-:Y:S01]  /*1a240*/  ISETP.GE.AND P1, PT, R2, c[0x0][0x17c], PT ;  /* 0x00005f0002007a0c */ /* 0x000fe20003f26270 */
[----:B------:R4:W-:Y:S01]  /*1a250*/  @P4 STG.E [R16.64], R116 ;  /* 0x0000007410004986 */ /* 0x0009e2000c101904 */
[----:B------:R-:W-:Y:S01]  /*1a260*/  IADD3 R2, R196, 0x23, RZ ;  /* 0x00000023c4027810 */ /* 0x000fe20007ffe0ff */
[C---:B---3--:R-:W-:Y:S01]  /*1a270*/  IMAD.WIDE R44, R49.reuse, 0x4, R38 ;  /* 0x00000004312c7825 */ /* 0x048fe200078e0226 */
[C---:B-1----:R-:W-:Y:S01]  /*1a280*/  IADD3 R47, R49.reuse, c[0x0][0x198], RZ ;  /* 0x00006600312f7a10 */ /* 0x042fe20007ffe0ff */
[----:B------:R1:W-:Y:S01]  /*1a290*/  @P6 STG.E [R18.64], R128 ;  /* 0x0000008012006986 */ /* 0x0003e2000c101904 */
[----:B------:R-:W-:Y:S01]  /*1a2a0*/  ISETP.GE.AND P0, PT, R2, c[0x0][0x17c], PT ;  /* 0x00005f0002007a0c */ /* 0x000fe20003f06270 */
[----:B--2---:R-:W-:Y:S01]  /*1a2b0*/  IMAD.WIDE R12, R49, 0x4, R36 ;  /* 0x00000004310c7825 */ /* 0x004fe200078e0224 */
[----:B------:R-:W-:Y:S01]  /*1a2c0*/  ISETP.LT.AND P4, PT, R197, c[0x0][0x178], !P1 ;  /* 0x00005e00c5007a0c */ /* 0x000fe20004f81270 */
[----:B------:R2:W-:Y:S01]  /*1a2d0*/  @P3 STG.E [R44.64], R117 ;  /* 0x000000752c003986 */ /* 0x0005e2000c101904 */
[----:B------:R-:W-:Y:S01]  /*1a2e0*/  ISETP.LT.AND P6, PT, R198, c[0x0][0x178], !P1 ;  /* 0x00005e00c6007a0c */ /* 0x000fe20004fc1270 */
[----:B------:R-:W-:Y:S01]  /*1a2f0*/  IMAD.WIDE R14, R47, 0x4, R38 ;  /* 0x000000042f0e7825 */ /* 0x000fe200078e0226 */
[----:B------:R-:W-:Y:S01]  /*1a300*/  IADD3 R2, R196, 0x24, RZ ;  /* 0x00000024c4027810 */ /* 0x000fe20007ffe0ff */
[----:B------:R3:W-:Y:S01]  /*1a310*/  @P2 STG.E [R12.64], R129 ;  /* 0x000000810c002986 */ /* 0x0007e2000c101904 */
[----:B------:R-:W-:Y:S01]  /*1a320*/  ISETP.LT.AND P2, PT, R197, c[0x0][0x178], !P0 ;  /* 0x00005e00c5007a0c */ /* 0x000fe20004741270 */
[----:B----4-:R-:W-:Y:S01]  /*1a330*/  IMAD.WIDE R16, R47, 0x4, R36 ;  /* 0x000000042f107825 */ /* 0x010fe200078e0224 */
[----:B------:R-:W-:-:S02]  /*1a340*/  ISETP.LT.AND P0, PT, R198, c[0x0][0x178], !P0 ;  /* 0x00005e00c6007a0c */ /* 0x000fc40004701270 */
[----:B------:R-:W-:Y:S02]  /*1a350*/  IADD3 R47, R47, c[0x0][0x198], RZ ;  /* 0x000066002f2f7a10 */ /* 0x000fe40007ffe0ff */
[----:B------:R-:W-:Y:S01]  /*1a360*/  ISETP.GE.AND P5, PT, R2, c[0x0][0x17c], PT ;  /* 0x00005f0002007a0c */ /* 0x000fe20003fa6270 */
[----:B------:R4:W-:Y:S01]  /*1a370*/  @P4 STG.E [R14.64], R112 ;  /* 0x000000700e004986 */ /* 0x0009e2000c101904 */
[----:B------:R-:W-:Y:S01]  /*1a380*/  IADD3 R2, R196, 0x25, RZ ;  /* 0x00000025c4027810 */ /* 0x000fe20007ffe0ff */
[C---:B-1----:R-:W-:Y:S01]  /*1a390*/  IMAD.WIDE R18, R47.reuse, 0x4, R38 ;  /* 0x000000042f127825 */ /* 0x042fe200078e0226 */
[C---:B--2---:R-:W-:Y:S01]  /*1a3a0*/  IADD3 R45, R47.reuse, c[0x0][0x198], RZ ;  /* 0x000066002f2d7a10 */ /* 0x044fe20007ffe0ff */
[----:B------:R1:W-:Y:S01]  /*1a3b0*/  @P6 STG.E [R16.64], R124 ;  /* 0x0000007c10006986 */ /* 0x0003e2000c101904 */
[----:B------:R-:W-:Y:S01]  /*1a3c0*/  ISETP.GE.AND P1, PT, R2, c[0x0][0x17c], PT ;  /* 0x00005f0002007a0c */ /* 0x000fe20003f26270 */
[----:B---3--:R-:W-:Y:S01]  /*1a3d0*/  IMAD.WIDE R12, R47, 0x4, R36 ;  /* 0x000000042f0c7825 */ /* 0x008fe200078e0224 */
[----:B------:R-:W-:Y:S01]  /*1a3e0*/  ISETP.LT.AND P6, PT, R197, c[0x0][0x178], !P5 ;  /* 0x00005e00c5007a0c */ /* 0x000fe20006fc1270 */
[----:B------:R2:W-:Y:S01]  /*1a3f0*/  @P2 STG.E [R18.64], R113 ;  /* 0x0000007112002986 */ /* 0x0005e2000c101904 */
[----:B------:R-:W-:-:S02]  /*1a400*/  ISETP.LT.AND P5, PT, R198, c[0x0][0x178], !P5 ;  /* 0x00005e00c6007a0c */ /* 0x000fc40006fa1270 */
[----:B------:R-:W-:Y:S01]  /*1a410*/  IADD3 R2, R196, 0x26, RZ ;  /* 0x00000026c4027810 */ /* 0x000fe20007ffe0ff */
[----:B------:R3:W-:Y:S01]  /*1a420*/  @P0 STG.E [R12.64], R125 ;  /* 0x0000007d0c000986 */ /* 0x0007e2000c101904 */
[----:B------:R-:W-:Y:S01]  /*1a430*/  ISETP.LT.AND P0, PT, R197, c[0x0][0x178], !P1 ;  /* 0x00005e00c5007a0c */ /* 0x000fe20004f01270 */
[C---:B----4-:R-:W-:Y:S01]  /*1a440*/  IMAD.WIDE R14, R45.reuse, 0x4, R38 ;  /* 0x000000042d0e7825 */ /* 0x050fe200078e0226 */
[----:B------:R-:W-:Y:S02]  /*1a450*/  ISETP.LT.AND P1, PT, R198, c[0x0][0x178], !P1 ;  /* 0x00005e00c6007a0c */ /* 0x000fe40004f21270 */
[----:B------:R-:W-:Y:S01]  /*1a460*/  ISETP.GE.AND P3, PT, R2, c[0x0][0x17c], PT ;  /* 0x00005f0002007a0c */ /* 0x000fe20003f66270 */
[C---:B-1----:R-:W-:Y:S01]  /*1a470*/  IMAD.WIDE R16, R45.reuse, 0x4, R36 ;  /* 0x000000042d107825 */ /* 0x042fe200078e0224 */
[----:B------:R-:W-:Y:S01]  /*1a480*/  IADD3 R45, R45, c[0x0][0x198], RZ ;  /* 0x000066002d2d7a10 */ /* 0x000fe20007ffe0ff */
[----:B------:R1:W-:Y:S01]  /*1a490*/  @P6 STG.E [R14.64], R40 ;  /* 0x000000280e006986 */ /* 0x0003e2000c101904 */
[----:B------:R-:W-:-:S02]  /*1a4a0*/  IADD3 R2, R196, 0x27, RZ ;  /* 0x00000027c4027810 */ /* 0x000fc40007ffe0ff */
[C---:B------:R-:W-:Y:S01]  /*1a4b0*/  IADD3 R47, R45.reuse, c[0x0][0x198], RZ ;  /* 0x000066002d2f7a10 */ /* 0x040fe20007ffe0ff */
[----:B--2---:R-:W-:Y:S01]  /*1a4c0*/  IMAD.WIDE R18, R45, 0x4, R38 ;  /* 0x000000042d127825 */ /* 0x004fe200078e0226 */
[----:B------:R-:W-:Y:S01]  /*1a4d0*/  ISETP.GE.AND P4, PT, R2, c[0x0][0x17c], PT ;  /* 0x00005f0002007a0c */ /* 0x000fe20003f86270 */
[----:B------:R2:W-:Y:S01]  /*1a4e0*/  @P5 STG.E [R16.64], R120 ;  /* 0x0000007810005986 */ /* 0x0005e2000c101904 */
[----:B------:R-:W-:Y:S01]  /*1a4f0*/  ISETP.LT.AND P5, PT, R197, c[0x0][0x178], !P3 ;  /* 0x00005e00c5007a0c */ /* 0x000fe20005fa1270 */
[----:B---3--:R-:W-:Y:S01]  /*1a500*/  IMAD.WIDE R12, R45, 0x4, R36 ;  /* 0x000000042d0c7825 */ /* 0x008fe200078e0224 */
        /* <DEDUP_REMOVED lines=30> */
[----:B-1----:R-:W-:Y:S01]  /*1a6f0*/  IMAD.WIDE R18, R41, 0x4, R38 ;  /* 0x0000000429127825 */ /* 0x002fe200078e0226 */
[----:B------:R-:W-:Y:S01]  /*1a700*/  ISETP.LT.AND P5, PT, R197, c[0x0][0x178], !P0 ;  /* 0x00005e00c5007a0c */ /* 0x000fe200047a1270 */
[----:B------:R1:W-:Y:S01]  /*1a710*/  @P6 STG.E [R16.64], R130 ;  /* 0x0000008210006986 */ /* 0x0003e2000c101904 */
[----:B------:R-:W-:Y:S01]  /*1a720*/  ISETP.GE.AND P2, PT, R2, c[0x0][0x17c], PT ;  /* 0x00005f0002007a0c */ /* 0x000fe20003f46270 */
[C---:B--2---:R-:W-:Y:S01]  /*1a730*/  IMAD.WIDE R4, R41.reuse, 0x4, R36 ;  /* 0x0000000429047825 */ /* 0x044fe200078e0224 */
[----:B------:R-:W-:Y:S01]  /*1a740*/  IADD3 R29, R41, c[0x0][0x198], RZ ;  /* 0x00006600291d7a10 */ /* 0x000fe20007ffe0ff */
[----:B------:R-:W-:Y:S01]  /*1a750*/  @P4 STG.E [R18.64], R119 ;  /* 0x0000007712004986 */ /* 0x000fe2000c101904 */
[----:B------:R-:W-:-:S02]  /*1a760*/  ISETP.LT.AND P6, PT, R198, c[0x0][0x178], !P0 ;  /* 0x00005e00c6007a0c */ /* 0x000fc400047c1270 */
[----:B------:R-:W-:Y:S01]  /*1a770*/  IADD3 R2, R196, 0x2c, RZ ;  /* 0x0000002cc4027810 */ /* 0x000fe20007ffe0ff */
[----:B------:R2:W-:Y:S01]  /*1a780*/  @P3 STG.E [R4.64], R131 ;  /* 0x0000008304003986 */ /* 0x0005e2000c101904 */
[----:B------:R-:W-:Y:S01]  /*1a790*/  ISETP.LT.AND P3, PT, R197, c[0x0][0x178], !P2 ;  /* 0x00005e00c5007a0c */ /* 0x000fe20005761270 */
[C---:B------:R-:W-:Y:S01]  /*1a7a0*/  IMAD.WIDE R12, R29.reuse, 0x4, R38 ;  /* 0x000000041d0c7825 */ /* 0x040fe200078e0226 */
[----:B------:R-:W-:Y:S02]  /*1a7b0*/  ISETP.LT.AND P2, PT, R198, c[0x0][0x178], !P2 ;  /* 0x00005e00c6007a0c */ /* 0x000fe40005741270 */
[----:B------:R-:W-:Y:S01]  /*1a7c0*/  ISETP.GE.AND P1, PT, R2, c[0x0][0x17c], PT ;  /* 0x00005f0002007a0c */ /* 0x000fe20003f26270 */
[C---:B---3--:R-:W-:Y:S01]  /*1a7d0*/  IMAD.WIDE R14, R29.reuse, 0x4, R36 ;  /* 0x000000041d0e7825 */ /* 0x048fe200078e0224 */
[----:B------:R-:W-:Y:S01]  /*1a7e0*/  IADD3 R29, R29, c[0x0][0x198], RZ ;  /* 0x000066001d1d7a10 */ /* 0x000fe20007ffe0ff */
[----:B------:R-:W-:Y:S01]  /*1a7f0*/  @P5 STG.E [R12.64], R114 ;  /* 0x000000720c005986 */ /* 0x000fe2000c101904 */
[----:B------:R-:W-:-:S02]  /*1a800*/  IADD3 R2, R196, 0x2d, RZ ;  /* 0x0000002dc4027810 */ /* 0x000fc40007ffe0ff */
[----:B------:R-:W-:Y:S01]  /*1a810*/  ISETP.LT.AND P5, PT, R197, c[0x0][0x178], !P1 ;  /* 0x00005e00c5007a0c */ /* 0x000fe20004fa1270 */
[C---:B-1----:R-:W-:Y:S01]  /*1a820*/  IMAD.WIDE R16, R29.reuse, 0x4, R38 ;  /* 0x000000041d107825 */ /* 0x042fe200078e0226 */
[----:B------:R-:W-:Y:S01]  /*1a830*/  ISETP.GE.AND P0, PT, R2, c[0x0][0x17c], PT ;  /* 0x00005f0002007a0c */ /* 0x000fe20003f06270 */
[----:B------:R-:W-:Y:S01]  /*1a840*/  @P6 STG.E [R14.64], R126 ;  /* 0x0000007e0e006986 */ /* 0x000fe2000c101904 */
[C---:B------:R-:W-:Y:S01]  /*1a850*/  IADD3 R41, R29.reuse, c[0x0][0x198], RZ ;  /* 0x000066001d297a10 */ /* 0x040fe20007ffe0ff */
[----:B--2---:R-:W-:Y:S01]  /*1a860*/  IMAD.WIDE R4, R29, 0x4, R36 ;  /* 0x000000041d047825 */ /* 0x004fe200078e0224 */
[----:B------:R-:W-:Y:S01]  /*1a870*/  ISETP.LT.AND P6, PT, R198, c[0x0][0x178], !P1 ;  /* 0x00005e00c6007a0c */ /* 0x000fe20004fc1270 */
[----:B------:R1:W-:Y:S01]  /*1a880*/  @P3 STG.E [R16.64], R115 ;  /* 0x0000007310003986 */ /* 0x0003e2000c101904 */
[----:B------:R-:W-:Y:S01]  /*1a890*/  IADD3 R2, R196, 0x2e, RZ ;  /* 0x0000002ec4027810 */ /* 0x000fe20007ffe0ff */
[----:B------:R-:W-:Y:S02]  /*1a8a0*/  IMAD.WIDE R18, R41, 0x4, R38 ;  /* 0x0000000429127825 */ /* 0x000fe400078e0226 */
[----:B------:R2:W-:Y:S01]  /*1a8b0*/  @P2 STG.E [R4.64], R127 ;  /* 0x0000007f04002986 */ /* 0x0005e2000c101904 */
[----:B------:R-:W-:Y:S01]  /*1a8c0*/  ISETP.LT.AND P2, PT, R197, c[0x0][0x178], !P0 ;  /* 0x00005e00c5007a0c */ /* 0x000fe20004741270 */
[C---:B------:R-:W-:Y:S01]  /*1a8d0*/  IMAD.WIDE R28, R41.reuse, 0x4, R36 ;  /* 0x00000004291c7825 */ /* 0x040fe200078e0224 */
[----:B------:R-:W-:Y:S01]  /*1a8e0*/  ISETP.LT.AND P0, PT, R198, c[0x0][0x178], !P0 ;  /* 0x00005e00c6007a0c */ /* 0x000fe20004701270 */
[----:B------:R-:W3:Y:S01]  /*1a8f0*/  LDS.128 R12, [R0] ;  /* 0x00000000000c7984 */ /* 0x000ee20000000c00 */
[----:B------:R-:W-:-:S02]  /*1a900*/  IADD3 R41, R41, c[0x0][0x198], RZ ;  /* 0x0000660029297a10 */ /* 0x000fc40007ffe0ff */
[----:B------:R-:W-:Y:S01]  /*1a910*/  ISETP.GE.AND P4, PT, R2, c[0x0][0x17c], PT ;  /* 0x00005f0002007a0c */ /* 0x000fe20003f86270 */
[----:B------:R-:W-:Y:S01]  /*1a920*/  @P5 STG.E [R18.64], R42 ;  /* 0x0000002a12005986 */ /* 0x000fe2000c101904 */
[----:B------:R-:W-:Y:S02]  /*1a930*/  IADD3 R2, R196, 0x2f, RZ ;  /* 0x0000002fc4027810 */ /* 0x000fe40007ffe0ff */
[C---:B-1----:R-:W-:Y:S01]  /*1a940*/  IADD3 R17, R41.reuse, c[0x0][0x198], RZ ;  /* 0x0000660029117a10 */ /* 0x042fe20007ffe0ff */
[----:B--2---:R-:W-:Y:S01]  /*1a950*/  IMAD.WIDE R4, R41, 0x4, R38 ;  /* 0x0000000429047825 */ /* 0x004fe200078e0226 */
[----:B------:R-:W-:Y:S01]  /*1a960*/  ISETP.LT.AND P5, PT, R197, c[0x0][0x178], !P4 ;  /* 0x00005e00c5007a0c */ /* 0x000fe200067a1270 */
[----:B------:R1:W-:Y:S01]  /*1a970*/  @P6 STG.E [R28.64], R122 ;  /* 0x0000007a1c006986 */ /* 0x0003e2000c101904 */
[----:B------:R-:W-:Y:S01]  /*1a980*/  ISETP.GE.AND P1, PT, R2, c[0x0][0x17c], PT ;  /* 0x00005f0002007a0c */ /* 0x000fe20003f26270 */
[--C-:B------:R-:W-:Y:S01]  /*1a990*/  IMAD.WIDE R40, R41, 0x4, R36.reuse ;  /* 0x0000000429287825 */ /* 0x100fe200078e0224 */
[----:B------:R-:W-:Y:S01]  /*1a9a0*/  ISETP.LT.AND P4, PT, R198, c[0x0][0x178], !P4 ;  /* 0x00005e00c6007a0c */ /* 0x000fe20006781270 */
[----:B------:R2:W-:Y:S01]  /*1a9b0*/  @P2 STG.E [R4.64], R43 ;  /* 0x0000002b04002986 */ /* 0x0005e2000c101904 */
[C---:B------:R-:W-:Y:S01]  /*1a9c0*/  IADD3 R47, R17.reuse, c[0x0][0x198], RZ ;  /* 0x00006600112f7a10 */ /* 0x040fe20007ffe0ff */
[----:B------:R-:W-:Y:S01]  /*1a9d0*/  IMAD.WIDE R44, R17, 0x4, R36 ;  /* 0x00000004112c7825 */ /* 0x000fe200078e0224 */
[----:B------:R-:W-:Y:S01]  /*1a9e0*/  IADD3 R2, R196, 0x30, RZ ;  /* 0x00000030c4027810 */ /* 0x000fe20007ffe0ff */
[----:B------:R4:W-:Y:S01]  /*1a9f0*/  @P0 STG.E [R40.64], R123 ;  /* 0x0000007b28000986 */ /* 0x0009e2000c101904 */
[----:B------:R-:W-:-:S02]  /*1aa00*/  ISETP.LT.AND P0, PT, R197, c[0x0][0x178], !P1 ;  /* 0x00005e00c5007a0c */ /* 0x000fc40004f01270 */
[----:B------:R-:W-:Y:S01]  /*1aa10*/  ISETP.LT.AND P1, PT, R198, c[0x0][0x178], !P1 ;  /* 0x00005e00c6007a0c */ /* 0x000fe20004f21270 */
[--C-:B-1----:R-:W-:Y:S01]  /*1aa20*/  IMAD.WIDE R28, R17, 0x4, R38.reuse ;  /* 0x00000004111c7825 */ /* 0x102fe200078e0226 */
[----:B------:R-:W-:Y:S01]  /*1aa30*/  ISETP.GE.AND P3, PT, R2, c[0x0][0x17c], PT ;  /* 0x00005f0002007a0c */ /* 0x000fe20003f66270 */
[----:B------:R-:W1:Y:S01]  /*1aa40*/  LDS.128 R16, [R69] ;  /* 0x0000000045107984 */ /* 0x000e620000000c00 */
[----:B------:R-:W-:Y:S01]  /*1aa50*/  IADD3 R2, R196, 0x31, RZ ;  /* 0x00000031c4027810 */ /* 0x000fe20007ffe0ff */
[C-C-:B--2---:R-:W-:Y:S01]  /*1aa60*/  IMAD.WIDE R4, R47.reuse, 0x4, R38.reuse ;  /* 0x000000042f047825 */ /* 0x144fe200078e0226 */
[----:B------:R-:W-:Y:S01]  /*1aa70*/  IADD3 R49, R47, c[0x0][0x198], RZ ;  /* 0x000066002f317a10 */ /* 0x000fe20007ffe0ff */
[----:B------:R2:W-:Y:S01]  /*1aa80*/  @P5 STG.E [R28.64], R30 ;  /* 0x0000001e1c005986 */ /* 0x0005e2000c101904 */
[----:B------:R-:W-:Y:S02]  /*1aa90*/  ISETP.GE.AND P6, PT, R2, c[0x0][0x17c], PT ;  /* 0x00005f0002007a0c */ /* 0x000fe40003fc6270 */
[----:B------:R-:W-:Y:S01]  /*1aaa0*/  ISETP.LT.AND P5, PT, R198, c[0x0][0x178], !P3 ;  /* 0x00005e00c6007a0c */ /* 0x000fe20005fa1270 */
[----:B------:R-:W-:Y:S01]  /*1aab0*/  @P4 STG.E [R44.64], R6 ;  /* 0x000000062c004986 */ /* 0x000fe2000c101904 */
[----:B------:R-:W-:Y:S01]  /*1aac0*/  ISETP.LT.AND P4, PT, R197, c[0x0][0x178], !P3 ;  /* 0x00005e00c5007a0c */ /* 0x000fe20005f81270 */
[C---:B----4-:R-:W-:Y:S01]  /*1aad0*/  IMAD.WIDE R40, R49.reuse, 0x4, R38 ;  /* 0x0000000431287825 */ /* 0x050fe200078e0226 */
[----:B------:R-:W-:Y:S01]  /*1aae0*/  IADD3 R0, R196, 0x32, RZ ;  /* 0x00000032c4007810 */ /* 0x000fe20007ffe0ff */
[----:B------:R4:W-:Y:S02]  /*1aaf0*/  @P0 STG.E [R4.64], R31 ;  /* 0x0000001f04000986 */ /* 0x0009e4000c101904 */
[C-C-:B------:R-:W-:Y:S01]  /*1ab00*/  IMAD.WIDE R42, R49.reuse, 0x4, R36.reuse ;  /* 0x00000004312a7825 */ /* 0x140fe200078e0224 */
[----:B------:R-:W-:Y:S01]  /*1ab10*/  IADD3 R49, R49, c[0x0][0x198], RZ ;  /* 0x0000660031317a10 */ /* 0x000fe20007ffe0ff */
[----:B------:R-:W1:Y:S01]  /*1ab20*/  LDS.128 R68, [R68] ;  /* 0x0000000044447984 */ /* 0x000e620000000c00 */
[----:B------:R-:W-:Y:S01]  /*1ab30*/  ISETP.GE.AND P2, PT, R0, c[0x0][0x17c], PT ;  /* 0x00005f0000007a0c */ /* 0x000fe20003f46270 */
[----:B--2---:R-:W-:Y:S01]  /*1ab40*/  IMAD.WIDE R28, R47, 0x4, R36 ;  /* 0x000000042f1c7825 */ /* 0x004fe200078e0224 */
[----:B------:R-:W-:Y:S01]  /*1ab50*/  IADD3 R0, R196, 0x33, RZ ;  /* 0x00000033c4007810 */ /* 0x000fe20007ffe0ff */
[----:B------:R-:W2:Y:S03]  /*1ab60*/  LDS.128 R44, [R3] ;  /* 0x00000000032c7984 */ /* 0x000ea60000000c00 */
[----:B------:R-:W-:Y:S01]  /*1ab70*/  ISETP.GE.AND P3, PT, R0, c[0x0][0x17c], PT ;  /* 0x00005f0000007a0c */ /* 0x000fe20003f66270 */
[----:B------:R3:W-:Y:S01]  /*1ab80*/  @P1 STG.E [R28.64], R7 ;  /* 0x000000071c001986 */ /* 0x0007e2000c101904 */
[----:B------:R-:W-:Y:S01]  /*1ab90*/  ISETP.LT.AND P1, PT, R197, c[0x0][0x178], !P6 ;  /* 0x00005e00c5007a0c */ /* 0x000fe20007721270 */
[C---:B----4-:R-:W-:Y:S01]  /*1aba0*/  IMAD.WIDE R4, R49.reuse, 0x4, R38 ;  /* 0x0000000431047825 */ /* 0x050fe200078e0226 */
[----:B------:R-:W-:Y:S01]  /*1abb0*/  ISETP.LT.AND P6, PT, R198, c[0x0][0x178], !P6 ;  /* 0x00005e00c6007a0c */ /* 0x000fe200077c1270 */
[----:B------:R4:W-:Y:S01]  /*1abc0*/  @P4 STG.E [R40.64], R20 ;  /* 0x0000001428004986 */ /* 0x0009e2000c101904 */
[----:B------:R-:W-:-:S02]  /*1abd0*/  IADD3 R31, R49, c[0x0][0x198], RZ ;  /* 0x00006600311f7a10 */ /* 0x000fc40007ffe0ff */
[----:B------:R-:W-:Y:S01]  /*1abe0*/  IADD3 R0, R196, 0x34, RZ ;  /* 0x00000034c4007810 */ /* 0x000fe20007ffe0ff */
[----:B---3--:R-:W-:Y:S01]  /*1abf0*/  @P5 STG.E [R42.64], R12 ;  /* 0x0000000c2a005986 */ /* 0x008fe2000c101904 */
[----:B------:R-:W-:Y:S02]  /*1ac00*/  ISETP.LT.AND P5, PT, R197, c[0x0][0x178], !P2 ;  /* 0x00005e00c5007a0c */ /* 0x000fe400057a1270 */
[----:B------:R-:W-:Y:S01]  /*1ac10*/  ISETP.LT.AND P2, PT, R198, c[0x0][0x178], !P2 ;  /* 0x00005e00c6007a0c */ /* 0x000fe20005741270 */
[----:B------:R-:W-:Y:S01]  /*1ac20*/  IMAD.WIDE R6, R49, 0x4, R36 ;  /* 0x0000000431067825 */ /* 0x000fe200078e0224 */
[----:B------:R-:W-:Y:S01]  /*1ac30*/  ISETP.GE.AND P0, PT, R0, c[0x0][0x17c], PT ;  /* 0x00005f0000007a0c */ /* 0x000fe20003f06270 */
[----:B------:R3:W-:Y:S01]  /*1ac40*/  @P1 STG.E [R4.64], R21 ;  /* 0x0000001504001986 */ /* 0x0007e2000c101904 */
[----:B------:R-:W-:Y:S01]  /*1ac50*/  IADD3 R0, R196, 0x35, RZ ;  /* 0x00000035c4007810 */ /* 0x000fe20007ffe0ff */
[C---:B------:R-:W-:Y:S01]  /*1ac60*/  IMAD.WIDE R28, R31.reuse, 0x4, R38 ;  /* 0x000000041f1c7825 */ /* 0x040fe200078e0226 */
[----:B----4-:R-:W-:Y:S01]  /*1ac70*/  IADD3 R41, R31, c[0x0][0x198], RZ ;  /* 0x000066001f297a10 */ /* 0x010fe20007ffe0ff */
[----:B------:R4:W-:Y:S01]  /*1ac80*/  @P6 STG.E [R6.64], R13 ;  /* 0x0000000d06006986 */ /* 0x0009e2000c101904 */
[----:B------:R-:W-:Y:S01]  /*1ac90*/  ISETP.LT.AND P6, PT, R197, c[0x0][0x178], !P3 ;  /* 0x00005e00c5007a0c */ /* 0x000fe20005fc1270 */
[----:B------:R-:W-:Y:S01]  /*1aca0*/  IMAD.WIDE R30, R31, 0x4, R36 ;  /* 0x000000041f1e7825 */ /* 0x000fe200078e0224 */
[----:B------:R-:W-:Y:S01]  /*1acb0*/  ISETP.GE.AND P4, PT, R0, c[0x0][0x17c], PT ;  /* 0x00005f0000007a0c */ /* 0x000fe20003f86270 */
[----:B------:R-:W-:Y:S01]  /*1acc0*/  @P5 STG.E [R28.64], R8 ;  /* 0x000000081c005986 */ /* 0x000fe2000c101904 */
[----:B------:R-:W-:-:S02]  /*1acd0*/  ISETP.LT.AND P3, PT, R198, c[0x0][0x178], !P3 ;  /* 0x00005e00c6007a0c */ /* 0x000fc40005f61270 */
[----:B------:R-:W-:Y:S01]  /*1ace0*/  ISETP.LT.AND P5, PT, R197, c[0x0][0x178], !P0 ;  /* 0x00005e00c5007a0c */ /* 0x000fe200047a1270 */
[C---:B---3--:R-:W-:Y:S01]  /*1acf0*/  IMAD.WIDE R4, R41.reuse, 0x4, R38 ;  /* 0x0000000429047825 */ /* 0x048fe200078e0226 */
[----:B-1----:R-:W-:Y:S01]  /*1ad00*/  @P2 STG.E [R30.64], R16 ;  /* 0x000000101e002986 */ /* 0x002fe2000c101904 */
[C---:B------:R-:W-:Y:S02]  /*1ad10*/  ISETP.LT.AND P0, PT, R198.reuse, c[0x0][0x178], !P0 ;  /* 0x00005e00c6007a0c */ /* 0x040fe40004701270 */
[C---:B----4-:R-:W-:Y:S01]  /*1ad20*/  IADD3 R7, R41.reuse, c[0x0][0x198], RZ ;  /* 0x0000660029077a10 */ /* 0x050fe20007ffe0ff */
[----:B------:R-:W-:Y:S01]  /*1ad30*/  IMAD.WIDE R20, R41, 0x4, R36 ;  /* 0x0000000429147825 */ /* 0x000fe200078e0224 */
[----:B------:R1:W-:Y:S01]  /*1ad40*/  @P6 STG.E [R4.64], R9 ;  /* 0x0000000904006986 */ /* 0x0003e2000c101904 */
[----:B------:R-:W-:Y:S02]  /*1ad50*/  ISETP.LT.AND P6, PT, R197, c[0x0][0x178], !P4 ;  /* 0x00005e00c5007a0c */ /* 0x000fe400067c1270 */
[----:B------:R-:W-:Y:S01]  /*1ad60*/  ISETP.LT.AND P4, PT, R198, c[0x0][0x178], !P4 ;  /* 0x00005e00c6007a0c */ /* 0x000fe20006781270 */
[C---:B------:R-:W-:Y:S01]  /*1ad70*/  IMAD.WIDE R2, R7.reuse, 0x4, R38 ;  /* 0x0000000407027825 */ /* 0x040fe200078e0226 */
[----:B------:R-:W-:Y:S01]  /*1ad80*/  IADD3 R0, R196, 0x36, RZ ;  /* 0x00000036c4007810 */ /* 0x000fe20007ffe0ff */
[----:B------:R-:W-:Y:S01]  /*1ad90*/  @P3 STG.E [R20.64], R17 ;  /* 0x0000001114003986 */ /* 0x000fe2000c101904 */
[C---:B------:R-:W-:Y:S01]  /*1ada0*/  IADD3 R13, R7.reuse, c[0x0][0x198], RZ ;  /* 0x00006600070d7a10 */ /* 0x040fe20007ffe0ff */
[----:B------:R-:W-:Y:S01]  /*1adb0*/  IMAD.WIDE R6, R7, 0x4, R36 ;  /* 0x0000000407067825 */ /* 0x000fe200078e0224 */
[----:B------:R-:W-:Y:S01]  /*1adc0*/  ISETP.GE.AND P1, PT, R0, c[0x0][0x17c], PT ;  /* 0x00005f0000007a0c */ /* 0x000fe20003f26270 */
[----:B------:R3:W-:Y:S01]  /*1add0*/  @P5 STG.E [R2.64], R32 ;  /* 0x0000002002005986 */ /* 0x0007e2000c101904 */
[----:B------:R-:W-:Y:S01]  /*1ade0*/  IADD3 R0, R196, 0x37, RZ ;  /* 0x00000037c4007810 */ /* 0x000fe20007ffe0ff */
[----:B-1----:R-:W-:Y:S01]  /*1adf0*/  IMAD.WIDE R4, R13, 0x4, R38 ;  /* 0x000000040d047825 */ /* 0x002fe200078e0226 */
[----:B------:R-:W-:Y:S01]  /*1ae00*/  ISETP.LT.AND P5, PT, R197, c[0x0][0x178], !P1 ;  /* 0x00005e00c5007a0c */ /* 0x000fe20004fa1270 */
[----:B------:R1:W-:Y:S01]  /*1ae10*/  @P0 STG.E [R6.64], R68 ;  /* 0x0000004406000986 */ /* 0x0003e2000c101904 */
[----:B------:R-:W-:Y:S01]  /*1ae20*/  ISETP.GE.AND P2, PT, R0, c[0x0][0x17c], PT ;  /* 0x00005f0000007a0c */ /* 0x000fe20003f46270 */
[C---:B------:R-:W-:Y:S01]  /*1ae30*/  IMAD.WIDE R8, R13.reuse, 0x4, R36 ;  /* 0x000000040d087825 */ /* 0x040fe200078e0224 */
[----:B------:R-:W-:Y:S01]  /*1ae40*/  IADD3 R13, R13, c[0x0][0x198], RZ ;  /* 0x000066000d0d7a10 */ /* 0x000fe20007ffe0ff */
[----:B------:R4:W-:Y:S01]  /*1ae50*/  @P6 STG.E [R4.64], R33 ;  /* 0x0000002104006986 */ /* 0x0009e2000c101904 */
[----:B------:R-:W-:-:S02]  /*1ae60*/  ISETP.LT.AND P1, PT, R198, c[0x0][0x178], !P1 ;  /* 0x00005e00c6007a0c */ /* 0x000fc40004f21270 */
[----:B------:R-:W-:Y:S01]  /*1ae70*/  IADD3 R0, R196, 0x38, RZ ;  /* 0x00000038c4007810 */ /* 0x000fe20007ffe0ff */
[----:B------:R2:W-:Y:S01]  /*1ae80*/  @P4 STG.E [R8.64], R69 ;  /* 0x0000004508004986 */ /* 0x0005e2000c101904 */
[----:B------:R-:W-:Y:S01]  /*1ae90*/  ISETP.LT.AND P4, PT, R197, c[0x0][0x178], !P2 ;  /* 0x00005e00c5007a0c */ /* 0x000fe20005781270 */
[C---:B---3--:R-:W-:Y:S01]  /*1aea0*/  IMAD.WIDE R2, R13.reuse, 0x4, R38 ;  /* 0x000000040d027825 */ /* 0x048fe200078e0226 */
[----:B------:R-:W-:Y:S02]  /*1aeb0*/  ISETP.LT.AND P6, PT, R198, c[0x0][0x178], !P2 ;  /* 0x00005e00c6007a0c */ /* 0x000fe400057c1270 */
[C---:B------:R-:W-:Y:S01]  /*1aec0*/  IADD3 R17, R13.reuse, c[0x0][0x198], RZ ;  /* 0x000066000d117a10 */ /* 0x040fe20007ffe0ff */
[----:B-1----:R-:W-:Y:S01]  /*1aed0*/  IMAD.WIDE R6, R13, 0x4, R36 ;  /* 0x000000040d067825 */ /* 0x002fe200078e0224 */
[----:B------:R-:W-:Y:S01]  /*1aee0*/  ISETP.GE.AND P3, PT, R0, c[0x0][0x17c], PT ;  /* 0x00005f0000007a0c */ /* 0x000fe20003f66270 */
[----:B------:R1:W-:Y:S01]  /*1aef0*/  @P5 STG.E [R2.64], R24 ;  /* 0x0000001802005986 */ /* 0x0003e2000c101904 */
[----:B------:R-:W-:Y:S01]  /*1af00*/  IADD3 R0, R196, 0x39, RZ ;  /* 0x00000039c4007810 */ /* 0x000fe20007ffe0ff */
[----:B----4-:R-:W-:Y:S01]  /*1af10*/  IMAD.WIDE R4, R17, 0x4, R38 ;  /* 0x0000000411047825 */ /* 0x010fe200078e0226 */
[----:B------:R-:W-:Y:S01]  /*1af20*/  ISETP.LT.AND P5, PT, R197, c[0x0][0x178], !P3 ;  /* 0x00005e00c5007a0c */ /* 0x000fe20005fa1270 */
[----:B--2---:R2:W-:Y:S01]  /*1af30*/  @P1 STG.E [R6.64], R44 ;  /* 0x0000002c06001986 */ /* 0x0045e2000c101904 */
[----:B------:R-:W-:Y:S01]  /*1af40*/  ISETP.GE.AND P0, PT, R0, c[0x0][0x17c], PT ;  /* 0x00005f0000007a0c */ /* 0x000fe20003f06270 */
[C---:B------:R-:W-:Y:S01]  /*1af50*/  IMAD.WIDE R8, R17.reuse, 0x4, R36 ;  /* 0x0000000411087825 */ /* 0x040fe200078e0224 */
[----:B------:R-:W-:Y:S01]  /*1af60*/  IADD3 R0, R196, 0x3a, RZ ;  /* 0x0000003ac4007810 */ /* 0x000fe20007ffe0ff */
[----:B------:R3:W-:Y:S01]  /*1af70*/  @P4 STG.E [R4.64], R25 ;  /* 0x0000001904004986 */ /* 0x0007e2000c101904 */
[----:B------:R-:W-:-:S02]  /*1af80*/  IADD3 R17, R17, c[0x0][0x198], RZ ;  /* 0x0000660011117a10 */ /* 0x000fc40007ffe0ff */
[----:B------:R-:W-:Y:S01]  /*1af90*/  ISETP.LT.AND P3, PT, R198, c[0x0][0x178], !P3 ;  /* 0x00005e00c6007a0c */ /* 0x000fe20005f61270 */
[----:B------:R4:W-:Y:S01]  /*1afa0*/  @P6 STG.E [R8.64], R45 ;  /* 0x0000002d08006986 */ /* 0x0009e2000c101904 */
[----:B------:R-:W-:Y:S01]  /*1afb0*/  ISETP.LT.AND P4, PT, R197, c[0x0][0x178], !P0 ;  /* 0x00005e00c5007a0c */ /* 0x000fe20004781270 */
[C---:B-1----:R-:W-:Y:S01]  /*1afc0*/  IMAD.WIDE R2, R17.reuse, 0x4, R38 ;  /* 0x0000000411027825 */ /* 0x042fe200078e0226 */
[----:B------:R-:W-:Y:S02]  /*1afd0*/  ISETP.GE.AND P2, PT, R0, c[0x0][0x17c], PT ;  /* 0x00005f0000007a0c */ /* 0x000fe40003f46270 */
[----:B------:R-:W-:Y:S01]  /*1afe0*/  ISETP.LT.AND P6, PT, R198, c[0x0][0x178], !P0 ;  /* 0x00005e00c6007a0c */ /* 0x000fe200047c1270 */
[C---:B--2---:R-:W-:Y:S01]  /*1aff0*/  IMAD.WIDE R6, R17.reuse, 0x4, R36 ;  /* 0x0000000411067825 */ /* 0x044fe200078e0224 */
[----:B------:R-:W-:Y:S01]  /*1b000*/  IADD3 R0, R196, 0x3b, RZ ;  /* 0x0000003bc4007810 */ /* 0x000fe20007ffe0ff */
[----:B------:R1:W-:Y:S01]  /*1b010*/  @P5 STG.E [R2.64], R22 ;  /* 0x0000001602005986 */ /* 0x0003e2000c101904 */
[----:B------:R-:W-:-:S02]  /*1b020*/  IADD3 R13, R17, c[0x0][0x198], RZ ;  /* 0x00006600110d7a10 */ /* 0x000fc40007ffe0ff */
[----:B------:R-:W-:Y:S01]  /*1b030*/  ISETP.GE.AND P1, PT, R0, c[0x0][0x17c], PT ;  /* 0x00005f0000007a0c */ /* 0x000fe20003f26270 */
[----:B------:R-:W-:Y:S01]  /*1b040*/  @P3 STG.E [R6.64], R14 ;  /* 0x0000000e06003986 */ /* 0x000fe2000c101904 */
[----:B------:R-:W-:Y:S01]  /*1b050*/  IADD3 R0, R196, 0x3c, RZ ;  /* 0x0000003cc4007810 */ /* 0x000fe20007ffe0ff */
[----:B---3--:R-:W-:Y:S01]  /*1b060*/  IMAD.WIDE R4, R13, 0x4, R38 ;  /* 0x000000040d047825 */ /* 0x008fe200078e0226 */
[----:B------:R-:W-:Y:S02]  /*1b070*/  ISETP.LT.AND P5, PT, R197, c[0x0][0x178], !P2 ;  /* 0x00005e00c5007a0c */ /* 0x000fe400057a1270 */
[----:B------:R-:W-:Y:S01]  /*1b080*/  ISETP.GE.AND P0, PT, R0, c[0x0][0x17c], PT ;  /* 0x00005f0000007a0c */ /* 0x000fe20003f06270 */
[C---:B----4-:R-:W-:Y:S01]  /*1b090*/  IMAD.WIDE R8, R13.reuse, 0x4, R36 ;  /* 0x000000040d087825 */ /* 0x050fe200078e0224 */
[----:B------:R-:W-:Y:S01]  /*1b0a0*/  IADD3 R13, R13, c[0x0][0x198], RZ ;  /* 0x000066000d0d7a10 */ /* 0x000fe20007ffe0ff */
[----:B------:R2:W-:Y:S01]  /*1b0b0*/  @P4 STG.E [R4.64], R23 ;  /* 0x0000001704004986 */ /* 0x0005e2000c101904 */
[----:B------:R-:W-:-:S02]  /*1b0c0*/  ISETP.LT.AND P2, PT, R198, c[0x0][0x178], !P2 ;  /* 0x00005e00c6007a0c */ /* 0x000fc40005741270 */
[----:B------:R-:W-:Y:S01]  /*1b0d0*/  ISETP.LT.AND P4, PT, R197, c[0x0][0x178], !P1 ;  /* 0x00005e00c5007a0c */ /* 0x000fe20004f81270 */
[----:B------:R3:W-:Y:S01]  /*1b0e0*/  @P6 STG.E [R8.64], R15 ;  /* 0x0000000f08006986 */ /* 0x0007e2000c101904 */
[----:B------:R-:W-:Y:S01]  /*1b0f0*/  ISETP.LT.AND P1, PT, R198, c[0x0][0x178], !P1 ;  /* 0x00005e00c6007a0c */ /* 0x000fe20004f21270 */
[C---:B-1----:R-:W-:Y:S01]  /*1b100*/  IMAD.WIDE R2, R13.reuse, 0x4, R38 ;  /* 0x000000040d027825 */ /* 0x042fe200078e0226 */
[----:B------:R-:W-:Y:S02]  /*1b110*/  IADD3 R17, R13, c[0x0][0x198], RZ ;  /* 0x000066000d117a10 */ /* 0x000fe40007ffe0ff */
[----:B------:R-:W-:Y:S02]  /*1b120*/  ISETP.LT.AND P6, PT, R197, c[0x0][0x178], !P0 ;  /* 0x00005e00c5007a0c */ /* 0x000fe400047c1270 */
[----:B------:R-:W-:Y:S01]  /*1b130*/  IADD3 R0, R196, 0x3d, RZ ;  /* 0x0000003dc4007810 */ /* 0x000fe20007ffe0ff */
[----:B--2---:R-:W-:Y:S01]  /*1b140*/  IMAD.WIDE R4, R13, 0x4, R36 ;  /* 0x000000040d047825 */ /* 0x004fe200078e0224 */
[C---:B------:R-:W-:Y:S01]  /*1b150*/  IADD3 R21, R17.reuse, c[0x0][0x198], RZ ;  /* 0x0000660011157a10 */ /* 0x040fe20007ffe0ff */
[----:B------:R1:W-:Y:S01]  /*1b160*/  @P5 STG.E [R2.64], R10 ;  /* 0x0000000a02005986 */ /* 0x0003e2000c101904 */
[----:B------:R-:W-:Y:S01]  /*1b170*/  ISETP.GE.AND P3, PT, R0, c[0x0][0x17c], PT ;  /* 0x00005f0000007a0c */ /* 0x000fe20003f66270 */
[C---:B------:R-:W-:Y:S01]  /*1b180*/  IMAD.WIDE R6, R17.reuse, 0x4, R38 ;  /* 0x0000000411067825 */ /* 0x040fe200078e0226 */
[C---:B------:R-:W-:Y:S01]  /*1b190*/  IADD3 R0, R196.reuse, 0x3e, RZ ;  /* 0x0000003ec4007810 */ /* 0x040fe20007ffe0ff */
[----:B------:R2:W-:Y:S01]  /*1b1a0*/  @P2 STG.E [R4.64], R18 ;  /* 0x0000001204002986 */ /* 0x0005e2000c101904 */
[----:B------:R-:W-:Y:S01]  /*1b1b0*/  IADD3 R196, R196, 0x3f, RZ ;  /* 0x0000003fc4c47810 */ /* 0x000fe20007ffe0ff */
[----:B---3--:R-:W-:Y:S01]  /*1b1c0*/  IMAD.WIDE R8, R17, 0x4, R36 ;  /* 0x0000000411087825 */ /* 0x008fe200078e0224 */
[----:B------:R-:W-:Y:S01]  /*1b1d0*/  ISETP.GE.AND P5, PT, R0, c[0x0][0x17c], PT ;  /* 0x00005f0000007a0c */ /* 0x000fe20003fa6270 */
[----:B------:R3:W-:Y:S01]  /*1b1e0*/  @P4 STG.E [R6.64], R11 ;  /* 0x0000000b06004986 */ /* 0x0007e2000c101904 */
[C---:B------:R-:W-:Y:S01]  /*1b1f0*/  IADD3 R15, R21.reuse, c[0x0][0x198], RZ ;  /* 0x00006600150f7a10 */ /* 0x040fe20007ffe0ff */
[C---:B------:R-:W-:Y:S01]  /*1b200*/  IMAD.WIDE R12, R21.reuse, 0x4, R38 ;  /* 0x00000004150c7825 */ /* 0x040fe200078e0226 */
[----:B------:R-:W-:Y:S01]  /*1b210*/  ISETP.LT.AND P0, PT, R198, c[0x0][0x178], !P0 ;  /* 0x00005e00c6007a0c */ /* 0x000fe20004701270 */
[----:B------:R4:W-:Y:S01]  /*1b220*/  @P1 STG.E [R8.64], R19 ;  /* 0x0000001308001986 */ /* 0x0009e2000c101904 */
[----:B------:R-:W-:Y:S01]  /*1b230*/  ISETP.GE.AND P2, PT, R196, c[0x0][0x17c], PT ;  /* 0x00005f00c4007a0c */ /* 0x000fe20003f46270 */
[----:B-1----:R-:W-:Y:S01]  /*1b240*/  IMAD.WIDE R2, R21, 0x4, R36 ;  /* 0x0000000415027825 */ /* 0x002fe200078e0224 */
[C---:B------:R-:W-:Y:S01]  /*1b250*/  ISETP.LT.AND P4, PT, R197.reuse, c[0x0][0x178], !P5 ;  /* 0x00005e00c5007a0c */ /* 0x040fe20006f81270 */
[----:B------:R1:W-:Y:S01]  /*1b260*/  @P6 STG.E [R12.64], R34 ;  /* 0x000000220c006986 */ /* 0x0003e2000c101904 */
[----:B------:R-:W-:Y:S01]  /*1b270*/  ISETP.LT.AND P6, PT, R197, c[0x0][0x178], !P3 ;  /* 0x00005e00c5007a0c */ /* 0x000fe20005fc1270 */
[----:B--2---:R-:W-:Y:S01]  /*1b280*/  IMAD.WIDE R4, R15, 0x4, R38 ;  /* 0x000000040f047825 */ /* 0x004fe200078e0226 */
[----:B------:R-:W-:-:S02]  /*1b290*/  ISETP.LT.AND P3, PT, R198, c[0x0][0x178], !P3 ;  /* 0x00005e00c6007a0c */ /* 0x000fc40005f61270 */
[C---:B------:R-:W-:Y:S01]  /*1b2a0*/  IADD3 R17, R15.reuse, c[0x0][0x198], RZ ;  /* 0x000066000f117a10 */ /* 0x040fe20007ffe0ff */
[----:B---3--:R-:W-:Y:S01]  /*1b2b0*/  IMAD.WIDE R6, R15, 0x4, R36 ;  /* 0x000000040f067825 */ /* 0x008fe200078e0224 */
[C---:B------:R-:W-:Y:S01]  /*1b2c0*/  ISETP.LT.AND P5, PT, R198.reuse, c[0x0][0x178], !P5 ;  /* 0x00005e00c6007a0c */ /* 0x040fe20006fa1270 */
[----:B------:R2:W-:Y:S01]  /*1b2d0*/  @P0 STG.E [R2.64], R70 ;  /* 0x0000004602000986 */ /* 0x0005e2000c101904 */
[----:B------:R-:W-:Y:S01]  /*1b2e0*/  ISETP.LT.AND P1, PT, R197, c[0x0][0x178], !P2 ;  /* 0x00005e00c5007a0c */ /* 0x000fe20005721270 */
[C---:B----4-:R-:W-:Y:S01]  /*1b2f0*/  IMAD.WIDE R8, R17.reuse, 0x4, R38 ;  /* 0x0000000411087825 */ /* 0x050fe200078e0226 */
[----:B------:R-:W-:Y:S02]  /*1b300*/  ISETP.LT.AND P2, PT, R198, c[0x0][0x178], !P2 ;  /* 0x00005e00c6007a0c */ /* 0x000fe40005741270 */
[C---:B-1----:R-:W-:Y:S01]  /*1b310*/  IADD3 R13, R17.reuse, c[0x0][0x198], RZ ;  /* 0x00006600110d7a10 */ /* 0x042fe20007ffe0ff */
[----:B------:R-:W-:Y:S01]  /*1b320*/  IMAD.WIDE R10, R17, 0x4, R36 ;  /* 0x00000004110a7825 */ /* 0x000fe200078e0224 */
[----:B------:R2:W-:Y:S03]  /*1b330*/  @P6 STG.E [R4.64], R35 ;  /* 0x0000002304006986 */ /* 0x0005e6000c101904 */
[C---:B------:R-:W-:Y:S01]  /*1b340*/  IMAD.WIDE R38, R13.reuse, 0x4, R38 ;  /* 0x000000040d267825 */ /* 0x040fe200078e0226 */
[----:B------:R2:W-:Y:S03]  /*1b350*/  @P3 STG.E [R6.64], R71 ;  /* 0x0000004706003986 */ /* 0x0005e6000c101904 */
[----:B------:R-:W-:Y:S01]  /*1b360*/  IMAD.WIDE R36, R13, 0x4, R36 ;  /* 0x000000040d247825 */ /* 0x000fe200078e0224 */
[----:B------:R2:W-:Y:S04]  /*1b370*/  @P4 STG.E [R8.64], R26 ;  /* 0x0000001a08004986 */ /* 0x0005e8000c101904 */
[----:B------:R2:W-:Y:S04]  /*1b380*/  @P5 STG.E [R10.64], R46 ;  /* 0x0000002e0a005986 */ /* 0x0005e8000c101904 */
[----:B------:R2:W-:Y:S01]  /*1b390*/  @P1 STG.E [R38.64], R27 ;  /* 0x0000001b26001986 */ /* 0x0005e2000c101904 */
[----:B------:R-:W-:Y:S05]  /*1b3a0*/  @!P2 EXIT ;  /* 0x000000000000a94d */ /* 0x000fea0003800000 */
[----:B------:R-:W-:Y:S01]  /*1b3b0*/  STG.E [R36.64], R47 ;  /* 0x0000002f24007986 */ /* 0x000fe2000c101904 */
[----:B------:R-:W-:Y:S05]  /*1b3c0*/  EXIT ;  /* 0x000000000000794d */ /* 0x000fea0003800000 */
.L_x_2:
[----:B------:R-:W-:-:S00]  /*1b3d0*/  BRA `(.L_x_2) ;  /* 0xfffffff000007947 */ /* 0x000fc0000383ffff */
[----:B------:R-:W-:-:S00]  /*1b3e0*/  NOP ;  /* 0x0000000000007918 */ /* 0x000fc00000000000 */
        /* <DEDUP_REMOVED lines=9> */
.L_x_3:


//--------------------- .nv.shared.matmul_kernel  --------------------------
	.section	.nv.shared.matmul_kernel,"aw",@nobits
	.sectionflags	@""
	.align	16
